//
// Generated by NVIDIA NVVM Compiler
//
// Compiler Build ID: CL-36424714
// Cuda compilation tools, release 13.0, V13.0.88
// Based on NVVM 20.0.0
//

.version 9.0
.target sm_100
.address_size 64

	// .globl	_ZN3cub18CUB_300001_SM_10006detail11EmptyKernelIvEEvv
.global .align 1 .b8 _ZN30_INTERNAL_c3635e18_4_k_cu_main4cuda3std3__45__cpo5beginE[1];
.global .align 1 .b8 _ZN30_INTERNAL_c3635e18_4_k_cu_main4cuda3std3__45__cpo3endE[1];
.global .align 1 .b8 _ZN30_INTERNAL_c3635e18_4_k_cu_main4cuda3std3__45__cpo6cbeginE[1];
.global .align 1 .b8 _ZN30_INTERNAL_c3635e18_4_k_cu_main4cuda3std3__45__cpo4cendE[1];
.global .align 1 .b8 _ZN30_INTERNAL_c3635e18_4_k_cu_main4cuda3std3__45__cpo6rbeginE[1];
.global .align 1 .b8 _ZN30_INTERNAL_c3635e18_4_k_cu_main4cuda3std3__45__cpo4rendE[1];
.global .align 1 .b8 _ZN30_INTERNAL_c3635e18_4_k_cu_main4cuda3std3__45__cpo7crbeginE[1];
.global .align 1 .b8 _ZN30_INTERNAL_c3635e18_4_k_cu_main4cuda3std3__45__cpo5crendE[1];
.global .align 1 .b8 _ZN30_INTERNAL_c3635e18_4_k_cu_main4cuda3std3__432_GLOBAL__N__c3635e18_4_k_cu_main6ignoreE[1];
.global .align 1 .b8 _ZN30_INTERNAL_c3635e18_4_k_cu_main4cuda3std3__419piecewise_constructE[1];
.global .align 1 .b8 _ZN30_INTERNAL_c3635e18_4_k_cu_main4cuda3std3__48in_placeE[1];
.global .align 1 .b8 _ZN30_INTERNAL_c3635e18_4_k_cu_main4cuda3std3__420unreachable_sentinelE[1];
.global .align 1 .b8 _ZN30_INTERNAL_c3635e18_4_k_cu_main4cuda3std3__47nulloptE[1];
.global .align 1 .b8 _ZN30_INTERNAL_c3635e18_4_k_cu_main4cuda3std3__48unexpectE[1];
.global .align 1 .b8 _ZN30_INTERNAL_c3635e18_4_k_cu_main4cuda3std6ranges3__45__cpo4swapE[1];
.global .align 1 .b8 _ZN30_INTERNAL_c3635e18_4_k_cu_main4cuda3std6ranges3__45__cpo9iter_moveE[1];
.global .align 1 .b8 _ZN30_INTERNAL_c3635e18_4_k_cu_main4cuda3std6ranges3__45__cpo5beginE[1];
.global .align 1 .b8 _ZN30_INTERNAL_c3635e18_4_k_cu_main4cuda3std6ranges3__45__cpo3endE[1];
.global .align 1 .b8 _ZN30_INTERNAL_c3635e18_4_k_cu_main4cuda3std6ranges3__45__cpo6cbeginE[1];
.global .align 1 .b8 _ZN30_INTERNAL_c3635e18_4_k_cu_main4cuda3std6ranges3__45__cpo4cendE[1];
.global .align 1 .b8 _ZN30_INTERNAL_c3635e18_4_k_cu_main4cuda3std6ranges3__45__cpo7advanceE[1];
.global .align 1 .b8 _ZN30_INTERNAL_c3635e18_4_k_cu_main4cuda3std6ranges3__45__cpo9iter_swapE[1];
.global .align 1 .b8 _ZN30_INTERNAL_c3635e18_4_k_cu_main4cuda3std6ranges3__45__cpo4nextE[1];
.global .align 1 .b8 _ZN30_INTERNAL_c3635e18_4_k_cu_main4cuda3std6ranges3__45__cpo4prevE[1];
.global .align 1 .b8 _ZN30_INTERNAL_c3635e18_4_k_cu_main4cuda3std6ranges3__45__cpo4dataE[1];
.global .align 1 .b8 _ZN30_INTERNAL_c3635e18_4_k_cu_main4cuda3std6ranges3__45__cpo5cdataE[1];
.global .align 1 .b8 _ZN30_INTERNAL_c3635e18_4_k_cu_main4cuda3std6ranges3__45__cpo4sizeE[1];
.global .align 1 .b8 _ZN30_INTERNAL_c3635e18_4_k_cu_main4cuda3std6ranges3__45__cpo5ssizeE[1];
.global .align 1 .b8 _ZN30_INTERNAL_c3635e18_4_k_cu_main4cuda3std6ranges3__45__cpo8distanceE[1];
.global .align 1 .b8 _ZN30_INTERNAL_c3635e18_4_k_cu_main6thrust24THRUST_300001_SM_1000_NS8cuda_cub3parE[1];
.global .align 1 .b8 _ZN30_INTERNAL_c3635e18_4_k_cu_main6thrust24THRUST_300001_SM_1000_NS8cuda_cub10par_nosyncE[1];
.global .align 1 .b8 _ZN30_INTERNAL_c3635e18_4_k_cu_main6thrust24THRUST_300001_SM_1000_NS6system6detail10sequential3seqE[1];
.global .align 1 .b8 _ZN30_INTERNAL_c3635e18_4_k_cu_main6thrust24THRUST_300001_SM_1000_NS12placeholders2_1E[1];
.global .align 1 .b8 _ZN30_INTERNAL_c3635e18_4_k_cu_main6thrust24THRUST_300001_SM_1000_NS12placeholders2_2E[1];
.global .align 1 .b8 _ZN30_INTERNAL_c3635e18_4_k_cu_main6thrust24THRUST_300001_SM_1000_NS12placeholders2_3E[1];
.global .align 1 .b8 _ZN30_INTERNAL_c3635e18_4_k_cu_main6thrust24THRUST_300001_SM_1000_NS12placeholders2_4E[1];
.global .align 1 .b8 _ZN30_INTERNAL_c3635e18_4_k_cu_main6thrust24THRUST_300001_SM_1000_NS12placeholders2_5E[1];
.global .align 1 .b8 _ZN30_INTERNAL_c3635e18_4_k_cu_main6thrust24THRUST_300001_SM_1000_NS12placeholders2_6E[1];
.global .align 1 .b8 _ZN30_INTERNAL_c3635e18_4_k_cu_main6thrust24THRUST_300001_SM_1000_NS12placeholders2_7E[1];
.global .align 1 .b8 _ZN30_INTERNAL_c3635e18_4_k_cu_main6thrust24THRUST_300001_SM_1000_NS12placeholders2_8E[1];
.global .align 1 .b8 _ZN30_INTERNAL_c3635e18_4_k_cu_main6thrust24THRUST_300001_SM_1000_NS12placeholders2_9E[1];
.global .align 1 .b8 _ZN30_INTERNAL_c3635e18_4_k_cu_main6thrust24THRUST_300001_SM_1000_NS12placeholders3_10E[1];
.global .align 1 .b8 _ZN30_INTERNAL_c3635e18_4_k_cu_main6thrust24THRUST_300001_SM_1000_NS3seqE[1];

.visible .entry _ZN3cub18CUB_300001_SM_10006detail11EmptyKernelIvEEvv()
{


	ret;

}
	// .globl	_ZN3cub18CUB_300001_SM_10006detail8for_each13static_kernelINS2_12policy_hub_t12policy_500_tEmNS2_12op_wrapper_tImN6thrust24THRUST_300001_SM_1000_NS6detail23allocator_traits_detail24construct1_via_allocatorINS9_18no_throw_allocatorINS9_19temporary_allocatorI11AutomobilisNS8_8cuda_cub3tagEEEEEEENS8_7pointerISE_SG_NS8_11use_defaultESL_EEEEEEvT0_T1_
.visible .entry _ZN3cub18CUB_300001_SM_10006detail8for_each13static_kernelINS2_12policy_hub_t12policy_500_tEmNS2_12op_wrapper_tImN6thrust24THRUST_300001_SM_1000_NS6detail23allocator_traits_detail24construct1_via_allocatorINS9_18no_throw_allocatorINS9_19temporary_allocatorI11AutomobilisNS8_8cuda_cub3tagEEEEEEENS8_7pointerISE_SG_NS8_11use_defaultESL_EEEEEEvT0_T1_(
	.param .u64 _ZN3cub18CUB_300001_SM_10006detail8for_each13static_kernelINS2_12policy_hub_t12policy_500_tEmNS2_12op_wrapper_tImN6thrust24THRUST_300001_SM_1000_NS6detail23allocator_traits_detail24construct1_via_allocatorINS9_18no_throw_allocatorINS9_19temporary_allocatorI11AutomobilisNS8_8cuda_cub3tagEEEEEEENS8_7pointerISE_SG_NS8_11use_defaultESL_EEEEEEvT0_T1__param_0,
	.param .align 8 .b8 _ZN3cub18CUB_300001_SM_10006detail8for_each13static_kernelINS2_12policy_hub_t12policy_500_tEmNS2_12op_wrapper_tImN6thrust24THRUST_300001_SM_1000_NS6detail23allocator_traits_detail24construct1_via_allocatorINS9_18no_throw_allocatorINS9_19temporary_allocatorI11AutomobilisNS8_8cuda_cub3tagEEEEEEENS8_7pointerISE_SG_NS8_11use_defaultESL_EEEEEEvT0_T1__param_1[16]
)
.maxntid 256
{
	.reg .pred 	%p<8>;
	.reg .b16 	%rs<9>;
	.reg .b32 	%r<9>;
	.reg .b64 	%rd<39>;

	ld.param.u64 	%rd13, [_ZN3cub18CUB_300001_SM_10006detail8for_each13static_kernelINS2_12policy_hub_t12policy_500_tEmNS2_12op_wrapper_tImN6thrust24THRUST_300001_SM_1000_NS6detail23allocator_traits_detail24construct1_via_allocatorINS9_18no_throw_allocatorINS9_19temporary_allocatorI11AutomobilisNS8_8cuda_cub3tagEEEEEEENS8_7pointerISE_SG_NS8_11use_defaultESL_EEEEEEvT0_T1__param_1];
	ld.param.u64 	%rd15, [_ZN3cub18CUB_300001_SM_10006detail8for_each13static_kernelINS2_12policy_hub_t12policy_500_tEmNS2_12op_wrapper_tImN6thrust24THRUST_300001_SM_1000_NS6detail23allocator_traits_detail24construct1_via_allocatorINS9_18no_throw_allocatorINS9_19temporary_allocatorI11AutomobilisNS8_8cuda_cub3tagEEEEEEENS8_7pointerISE_SG_NS8_11use_defaultESL_EEEEEEvT0_T1__param_0];
	mov.u32 	%r2, %ctaid.x;
	mul.wide.u32 	%rd1, %r2, 512;
	sub.s64 	%rd2, %rd15, %rd1;
	setp.lt.u64 	%p1, %rd2, 512;
	@%p1 bra 	$L__BB1_6;
	mov.u32 	%r6, %tid.x;
	cvta.to.global.u64 	%rd27, %rd13;
	cvt.u64.u32 	%rd28, %r6;
	add.s64 	%rd29, %rd1, %rd28;
	mad.lo.s64 	%rd3, %rd29, 104, %rd27;
	mov.b32 	%r7, 0;
	st.global.u32 	[%rd3+92], %r7;
	mov.b64 	%rd35, 0;
	st.global.u64 	[%rd3+96], %rd35;
$L__BB1_2:
	add.s64 	%rd30, %rd3, %rd35;
	mov.b16 	%rs5, 32;
	st.global.u8 	[%rd30], %rs5;
	add.s64 	%rd5, %rd35, 1;
	setp.lt.u64 	%p6, %rd35, 88;
	mov.u64 	%rd35, %rd5;
	@%p6 bra 	$L__BB1_2;
	mov.b16 	%rs6, 0;
	st.global.u8 	[%rd3+90], %rs6;
	mov.b32 	%r8, 0;
	st.global.u32 	[%rd3+26716], %r8;
	mov.b64 	%rd32, 0;
	st.global.u64 	[%rd3+26720], %rd32;
	mov.b64 	%rd36, 26624;
$L__BB1_4:
	add.s64 	%rd33, %rd3, %rd36;
	mov.b16 	%rs7, 32;
	st.global.u8 	[%rd33], %rs7;
	add.s64 	%rd7, %rd36, 1;
	add.s64 	%rd34, %rd36, -26624;
	setp.lt.u64 	%p7, %rd34, 88;
	mov.u64 	%rd36, %rd7;
	@%p7 bra 	$L__BB1_4;
	mov.b16 	%rs8, 0;
	st.global.u8 	[%rd3+26714], %rs8;
	bra.uni 	$L__BB1_14;
$L__BB1_6:
	cvta.to.global.u64 	%rd16, %rd13;
	mov.u32 	%r1, %tid.x;
	cvt.u64.u32 	%rd17, %r1;
	setp.le.u64 	%p2, %rd2, %rd17;
	add.s64 	%rd18, %rd1, %rd17;
	mad.lo.s64 	%rd8, %rd18, 104, %rd16;
	@%p2 bra 	$L__BB1_10;
	mov.b32 	%r3, 0;
	st.global.u32 	[%rd8+92], %r3;
	mov.b64 	%rd37, 0;
	st.global.u64 	[%rd8+96], %rd37;
$L__BB1_8:
	add.s64 	%rd20, %rd8, %rd37;
	mov.b16 	%rs1, 32;
	st.global.u8 	[%rd20], %rs1;
	add.s64 	%rd10, %rd37, 1;
	setp.lt.u64 	%p3, %rd37, 88;
	mov.u64 	%rd37, %rd10;
	@%p3 bra 	$L__BB1_8;
	mov.b16 	%rs2, 0;
	st.global.u8 	[%rd8+90], %rs2;
$L__BB1_10:
	add.s32 	%r4, %r1, 256;
	cvt.u64.u32 	%rd21, %r4;
	setp.le.u64 	%p4, %rd2, %rd21;
	@%p4 bra 	$L__BB1_14;
	mov.b32 	%r5, 0;
	st.global.u32 	[%rd8+26716], %r5;
	mov.b64 	%rd23, 0;
	st.global.u64 	[%rd8+26720], %rd23;
	mov.b64 	%rd38, 26624;
$L__BB1_12:
	add.s64 	%rd24, %rd8, %rd38;
	mov.b16 	%rs3, 32;
	st.global.u8 	[%rd24], %rs3;
	add.s64 	%rd12, %rd38, 1;
	add.s64 	%rd25, %rd38, -26624;
	setp.lt.u64 	%p5, %rd25, 88;
	mov.u64 	%rd38, %rd12;
	@%p5 bra 	$L__BB1_12;
	mov.b16 	%rs4, 0;
	st.global.u8 	[%rd8+26714], %rs4;
$L__BB1_14:
	ret;

}
	// .globl	_ZN3cub18CUB_300001_SM_10006detail8for_each13static_kernelINS2_12policy_hub_t12policy_500_tElNS2_12op_wrapper_tIlN6thrust24THRUST_300001_SM_1000_NS6detail23allocator_traits_detail5gozerENS8_7pointerI11AutomobilisNS8_8cuda_cub3tagENS8_11use_defaultESG_EEEEEEvT0_T1_
.visible .entry _ZN3cub18CUB_300001_SM_10006detail8for_each13static_kernelINS2_12policy_hub_t12policy_500_tElNS2_12op_wrapper_tIlN6thrust24THRUST_300001_SM_1000_NS6detail23allocator_traits_detail5gozerENS8_7pointerI11AutomobilisNS8_8cuda_cub3tagENS8_11use_defaultESG_EEEEEEvT0_T1_(
	.param .u64 _ZN3cub18CUB_300001_SM_10006detail8for_each13static_kernelINS2_12policy_hub_t12policy_500_tElNS2_12op_wrapper_tIlN6thrust24THRUST_300001_SM_1000_NS6detail23allocator_traits_detail5gozerENS8_7pointerI11AutomobilisNS8_8cuda_cub3tagENS8_11use_defaultESG_EEEEEEvT0_T1__param_0,
	.param .align 8 .b8 _ZN3cub18CUB_300001_SM_10006detail8for_each13static_kernelINS2_12policy_hub_t12policy_500_tElNS2_12op_wrapper_tIlN6thrust24THRUST_300001_SM_1000_NS6detail23allocator_traits_detail5gozerENS8_7pointerI11AutomobilisNS8_8cuda_cub3tagENS8_11use_defaultESG_EEEEEEvT0_T1__param_1[16]
)
.maxntid 256
{


	ret;

}
	// .globl	_ZN3cub18CUB_300001_SM_10006detail8for_each13static_kernelINS2_12policy_hub_t12policy_500_tElN6thrust24THRUST_300001_SM_1000_NS8cuda_cub20__uninitialized_copy7functorINS7_10device_ptrI11AutomobilisEENS7_7pointerISC_NS8_3tagENS7_11use_defaultESG_EEEEEEvT0_T1_
.visible .entry _ZN3cub18CUB_300001_SM_10006detail8for_each13static_kernelINS2_12policy_hub_t12policy_500_tElN6thrust24THRUST_300001_SM_1000_NS8cuda_cub20__uninitialized_copy7functorINS7_10device_ptrI11AutomobilisEENS7_7pointerISC_NS8_3tagENS7_11use_defaultESG_EEEEEEvT0_T1_(
	.param .u64 _ZN3cub18CUB_300001_SM_10006detail8for_each13static_kernelINS2_12policy_hub_t12policy_500_tElN6thrust24THRUST_300001_SM_1000_NS8cuda_cub20__uninitialized_copy7functorINS7_10device_ptrI11AutomobilisEENS7_7pointerISC_NS8_3tagENS7_11use_defaultESG_EEEEEEvT0_T1__param_0,
	.param .align 8 .b8 _ZN3cub18CUB_300001_SM_10006detail8for_each13static_kernelINS2_12policy_hub_t12policy_500_tElN6thrust24THRUST_300001_SM_1000_NS8cuda_cub20__uninitialized_copy7functorINS7_10device_ptrI11AutomobilisEENS7_7pointerISC_NS8_3tagENS7_11use_defaultESG_EEEEEEvT0_T1__param_1[16]
)
.maxntid 256
{
	.reg .pred 	%p<4>;
	.reg .b32 	%r<110>;
	.reg .b64 	%rd<26>;

	ld.param.u64 	%rd8, [_ZN3cub18CUB_300001_SM_10006detail8for_each13static_kernelINS2_12policy_hub_t12policy_500_tElN6thrust24THRUST_300001_SM_1000_NS8cuda_cub20__uninitialized_copy7functorINS7_10device_ptrI11AutomobilisEENS7_7pointerISC_NS8_3tagENS7_11use_defaultESG_EEEEEEvT0_T1__param_1+8];
	ld.param.u64 	%rd7, [_ZN3cub18CUB_300001_SM_10006detail8for_each13static_kernelINS2_12policy_hub_t12policy_500_tElN6thrust24THRUST_300001_SM_1000_NS8cuda_cub20__uninitialized_copy7functorINS7_10device_ptrI11AutomobilisEENS7_7pointerISC_NS8_3tagENS7_11use_defaultESG_EEEEEEvT0_T1__param_1];
	ld.param.u64 	%rd9, [_ZN3cub18CUB_300001_SM_10006detail8for_each13static_kernelINS2_12policy_hub_t12policy_500_tElN6thrust24THRUST_300001_SM_1000_NS8cuda_cub20__uninitialized_copy7functorINS7_10device_ptrI11AutomobilisEENS7_7pointerISC_NS8_3tagENS7_11use_defaultESG_EEEEEEvT0_T1__param_0];
	mov.u32 	%r1, %ctaid.x;
	mul.wide.u32 	%rd1, %r1, 512;
	sub.s64 	%rd2, %rd9, %rd1;
	setp.lt.s64 	%p1, %rd2, 512;
	@%p1 bra 	$L__BB3_2;
	mov.u32 	%r57, %tid.x;
	cvta.to.global.u64 	%rd19, %rd8;
	cvta.to.global.u64 	%rd20, %rd7;
	cvt.u64.u32 	%rd21, %r57;
	add.s64 	%rd22, %rd1, %rd21;
	mul.lo.s64 	%rd23, %rd22, 104;
	add.s64 	%rd24, %rd20, %rd23;
	add.s64 	%rd25, %rd19, %rd23;
	ld.global.v2.u32 	{%r58, %r59}, [%rd24];
	ld.global.v2.u32 	{%r60, %r61}, [%rd24+8];
	ld.global.v2.u32 	{%r62, %r63}, [%rd24+16];
	ld.global.v2.u32 	{%r64, %r65}, [%rd24+24];
	ld.global.v2.u32 	{%r66, %r67}, [%rd24+32];
	ld.global.v2.u32 	{%r68, %r69}, [%rd24+40];
	ld.global.v2.u32 	{%r70, %r71}, [%rd24+48];
	ld.global.v2.u32 	{%r72, %r73}, [%rd24+56];
	ld.global.v2.u32 	{%r74, %r75}, [%rd24+64];
	ld.global.v2.u32 	{%r76, %r77}, [%rd24+72];
	ld.global.v2.u32 	{%r78, %r79}, [%rd24+80];
	.pragma "used_bytes_mask 247";
	ld.global.v2.u32 	{%r80, %r81}, [%rd24+88];
	ld.global.v2.u32 	{%r82, %r83}, [%rd24+96];
	st.global.v2.u32 	[%rd25], {%r58, %r59};
	st.global.v2.u32 	[%rd25+8], {%r60, %r61};
	st.global.v2.u32 	[%rd25+16], {%r62, %r63};
	st.global.v2.u32 	[%rd25+24], {%r64, %r65};
	st.global.v2.u32 	[%rd25+32], {%r66, %r67};
	st.global.v2.u32 	[%rd25+40], {%r68, %r69};
	st.global.v2.u32 	[%rd25+48], {%r70, %r71};
	st.global.v2.u32 	[%rd25+56], {%r72, %r73};
	st.global.v2.u32 	[%rd25+64], {%r74, %r75};
	st.global.v2.u32 	[%rd25+72], {%r76, %r77};
	st.global.v2.u32 	[%rd25+80], {%r78, %r79};
	st.global.v2.u32 	[%rd25+88], {%r80, %r81};
	st.global.v2.u32 	[%rd25+96], {%r82, %r83};
	ld.global.v2.u32 	{%r84, %r85}, [%rd24+26624];
	ld.global.v2.u32 	{%r86, %r87}, [%rd24+26632];
	ld.global.v2.u32 	{%r88, %r89}, [%rd24+26640];
	ld.global.v2.u32 	{%r90, %r91}, [%rd24+26648];
	ld.global.v2.u32 	{%r92, %r93}, [%rd24+26656];
	ld.global.v2.u32 	{%r94, %r95}, [%rd24+26664];
	ld.global.v2.u32 	{%r96, %r97}, [%rd24+26672];
	ld.global.v2.u32 	{%r98, %r99}, [%rd24+26680];
	ld.global.v2.u32 	{%r100, %r101}, [%rd24+26688];
	ld.global.v2.u32 	{%r102, %r103}, [%rd24+26696];
	ld.global.v2.u32 	{%r104, %r105}, [%rd24+26704];
	.pragma "used_bytes_mask 247";
	ld.global.v2.u32 	{%r106, %r107}, [%rd24+26712];
	ld.global.v2.u32 	{%r108, %r109}, [%rd24+26720];
	st.global.v2.u32 	[%rd25+26624], {%r84, %r85};
	st.global.v2.u32 	[%rd25+26632], {%r86, %r87};
	st.global.v2.u32 	[%rd25+26640], {%r88, %r89};
	st.global.v2.u32 	[%rd25+26648], {%r90, %r91};
	st.global.v2.u32 	[%rd25+26656], {%r92, %r93};
	st.global.v2.u32 	[%rd25+26664], {%r94, %r95};
	st.global.v2.u32 	[%rd25+26672], {%r96, %r97};
	st.global.v2.u32 	[%rd25+26680], {%r98, %r99};
	st.global.v2.u32 	[%rd25+26688], {%r100, %r101};
	st.global.v2.u32 	[%rd25+26696], {%r102, %r103};
	st.global.v2.u32 	[%rd25+26704], {%r104, %r105};
	st.global.v2.u32 	[%rd25+26712], {%r106, %r107};
	st.global.v2.u32 	[%rd25+26720], {%r108, %r109};
	bra.uni 	$L__BB3_6;
$L__BB3_2:
	cvta.to.global.u64 	%rd3, %rd7;
	cvta.to.global.u64 	%rd4, %rd8;
	mov.u32 	%r2, %tid.x;
	cvt.s64.s32 	%rd5, %rd2;
	cvt.u64.u32 	%rd6, %r2;
	setp.le.s64 	%p2, %rd5, %rd6;
	@%p2 bra 	$L__BB3_4;
	add.s64 	%rd10, %rd1, %rd6;
	mul.lo.s64 	%rd11, %rd10, 104;
	add.s64 	%rd12, %rd3, %rd11;
	add.s64 	%rd13, %rd4, %rd11;
	ld.global.v2.u32 	{%r3, %r4}, [%rd12];
	ld.global.v2.u32 	{%r5, %r6}, [%rd12+8];
	ld.global.v2.u32 	{%r7, %r8}, [%rd12+16];
	ld.global.v2.u32 	{%r9, %r10}, [%rd12+24];
	ld.global.v2.u32 	{%r11, %r12}, [%rd12+32];
	ld.global.v2.u32 	{%r13, %r14}, [%rd12+40];
	ld.global.v2.u32 	{%r15, %r16}, [%rd12+48];
	ld.global.v2.u32 	{%r17, %r18}, [%rd12+56];
	ld.global.v2.u32 	{%r19, %r20}, [%rd12+64];
	ld.global.v2.u32 	{%r21, %r22}, [%rd12+72];
	ld.global.v2.u32 	{%r23, %r24}, [%rd12+80];
	.pragma "used_bytes_mask 247";
	ld.global.v2.u32 	{%r25, %r26}, [%rd12+88];
	ld.global.v2.u32 	{%r27, %r28}, [%rd12+96];
	st.global.v2.u32 	[%rd13], {%r3, %r4};
	st.global.v2.u32 	[%rd13+8], {%r5, %r6};
	st.global.v2.u32 	[%rd13+16], {%r7, %r8};
	st.global.v2.u32 	[%rd13+24], {%r9, %r10};
	st.global.v2.u32 	[%rd13+32], {%r11, %r12};
	st.global.v2.u32 	[%rd13+40], {%r13, %r14};
	st.global.v2.u32 	[%rd13+48], {%r15, %r16};
	st.global.v2.u32 	[%rd13+56], {%r17, %r18};
	st.global.v2.u32 	[%rd13+64], {%r19, %r20};
	st.global.v2.u32 	[%rd13+72], {%r21, %r22};
	st.global.v2.u32 	[%rd13+80], {%r23, %r24};
	st.global.v2.u32 	[%rd13+88], {%r25, %r26};
	st.global.v2.u32 	[%rd13+96], {%r27, %r28};
$L__BB3_4:
	cvt.u32.u64 	%r29, %rd6;
	add.s32 	%r30, %r29, 256;
	cvt.u64.u32 	%rd14, %r30;
	setp.le.s64 	%p3, %rd5, %rd14;
	@%p3 bra 	$L__BB3_6;
	add.s64 	%rd15, %rd1, %rd6;
	mul.lo.s64 	%rd16, %rd15, 104;
	add.s64 	%rd17, %rd3, %rd16;
	add.s64 	%rd18, %rd4, %rd16;
	ld.global.v2.u32 	{%r31, %r32}, [%rd17+26624];
	ld.global.v2.u32 	{%r33, %r34}, [%rd17+26632];
	ld.global.v2.u32 	{%r35, %r36}, [%rd17+26640];
	ld.global.v2.u32 	{%r37, %r38}, [%rd17+26648];
	ld.global.v2.u32 	{%r39, %r40}, [%rd17+26656];
	ld.global.v2.u32 	{%r41, %r42}, [%rd17+26664];
	ld.global.v2.u32 	{%r43, %r44}, [%rd17+26672];
	ld.global.v2.u32 	{%r45, %r46}, [%rd17+26680];
	ld.global.v2.u32 	{%r47, %r48}, [%rd17+26688];
	ld.global.v2.u32 	{%r49, %r50}, [%rd17+26696];
	ld.global.v2.u32 	{%r51, %r52}, [%rd17+26704];
	.pragma "used_bytes_mask 247";
	ld.global.v2.u32 	{%r53, %r54}, [%rd17+26712];
	ld.global.v2.u32 	{%r55, %r56}, [%rd17+26720];
	st.global.v2.u32 	[%rd18+26624], {%r31, %r32};
	st.global.v2.u32 	[%rd18+26632], {%r33, %r34};
	st.global.v2.u32 	[%rd18+26640], {%r35, %r36};
	st.global.v2.u32 	[%rd18+26648], {%r37, %r38};
	st.global.v2.u32 	[%rd18+26656], {%r39, %r40};
	st.global.v2.u32 	[%rd18+26664], {%r41, %r42};
	st.global.v2.u32 	[%rd18+26672], {%r43, %r44};
	st.global.v2.u32 	[%rd18+26680], {%r45, %r46};
	st.global.v2.u32 	[%rd18+26688], {%r47, %r48};
	st.global.v2.u32 	[%rd18+26696], {%r49, %r50};
	st.global.v2.u32 	[%rd18+26704], {%r51, %r52};
	st.global.v2.u32 	[%rd18+26712], {%r53, %r54};
	st.global.v2.u32 	[%rd18+26720], {%r55, %r56};
$L__BB3_6:
	ret;

}
	// .globl	_ZN3cub18CUB_300001_SM_10006detail8for_each13static_kernelINS2_12policy_hub_t12policy_500_tElN6thrust24THRUST_300001_SM_1000_NS8cuda_cub20__uninitialized_copy7functorINS7_7pointerI11AutomobilisNS8_3tagENS7_11use_defaultESE_EESF_EEEEvT0_T1_
.visible .entry _ZN3cub18CUB_300001_SM_10006detail8for_each13static_kernelINS2_12policy_hub_t12policy_500_tElN6thrust24THRUST_300001_SM_1000_NS8cuda_cub20__uninitialized_copy7functorINS7_7pointerI11AutomobilisNS8_3tagENS7_11use_defaultESE_EESF_EEEEvT0_T1_(
	.param .u64 _ZN3cub18CUB_300001_SM_10006detail8for_each13static_kernelINS2_12policy_hub_t12policy_500_tElN6thrust24THRUST_300001_SM_1000_NS8cuda_cub20__uninitialized_copy7functorINS7_7pointerI11AutomobilisNS8_3tagENS7_11use_defaultESE_EESF_EEEEvT0_T1__param_0,
	.param .align 8 .b8 _ZN3cub18CUB_300001_SM_10006detail8for_each13static_kernelINS2_12policy_hub_t12policy_500_tElN6thrust24THRUST_300001_SM_1000_NS8cuda_cub20__uninitialized_copy7functorINS7_7pointerI11AutomobilisNS8_3tagENS7_11use_defaultESE_EESF_EEEEvT0_T1__param_1[16]
)
.maxntid 256
{
	.reg .pred 	%p<4>;
	.reg .b32 	%r<110>;
	.reg .b64 	%rd<26>;

	ld.param.u64 	%rd8, [_ZN3cub18CUB_300001_SM_10006detail8for_each13static_kernelINS2_12policy_hub_t12policy_500_tElN6thrust24THRUST_300001_SM_1000_NS8cuda_cub20__uninitialized_copy7functorINS7_7pointerI11AutomobilisNS8_3tagENS7_11use_defaultESE_EESF_EEEEvT0_T1__param_1+8];
	ld.param.u64 	%rd7, [_ZN3cub18CUB_300001_SM_10006detail8for_each13static_kernelINS2_12policy_hub_t12policy_500_tElN6thrust24THRUST_300001_SM_1000_NS8cuda_cub20__uninitialized_copy7functorINS7_7pointerI11AutomobilisNS8_3tagENS7_11use_defaultESE_EESF_EEEEvT0_T1__param_1];
	ld.param.u64 	%rd9, [_ZN3cub18CUB_300001_SM_10006detail8for_each13static_kernelINS2_12policy_hub_t12policy_500_tElN6thrust24THRUST_300001_SM_1000_NS8cuda_cub20__uninitialized_copy7functorINS7_7pointerI11AutomobilisNS8_3tagENS7_11use_defaultESE_EESF_EEEEvT0_T1__param_0];
	mov.u32 	%r1, %ctaid.x;
	mul.wide.u32 	%rd1, %r1, 512;
	sub.s64 	%rd2, %rd9, %rd1;
	setp.lt.s64 	%p1, %rd2, 512;
	@%p1 bra 	$L__BB4_2;
	mov.u32 	%r57, %tid.x;
	cvta.to.global.u64 	%rd19, %rd8;
	cvta.to.global.u64 	%rd20, %rd7;
	cvt.u64.u32 	%rd21, %r57;
	add.s64 	%rd22, %rd1, %rd21;
	mul.lo.s64 	%rd23, %rd22, 104;
	add.s64 	%rd24, %rd20, %rd23;
	add.s64 	%rd25, %rd19, %rd23;
	ld.global.v2.u32 	{%r58, %r59}, [%rd24];
	ld.global.v2.u32 	{%r60, %r61}, [%rd24+8];
	ld.global.v2.u32 	{%r62, %r63}, [%rd24+16];
	ld.global.v2.u32 	{%r64, %r65}, [%rd24+24];
	ld.global.v2.u32 	{%r66, %r67}, [%rd24+32];
	ld.global.v2.u32 	{%r68, %r69}, [%rd24+40];
	ld.global.v2.u32 	{%r70, %r71}, [%rd24+48];
	ld.global.v2.u32 	{%r72, %r73}, [%rd24+56];
	ld.global.v2.u32 	{%r74, %r75}, [%rd24+64];
	ld.global.v2.u32 	{%r76, %r77}, [%rd24+72];
	ld.global.v2.u32 	{%r78, %r79}, [%rd24+80];
	.pragma "used_bytes_mask 247";
	ld.global.v2.u32 	{%r80, %r81}, [%rd24+88];
	ld.global.v2.u32 	{%r82, %r83}, [%rd24+96];
	st.global.v2.u32 	[%rd25], {%r58, %r59};
	st.global.v2.u32 	[%rd25+8], {%r60, %r61};
	st.global.v2.u32 	[%rd25+16], {%r62, %r63};
	st.global.v2.u32 	[%rd25+24], {%r64, %r65};
	st.global.v2.u32 	[%rd25+32], {%r66, %r67};
	st.global.v2.u32 	[%rd25+40], {%r68, %r69};
	st.global.v2.u32 	[%rd25+48], {%r70, %r71};
	st.global.v2.u32 	[%rd25+56], {%r72, %r73};
	st.global.v2.u32 	[%rd25+64], {%r74, %r75};
	st.global.v2.u32 	[%rd25+72], {%r76, %r77};
	st.global.v2.u32 	[%rd25+80], {%r78, %r79};
	st.global.v2.u32 	[%rd25+88], {%r80, %r81};
	st.global.v2.u32 	[%rd25+96], {%r82, %r83};
	ld.global.v2.u32 	{%r84, %r85}, [%rd24+26624];
	ld.global.v2.u32 	{%r86, %r87}, [%rd24+26632];
	ld.global.v2.u32 	{%r88, %r89}, [%rd24+26640];
	ld.global.v2.u32 	{%r90, %r91}, [%rd24+26648];
	ld.global.v2.u32 	{%r92, %r93}, [%rd24+26656];
	ld.global.v2.u32 	{%r94, %r95}, [%rd24+26664];
	ld.global.v2.u32 	{%r96, %r97}, [%rd24+26672];
	ld.global.v2.u32 	{%r98, %r99}, [%rd24+26680];
	ld.global.v2.u32 	{%r100, %r101}, [%rd24+26688];
	ld.global.v2.u32 	{%r102, %r103}, [%rd24+26696];
	ld.global.v2.u32 	{%r104, %r105}, [%rd24+26704];
	.pragma "used_bytes_mask 247";
	ld.global.v2.u32 	{%r106, %r107}, [%rd24+26712];
	ld.global.v2.u32 	{%r108, %r109}, [%rd24+26720];
	st.global.v2.u32 	[%rd25+26624], {%r84, %r85};
	st.global.v2.u32 	[%rd25+26632], {%r86, %r87};
	st.global.v2.u32 	[%rd25+26640], {%r88, %r89};
	st.global.v2.u32 	[%rd25+26648], {%r90, %r91};
	st.global.v2.u32 	[%rd25+26656], {%r92, %r93};
	st.global.v2.u32 	[%rd25+26664], {%r94, %r95};
	st.global.v2.u32 	[%rd25+26672], {%r96, %r97};
	st.global.v2.u32 	[%rd25+26680], {%r98, %r99};
	st.global.v2.u32 	[%rd25+26688], {%r100, %r101};
	st.global.v2.u32 	[%rd25+26696], {%r102, %r103};
	st.global.v2.u32 	[%rd25+26704], {%r104, %r105};
	st.global.v2.u32 	[%rd25+26712], {%r106, %r107};
	st.global.v2.u32 	[%rd25+26720], {%r108, %r109};
	bra.uni 	$L__BB4_6;
$L__BB4_2:
	cvta.to.global.u64 	%rd3, %rd7;
	cvta.to.global.u64 	%rd4, %rd8;
	mov.u32 	%r2, %tid.x;
	cvt.s64.s32 	%rd5, %rd2;
	cvt.u64.u32 	%rd6, %r2;
	setp.le.s64 	%p2, %rd5, %rd6;
	@%p2 bra 	$L__BB4_4;
	add.s64 	%rd10, %rd1, %rd6;
	mul.lo.s64 	%rd11, %rd10, 104;
	add.s64 	%rd12, %rd3, %rd11;
	add.s64 	%rd13, %rd4, %rd11;
	ld.global.v2.u32 	{%r3, %r4}, [%rd12];
	ld.global.v2.u32 	{%r5, %r6}, [%rd12+8];
	ld.global.v2.u32 	{%r7, %r8}, [%rd12+16];
	ld.global.v2.u32 	{%r9, %r10}, [%rd12+24];
	ld.global.v2.u32 	{%r11, %r12}, [%rd12+32];
	ld.global.v2.u32 	{%r13, %r14}, [%rd12+40];
	ld.global.v2.u32 	{%r15, %r16}, [%rd12+48];
	ld.global.v2.u32 	{%r17, %r18}, [%rd12+56];
	ld.global.v2.u32 	{%r19, %r20}, [%rd12+64];
	ld.global.v2.u32 	{%r21, %r22}, [%rd12+72];
	ld.global.v2.u32 	{%r23, %r24}, [%rd12+80];
	.pragma "used_bytes_mask 247";
	ld.global.v2.u32 	{%r25, %r26}, [%rd12+88];
	ld.global.v2.u32 	{%r27, %r28}, [%rd12+96];
	st.global.v2.u32 	[%rd13], {%r3, %r4};
	st.global.v2.u32 	[%rd13+8], {%r5, %r6};
	st.global.v2.u32 	[%rd13+16], {%r7, %r8};
	st.global.v2.u32 	[%rd13+24], {%r9, %r10};
	st.global.v2.u32 	[%rd13+32], {%r11, %r12};
	st.global.v2.u32 	[%rd13+40], {%r13, %r14};
	st.global.v2.u32 	[%rd13+48], {%r15, %r16};
	st.global.v2.u32 	[%rd13+56], {%r17, %r18};
	st.global.v2.u32 	[%rd13+64], {%r19, %r20};
	st.global.v2.u32 	[%rd13+72], {%r21, %r22};
	st.global.v2.u32 	[%rd13+80], {%r23, %r24};
	st.global.v2.u32 	[%rd13+88], {%r25, %r26};
	st.global.v2.u32 	[%rd13+96], {%r27, %r28};
$L__BB4_4:
	cvt.u32.u64 	%r29, %rd6;
	add.s32 	%r30, %r29, 256;
	cvt.u64.u32 	%rd14, %r30;
	setp.le.s64 	%p3, %rd5, %rd14;
	@%p3 bra 	$L__BB4_6;
	add.s64 	%rd15, %rd1, %rd6;
	mul.lo.s64 	%rd16, %rd15, 104;
	add.s64 	%rd17, %rd3, %rd16;
	add.s64 	%rd18, %rd4, %rd16;
	ld.global.v2.u32 	{%r31, %r32}, [%rd17+26624];
	ld.global.v2.u32 	{%r33, %r34}, [%rd17+26632];
	ld.global.v2.u32 	{%r35, %r36}, [%rd17+26640];
	ld.global.v2.u32 	{%r37, %r38}, [%rd17+26648];
	ld.global.v2.u32 	{%r39, %r40}, [%rd17+26656];
	ld.global.v2.u32 	{%r41, %r42}, [%rd17+26664];
	ld.global.v2.u32 	{%r43, %r44}, [%rd17+26672];
	ld.global.v2.u32 	{%r45, %r46}, [%rd17+26680];
	ld.global.v2.u32 	{%r47, %r48}, [%rd17+26688];
	ld.global.v2.u32 	{%r49, %r50}, [%rd17+26696];
	ld.global.v2.u32 	{%r51, %r52}, [%rd17+26704];
	.pragma "used_bytes_mask 247";
	ld.global.v2.u32 	{%r53, %r54}, [%rd17+26712];
	ld.global.v2.u32 	{%r55, %r56}, [%rd17+26720];
	st.global.v2.u32 	[%rd18+26624], {%r31, %r32};
	st.global.v2.u32 	[%rd18+26632], {%r33, %r34};
	st.global.v2.u32 	[%rd18+26640], {%r35, %r36};
	st.global.v2.u32 	[%rd18+26648], {%r37, %r38};
	st.global.v2.u32 	[%rd18+26656], {%r39, %r40};
	st.global.v2.u32 	[%rd18+26664], {%r41, %r42};
	st.global.v2.u32 	[%rd18+26672], {%r43, %r44};
	st.global.v2.u32 	[%rd18+26680], {%r45, %r46};
	st.global.v2.u32 	[%rd18+26688], {%r47, %r48};
	st.global.v2.u32 	[%rd18+26696], {%r49, %r50};
	st.global.v2.u32 	[%rd18+26704], {%r51, %r52};
	st.global.v2.u32 	[%rd18+26712], {%r53, %r54};
	st.global.v2.u32 	[%rd18+26720], {%r55, %r56};
$L__BB4_6:
	ret;

}
	// .globl	_ZN3cub18CUB_300001_SM_10006detail8for_each13static_kernelINS2_12policy_hub_t12policy_500_tElNS2_12op_wrapper_tIlN6thrust24THRUST_300001_SM_1000_NS6detail23allocator_traits_detail5gozerENS8_10device_ptrI11AutomobilisEEEEEEvT0_T1_
.visible .entry _ZN3cub18CUB_300001_SM_10006detail8for_each13static_kernelINS2_12policy_hub_t12policy_500_tElNS2_12op_wrapper_tIlN6thrust24THRUST_300001_SM_1000_NS6detail23allocator_traits_detail5gozerENS8_10device_ptrI11AutomobilisEEEEEEvT0_T1_(
	.param .u64 _ZN3cub18CUB_300001_SM_10006detail8for_each13static_kernelINS2_12policy_hub_t12policy_500_tElNS2_12op_wrapper_tIlN6thrust24THRUST_300001_SM_1000_NS6detail23allocator_traits_detail5gozerENS8_10device_ptrI11AutomobilisEEEEEEvT0_T1__param_0,
	.param .align 8 .b8 _ZN3cub18CUB_300001_SM_10006detail8for_each13static_kernelINS2_12policy_hub_t12policy_500_tElNS2_12op_wrapper_tIlN6thrust24THRUST_300001_SM_1000_NS6detail23allocator_traits_detail5gozerENS8_10device_ptrI11AutomobilisEEEEEEvT0_T1__param_1[16]
)
.maxntid 256
{


	ret;

}
	// .globl	_ZN3cub18CUB_300001_SM_10006detail8for_each13static_kernelINS2_12policy_hub_t12policy_500_tEmNS2_12op_wrapper_tImN6thrust24THRUST_300001_SM_1000_NS6detail23allocator_traits_detail24construct1_via_allocatorINS8_16device_allocatorI11AutomobilisEEEENS8_10device_ptrISD_EEEEEEvT0_T1_
.visible .entry _ZN3cub18CUB_300001_SM_10006detail8for_each13static_kernelINS2_12policy_hub_t12policy_500_tEmNS2_12op_wrapper_tImN6thrust24THRUST_300001_SM_1000_NS6detail23allocator_traits_detail24construct1_via_allocatorINS8_16device_allocatorI11AutomobilisEEEENS8_10device_ptrISD_EEEEEEvT0_T1_(
	.param .u64 _ZN3cub18CUB_300001_SM_10006detail8for_each13static_kernelINS2_12policy_hub_t12policy_500_tEmNS2_12op_wrapper_tImN6thrust24THRUST_300001_SM_1000_NS6detail23allocator_traits_detail24construct1_via_allocatorINS8_16device_allocatorI11AutomobilisEEEENS8_10device_ptrISD_EEEEEEvT0_T1__param_0,
	.param .align 8 .b8 _ZN3cub18CUB_300001_SM_10006detail8for_each13static_kernelINS2_12policy_hub_t12policy_500_tEmNS2_12op_wrapper_tImN6thrust24THRUST_300001_SM_1000_NS6detail23allocator_traits_detail24construct1_via_allocatorINS8_16device_allocatorI11AutomobilisEEEENS8_10device_ptrISD_EEEEEEvT0_T1__param_1[16]
)
.maxntid 256
{
	.reg .pred 	%p<8>;
	.reg .b16 	%rs<9>;
	.reg .b32 	%r<9>;
	.reg .b64 	%rd<39>;

	ld.param.u64 	%rd13, [_ZN3cub18CUB_300001_SM_10006detail8for_each13static_kernelINS2_12policy_hub_t12policy_500_tEmNS2_12op_wrapper_tImN6thrust24THRUST_300001_SM_1000_NS6detail23allocator_traits_detail24construct1_via_allocatorINS8_16device_allocatorI11AutomobilisEEEENS8_10device_ptrISD_EEEEEEvT0_T1__param_1];
	ld.param.u64 	%rd15, [_ZN3cub18CUB_300001_SM_10006detail8for_each13static_kernelINS2_12policy_hub_t12policy_500_tEmNS2_12op_wrapper_tImN6thrust24THRUST_300001_SM_1000_NS6detail23allocator_traits_detail24construct1_via_allocatorINS8_16device_allocatorI11AutomobilisEEEENS8_10device_ptrISD_EEEEEEvT0_T1__param_0];
	mov.u32 	%r2, %ctaid.x;
	mul.wide.u32 	%rd1, %r2, 512;
	sub.s64 	%rd2, %rd15, %rd1;
	setp.lt.u64 	%p1, %rd2, 512;
	@%p1 bra 	$L__BB6_6;
	mov.u32 	%r6, %tid.x;
	cvta.to.global.u64 	%rd27, %rd13;
	cvt.u64.u32 	%rd28, %r6;
	add.s64 	%rd29, %rd1, %rd28;
	mad.lo.s64 	%rd3, %rd29, 104, %rd27;
	mov.b32 	%r7, 0;
	st.global.u32 	[%rd3+92], %r7;
	mov.b64 	%rd35, 0;
	st.global.u64 	[%rd3+96], %rd35;
$L__BB6_2:
	add.s64 	%rd30, %rd3, %rd35;
	mov.b16 	%rs5, 32;
	st.global.u8 	[%rd30], %rs5;
	add.s64 	%rd5, %rd35, 1;
	setp.lt.u64 	%p6, %rd35, 88;
	mov.u64 	%rd35, %rd5;
	@%p6 bra 	$L__BB6_2;
	mov.b16 	%rs6, 0;
	st.global.u8 	[%rd3+90], %rs6;
	mov.b32 	%r8, 0;
	st.global.u32 	[%rd3+26716], %r8;
	mov.b64 	%rd32, 0;
	st.global.u64 	[%rd3+26720], %rd32;
	mov.b64 	%rd36, 26624;
$L__BB6_4:
	add.s64 	%rd33, %rd3, %rd36;
	mov.b16 	%rs7, 32;
	st.global.u8 	[%rd33], %rs7;
	add.s64 	%rd7, %rd36, 1;
	add.s64 	%rd34, %rd36, -26624;
	setp.lt.u64 	%p7, %rd34, 88;
	mov.u64 	%rd36, %rd7;
	@%p7 bra 	$L__BB6_4;
	mov.b16 	%rs8, 0;
	st.global.u8 	[%rd3+26714], %rs8;
	bra.uni 	$L__BB6_14;
$L__BB6_6:
	cvta.to.global.u64 	%rd16, %rd13;
	mov.u32 	%r1, %tid.x;
	cvt.u64.u32 	%rd17, %r1;
	setp.le.u64 	%p2, %rd2, %rd17;
	add.s64 	%rd18, %rd1, %rd17;
	mad.lo.s64 	%rd8, %rd18, 104, %rd16;
	@%p2 bra 	$L__BB6_10;
	mov.b32 	%r3, 0;
	st.global.u32 	[%rd8+92], %r3;
	mov.b64 	%rd37, 0;
	st.global.u64 	[%rd8+96], %rd37;
$L__BB6_8:
	add.s64 	%rd20, %rd8, %rd37;
	mov.b16 	%rs1, 32;
	st.global.u8 	[%rd20], %rs1;
	add.s64 	%rd10, %rd37, 1;
	setp.lt.u64 	%p3, %rd37, 88;
	mov.u64 	%rd37, %rd10;
	@%p3 bra 	$L__BB6_8;
	mov.b16 	%rs2, 0;
	st.global.u8 	[%rd8+90], %rs2;
$L__BB6_10:
	add.s32 	%r4, %r1, 256;
	cvt.u64.u32 	%rd21, %r4;
	setp.le.u64 	%p4, %rd2, %rd21;
	@%p4 bra 	$L__BB6_14;
	mov.b32 	%r5, 0;
	st.global.u32 	[%rd8+26716], %r5;
	mov.b64 	%rd23, 0;
	st.global.u64 	[%rd8+26720], %rd23;
	mov.b64 	%rd38, 26624;
$L__BB6_12:
	add.s64 	%rd24, %rd8, %rd38;
	mov.b16 	%rs3, 32;
	st.global.u8 	[%rd24], %rs3;
	add.s64 	%rd12, %rd38, 1;
	add.s64 	%rd25, %rd38, -26624;
	setp.lt.u64 	%p5, %rd25, 88;
	mov.u64 	%rd38, %rd12;
	@%p5 bra 	$L__BB6_12;
	mov.b16 	%rs4, 0;
	st.global.u8 	[%rd8+26714], %rs4;
$L__BB6_14:
	ret;

}
	// .globl	_ZN3cub18CUB_300001_SM_10006detail8for_each13static_kernelINS2_12policy_hub_t12policy_500_tElN6thrust24THRUST_300001_SM_1000_NS8cuda_cub20__uninitialized_copy7functorINS7_6detail15normal_iteratorINS7_10device_ptrIK11AutomobilisEEEENS7_7pointerISE_NS8_3tagENS7_11use_defaultESK_EEEEEEvT0_T1_
.visible .entry _ZN3cub18CUB_300001_SM_10006detail8for_each13static_kernelINS2_12policy_hub_t12policy_500_tElN6thrust24THRUST_300001_SM_1000_NS8cuda_cub20__uninitialized_copy7functorINS7_6detail15normal_iteratorINS7_10device_ptrIK11AutomobilisEEEENS7_7pointerISE_NS8_3tagENS7_11use_defaultESK_EEEEEEvT0_T1_(
	.param .u64 _ZN3cub18CUB_300001_SM_10006detail8for_each13static_kernelINS2_12policy_hub_t12policy_500_tElN6thrust24THRUST_300001_SM_1000_NS8cuda_cub20__uninitialized_copy7functorINS7_6detail15normal_iteratorINS7_10device_ptrIK11AutomobilisEEEENS7_7pointerISE_NS8_3tagENS7_11use_defaultESK_EEEEEEvT0_T1__param_0,
	.param .align 8 .b8 _ZN3cub18CUB_300001_SM_10006detail8for_each13static_kernelINS2_12policy_hub_t12policy_500_tElN6thrust24THRUST_300001_SM_1000_NS8cuda_cub20__uninitialized_copy7functorINS7_6detail15normal_iteratorINS7_10device_ptrIK11AutomobilisEEEENS7_7pointerISE_NS8_3tagENS7_11use_defaultESK_EEEEEEvT0_T1__param_1[16]
)
.maxntid 256
{
	.reg .pred 	%p<4>;
	.reg .b32 	%r<110>;
	.reg .b64 	%rd<26>;

	ld.param.u64 	%rd8, [_ZN3cub18CUB_300001_SM_10006detail8for_each13static_kernelINS2_12policy_hub_t12policy_500_tElN6thrust24THRUST_300001_SM_1000_NS8cuda_cub20__uninitialized_copy7functorINS7_6detail15normal_iteratorINS7_10device_ptrIK11AutomobilisEEEENS7_7pointerISE_NS8_3tagENS7_11use_defaultESK_EEEEEEvT0_T1__param_1+8];
	ld.param.u64 	%rd7, [_ZN3cub18CUB_300001_SM_10006detail8for_each13static_kernelINS2_12policy_hub_t12policy_500_tElN6thrust24THRUST_300001_SM_1000_NS8cuda_cub20__uninitialized_copy7functorINS7_6detail15normal_iteratorINS7_10device_ptrIK11AutomobilisEEEENS7_7pointerISE_NS8_3tagENS7_11use_defaultESK_EEEEEEvT0_T1__param_1];
	ld.param.u64 	%rd9, [_ZN3cub18CUB_300001_SM_10006detail8for_each13static_kernelINS2_12policy_hub_t12policy_500_tElN6thrust24THRUST_300001_SM_1000_NS8cuda_cub20__uninitialized_copy7functorINS7_6detail15normal_iteratorINS7_10device_ptrIK11AutomobilisEEEENS7_7pointerISE_NS8_3tagENS7_11use_defaultESK_EEEEEEvT0_T1__param_0];
	mov.u32 	%r1, %ctaid.x;
	mul.wide.u32 	%rd1, %r1, 512;
	sub.s64 	%rd2, %rd9, %rd1;
	setp.lt.s64 	%p1, %rd2, 512;
	@%p1 bra 	$L__BB7_2;
	mov.u32 	%r57, %tid.x;
	cvta.to.global.u64 	%rd19, %rd8;
	cvta.to.global.u64 	%rd20, %rd7;
	cvt.u64.u32 	%rd21, %r57;
	add.s64 	%rd22, %rd1, %rd21;
	mul.lo.s64 	%rd23, %rd22, 104;
	add.s64 	%rd24, %rd20, %rd23;
	add.s64 	%rd25, %rd19, %rd23;
	ld.global.v2.u32 	{%r58, %r59}, [%rd24];
	ld.global.v2.u32 	{%r60, %r61}, [%rd24+8];
	ld.global.v2.u32 	{%r62, %r63}, [%rd24+16];
	ld.global.v2.u32 	{%r64, %r65}, [%rd24+24];
	ld.global.v2.u32 	{%r66, %r67}, [%rd24+32];
	ld.global.v2.u32 	{%r68, %r69}, [%rd24+40];
	ld.global.v2.u32 	{%r70, %r71}, [%rd24+48];
	ld.global.v2.u32 	{%r72, %r73}, [%rd24+56];
	ld.global.v2.u32 	{%r74, %r75}, [%rd24+64];
	ld.global.v2.u32 	{%r76, %r77}, [%rd24+72];
	ld.global.v2.u32 	{%r78, %r79}, [%rd24+80];
	.pragma "used_bytes_mask 247";
	ld.global.v2.u32 	{%r80, %r81}, [%rd24+88];
	ld.global.v2.u32 	{%r82, %r83}, [%rd24+96];
	st.global.v2.u32 	[%rd25], {%r58, %r59};
	st.global.v2.u32 	[%rd25+8], {%r60, %r61};
	st.global.v2.u32 	[%rd25+16], {%r62, %r63};
	st.global.v2.u32 	[%rd25+24], {%r64, %r65};
	st.global.v2.u32 	[%rd25+32], {%r66, %r67};
	st.global.v2.u32 	[%rd25+40], {%r68, %r69};
	st.global.v2.u32 	[%rd25+48], {%r70, %r71};
	st.global.v2.u32 	[%rd25+56], {%r72, %r73};
	st.global.v2.u32 	[%rd25+64], {%r74, %r75};
	st.global.v2.u32 	[%rd25+72], {%r76, %r77};
	st.global.v2.u32 	[%rd25+80], {%r78, %r79};
	st.global.v2.u32 	[%rd25+88], {%r80, %r81};
	st.global.v2.u32 	[%rd25+96], {%r82, %r83};
	ld.global.v2.u32 	{%r84, %r85}, [%rd24+26624];
	ld.global.v2.u32 	{%r86, %r87}, [%rd24+26632];
	ld.global.v2.u32 	{%r88, %r89}, [%rd24+26640];
	ld.global.v2.u32 	{%r90, %r91}, [%rd24+26648];
	ld.global.v2.u32 	{%r92, %r93}, [%rd24+26656];
	ld.global.v2.u32 	{%r94, %r95}, [%rd24+26664];
	ld.global.v2.u32 	{%r96, %r97}, [%rd24+26672];
	ld.global.v2.u32 	{%r98, %r99}, [%rd24+26680];
	ld.global.v2.u32 	{%r100, %r101}, [%rd24+26688];
	ld.global.v2.u32 	{%r102, %r103}, [%rd24+26696];
	ld.global.v2.u32 	{%r104, %r105}, [%rd24+26704];
	.pragma "used_bytes_mask 247";
	ld.global.v2.u32 	{%r106, %r107}, [%rd24+26712];
	ld.global.v2.u32 	{%r108, %r109}, [%rd24+26720];
	st.global.v2.u32 	[%rd25+26624], {%r84, %r85};
	st.global.v2.u32 	[%rd25+26632], {%r86, %r87};
	st.global.v2.u32 	[%rd25+26640], {%r88, %r89};
	st.global.v2.u32 	[%rd25+26648], {%r90, %r91};
	st.global.v2.u32 	[%rd25+26656], {%r92, %r93};
	st.global.v2.u32 	[%rd25+26664], {%r94, %r95};
	st.global.v2.u32 	[%rd25+26672], {%r96, %r97};
	st.global.v2.u32 	[%rd25+26680], {%r98, %r99};
	st.global.v2.u32 	[%rd25+26688], {%r100, %r101};
	st.global.v2.u32 	[%rd25+26696], {%r102, %r103};
	st.global.v2.u32 	[%rd25+26704], {%r104, %r105};
	st.global.v2.u32 	[%rd25+26712], {%r106, %r107};
	st.global.v2.u32 	[%rd25+26720], {%r108, %r109};
	bra.uni 	$L__BB7_6;
$L__BB7_2:
	cvta.to.global.u64 	%rd3, %rd7;
	cvta.to.global.u64 	%rd4, %rd8;
	mov.u32 	%r2, %tid.x;
	cvt.s64.s32 	%rd5, %rd2;
	cvt.u64.u32 	%rd6, %r2;
	setp.le.s64 	%p2, %rd5, %rd6;
	@%p2 bra 	$L__BB7_4;
	add.s64 	%rd10, %rd1, %rd6;
	mul.lo.s64 	%rd11, %rd10, 104;
	add.s64 	%rd12, %rd3, %rd11;
	add.s64 	%rd13, %rd4, %rd11;
	ld.global.v2.u32 	{%r3, %r4}, [%rd12];
	ld.global.v2.u32 	{%r5, %r6}, [%rd12+8];
	ld.global.v2.u32 	{%r7, %r8}, [%rd12+16];
	ld.global.v2.u32 	{%r9, %r10}, [%rd12+24];
	ld.global.v2.u32 	{%r11, %r12}, [%rd12+32];
	ld.global.v2.u32 	{%r13, %r14}, [%rd12+40];
	ld.global.v2.u32 	{%r15, %r16}, [%rd12+48];
	ld.global.v2.u32 	{%r17, %r18}, [%rd12+56];
	ld.global.v2.u32 	{%r19, %r20}, [%rd12+64];
	ld.global.v2.u32 	{%r21, %r22}, [%rd12+72];
	ld.global.v2.u32 	{%r23, %r24}, [%rd12+80];
	.pragma "used_bytes_mask 247";
	ld.global.v2.u32 	{%r25, %r26}, [%rd12+88];
	ld.global.v2.u32 	{%r27, %r28}, [%rd12+96];
	st.global.v2.u32 	[%rd13], {%r3, %r4};
	st.global.v2.u32 	[%rd13+8], {%r5, %r6};
	st.global.v2.u32 	[%rd13+16], {%r7, %r8};
	st.global.v2.u32 	[%rd13+24], {%r9, %r10};
	st.global.v2.u32 	[%rd13+32], {%r11, %r12};
	st.global.v2.u32 	[%rd13+40], {%r13, %r14};
	st.global.v2.u32 	[%rd13+48], {%r15, %r16};
	st.global.v2.u32 	[%rd13+56], {%r17, %r18};
	st.global.v2.u32 	[%rd13+64], {%r19, %r20};
	st.global.v2.u32 	[%rd13+72], {%r21, %r22};
	st.global.v2.u32 	[%rd13+80], {%r23, %r24};
	st.global.v2.u32 	[%rd13+88], {%r25, %r26};
	st.global.v2.u32 	[%rd13+96], {%r27, %r28};
$L__BB7_4:
	cvt.u32.u64 	%r29, %rd6;
	add.s32 	%r30, %r29, 256;
	cvt.u64.u32 	%rd14, %r30;
	setp.le.s64 	%p3, %rd5, %rd14;
	@%p3 bra 	$L__BB7_6;
	add.s64 	%rd15, %rd1, %rd6;
	mul.lo.s64 	%rd16, %rd15, 104;
	add.s64 	%rd17, %rd3, %rd16;
	add.s64 	%rd18, %rd4, %rd16;
	ld.global.v2.u32 	{%r31, %r32}, [%rd17+26624];
	ld.global.v2.u32 	{%r33, %r34}, [%rd17+26632];
	ld.global.v2.u32 	{%r35, %r36}, [%rd17+26640];
	ld.global.v2.u32 	{%r37, %r38}, [%rd17+26648];
	ld.global.v2.u32 	{%r39, %r40}, [%rd17+26656];
	ld.global.v2.u32 	{%r41, %r42}, [%rd17+26664];
	ld.global.v2.u32 	{%r43, %r44}, [%rd17+26672];
	ld.global.v2.u32 	{%r45, %r46}, [%rd17+26680];
	ld.global.v2.u32 	{%r47, %r48}, [%rd17+26688];
	ld.global.v2.u32 	{%r49, %r50}, [%rd17+26696];
	ld.global.v2.u32 	{%r51, %r52}, [%rd17+26704];
	.pragma "used_bytes_mask 247";
	ld.global.v2.u32 	{%r53, %r54}, [%rd17+26712];
	ld.global.v2.u32 	{%r55, %r56}, [%rd17+26720];
	st.global.v2.u32 	[%rd18+26624], {%r31, %r32};
	st.global.v2.u32 	[%rd18+26632], {%r33, %r34};
	st.global.v2.u32 	[%rd18+26640], {%r35, %r36};
	st.global.v2.u32 	[%rd18+26648], {%r37, %r38};
	st.global.v2.u32 	[%rd18+26656], {%r39, %r40};
	st.global.v2.u32 	[%rd18+26664], {%r41, %r42};
	st.global.v2.u32 	[%rd18+26672], {%r43, %r44};
	st.global.v2.u32 	[%rd18+26680], {%r45, %r46};
	st.global.v2.u32 	[%rd18+26688], {%r47, %r48};
	st.global.v2.u32 	[%rd18+26696], {%r49, %r50};
	st.global.v2.u32 	[%rd18+26704], {%r51, %r52};
	st.global.v2.u32 	[%rd18+26712], {%r53, %r54};
	st.global.v2.u32 	[%rd18+26720], {%r55, %r56};
$L__BB7_6:
	ret;

}
	// .globl	_ZN3cub18CUB_300001_SM_10006detail9transform16transform_kernelINS2_10policy_hubILb1EN4cuda3std3__45tupleIJN6thrust24THRUST_300001_SM_1000_NS10device_ptrI11AutomobilisEEEEEE10policy1000EiNS7_10__identityEPSC_JSI_EEEvT0_iT1_T2_DpNS2_10kernel_argIT3_EE
.visible .entry _ZN3cub18CUB_300001_SM_10006detail9transform16transform_kernelINS2_10policy_hubILb1EN4cuda3std3__45tupleIJN6thrust24THRUST_300001_SM_1000_NS10device_ptrI11AutomobilisEEEEEE10policy1000EiNS7_10__identityEPSC_JSI_EEEvT0_iT1_T2_DpNS2_10kernel_argIT3_EE(
	.param .u32 _ZN3cub18CUB_300001_SM_10006detail9transform16transform_kernelINS2_10policy_hubILb1EN4cuda3std3__45tupleIJN6thrust24THRUST_300001_SM_1000_NS10device_ptrI11AutomobilisEEEEEE10policy1000EiNS7_10__identityEPSC_JSI_EEEvT0_iT1_T2_DpNS2_10kernel_argIT3_EE_param_0,
	.param .u32 _ZN3cub18CUB_300001_SM_10006detail9transform16transform_kernelINS2_10policy_hubILb1EN4cuda3std3__45tupleIJN6thrust24THRUST_300001_SM_1000_NS10device_ptrI11AutomobilisEEEEEE10policy1000EiNS7_10__identityEPSC_JSI_EEEvT0_iT1_T2_DpNS2_10kernel_argIT3_EE_param_1,
	.param .align 1 .b8 _ZN3cub18CUB_300001_SM_10006detail9transform16transform_kernelINS2_10policy_hubILb1EN4cuda3std3__45tupleIJN6thrust24THRUST_300001_SM_1000_NS10device_ptrI11AutomobilisEEEEEE10policy1000EiNS7_10__identityEPSC_JSI_EEEvT0_iT1_T2_DpNS2_10kernel_argIT3_EE_param_2[1],
	.param .u64 .ptr .align 1 _ZN3cub18CUB_300001_SM_10006detail9transform16transform_kernelINS2_10policy_hubILb1EN4cuda3std3__45tupleIJN6thrust24THRUST_300001_SM_1000_NS10device_ptrI11AutomobilisEEEEEE10policy1000EiNS7_10__identityEPSC_JSI_EEEvT0_iT1_T2_DpNS2_10kernel_argIT3_EE_param_3,
	.param .align 8 .b8 _ZN3cub18CUB_300001_SM_10006detail9transform16transform_kernelINS2_10policy_hubILb1EN4cuda3std3__45tupleIJN6thrust24THRUST_300001_SM_1000_NS10device_ptrI11AutomobilisEEEEEE10policy1000EiNS7_10__identityEPSC_JSI_EEEvT0_iT1_T2_DpNS2_10kernel_argIT3_EE_param_4[16]
)
.maxntid 128
{
	.reg .pred 	%p<37>;
	.reg .b32 	%r<856>;
	.reg .b64 	%rd<58>;

	ld.param.u32 	%r39, [_ZN3cub18CUB_300001_SM_10006detail9transform16transform_kernelINS2_10policy_hubILb1EN4cuda3std3__45tupleIJN6thrust24THRUST_300001_SM_1000_NS10device_ptrI11AutomobilisEEEEEE10policy1000EiNS7_10__identityEPSC_JSI_EEEvT0_iT1_T2_DpNS2_10kernel_argIT3_EE_param_0];
	ld.param.u64 	%rd10, [_ZN3cub18CUB_300001_SM_10006detail9transform16transform_kernelINS2_10policy_hubILb1EN4cuda3std3__45tupleIJN6thrust24THRUST_300001_SM_1000_NS10device_ptrI11AutomobilisEEEEEE10policy1000EiNS7_10__identityEPSC_JSI_EEEvT0_iT1_T2_DpNS2_10kernel_argIT3_EE_param_4];
	ld.param.u32 	%r38, [_ZN3cub18CUB_300001_SM_10006detail9transform16transform_kernelINS2_10policy_hubILb1EN4cuda3std3__45tupleIJN6thrust24THRUST_300001_SM_1000_NS10device_ptrI11AutomobilisEEEEEE10policy1000EiNS7_10__identityEPSC_JSI_EEEvT0_iT1_T2_DpNS2_10kernel_argIT3_EE_param_1];
	ld.param.u64 	%rd11, [_ZN3cub18CUB_300001_SM_10006detail9transform16transform_kernelINS2_10policy_hubILb1EN4cuda3std3__45tupleIJN6thrust24THRUST_300001_SM_1000_NS10device_ptrI11AutomobilisEEEEEE10policy1000EiNS7_10__identityEPSC_JSI_EEEvT0_iT1_T2_DpNS2_10kernel_argIT3_EE_param_3];
	cvta.to.global.u64 	%rd1, %rd11;
	cvta.to.global.u64 	%rd2, %rd10;
	shl.b32 	%r1, %r38, 7;
	mov.u32 	%r40, %ctaid.x;
	mul.lo.s32 	%r2, %r1, %r40;
	sub.s32 	%r3, %r39, %r2;
	min.s32 	%r4, %r1, %r3;
	mul.lo.s32 	%r5, %r4, 104;
	mov.u32 	%r6, %tid.x;
	shl.b32 	%r847, %r6, 7;
	setp.ge.s32 	%p1, %r847, %r5;
	@%p1 bra 	$L__BB8_3;
	mul.wide.u32 	%rd12, %r6, 128;
	add.s64 	%rd13, %rd2, %rd12;
	mul.wide.s32 	%rd14, %r2, 104;
	add.s64 	%rd57, %rd13, %rd14;
$L__BB8_2:
	.pragma "nounroll";
	// begin inline asm
	prefetch.global.L2 [%rd57];
	// end inline asm
	add.s32 	%r847, %r847, 16384;
	add.s64 	%rd57, %rd57, 16384;
	setp.lt.s32 	%p2, %r847, %r5;
	@%p2 bra 	$L__BB8_2;
$L__BB8_3:
	mul.wide.s32 	%rd16, %r2, 104;
	add.s64 	%rd6, %rd2, %rd16;
	add.s64 	%rd7, %rd1, %rd16;
	setp.gt.s32 	%p3, %r1, %r3;
	@%p3 bra 	$L__BB8_16;
	setp.lt.s32 	%p4, %r38, 1;
	@%p4 bra 	$L__BB8_57;
	and.b32  	%r10, %r38, 7;
	setp.lt.u32 	%p5, %r38, 8;
	mov.b32 	%r853, 0;
	@%p5 bra 	$L__BB8_8;
	and.b32  	%r853, %r38, 2147483640;
	mov.b32 	%r848, 0;
$L__BB8_7:
	.pragma "nounroll";
	shl.b32 	%r43, %r848, 7;
	add.s32 	%r44, %r43, %r6;
	mul.wide.u32 	%rd17, %r44, 104;
	add.s64 	%rd18, %rd6, %rd17;
	add.s64 	%rd19, %rd7, %rd17;
	ld.global.v2.u32 	{%r45, %r46}, [%rd18];
	ld.global.v2.u32 	{%r47, %r48}, [%rd18+8];
	ld.global.v2.u32 	{%r49, %r50}, [%rd18+16];
	ld.global.v2.u32 	{%r51, %r52}, [%rd18+24];
	ld.global.v2.u32 	{%r53, %r54}, [%rd18+32];
	ld.global.v2.u32 	{%r55, %r56}, [%rd18+40];
	ld.global.v2.u32 	{%r57, %r58}, [%rd18+48];
	ld.global.v2.u32 	{%r59, %r60}, [%rd18+56];
	ld.global.v2.u32 	{%r61, %r62}, [%rd18+64];
	ld.global.v2.u32 	{%r63, %r64}, [%rd18+72];
	ld.global.v2.u32 	{%r65, %r66}, [%rd18+80];
	.pragma "used_bytes_mask 247";
	ld.global.v2.u32 	{%r67, %r68}, [%rd18+88];
	ld.global.v2.u32 	{%r69, %r70}, [%rd18+96];
	st.global.v2.u32 	[%rd19], {%r45, %r46};
	st.global.v2.u32 	[%rd19+8], {%r47, %r48};
	st.global.v2.u32 	[%rd19+16], {%r49, %r50};
	st.global.v2.u32 	[%rd19+24], {%r51, %r52};
	st.global.v2.u32 	[%rd19+32], {%r53, %r54};
	st.global.v2.u32 	[%rd19+40], {%r55, %r56};
	st.global.v2.u32 	[%rd19+48], {%r57, %r58};
	st.global.v2.u32 	[%rd19+56], {%r59, %r60};
	st.global.v2.u32 	[%rd19+64], {%r61, %r62};
	st.global.v2.u32 	[%rd19+72], {%r63, %r64};
	st.global.v2.u32 	[%rd19+80], {%r65, %r66};
	st.global.v2.u32 	[%rd19+88], {%r67, %r68};
	st.global.v2.u32 	[%rd19+96], {%r69, %r70};
	add.s32 	%r71, %r44, 128;
	mul.wide.s32 	%rd20, %r71, 104;
	add.s64 	%rd21, %rd6, %rd20;
	add.s64 	%rd22, %rd7, %rd20;
	ld.global.v2.u32 	{%r72, %r73}, [%rd21];
	ld.global.v2.u32 	{%r74, %r75}, [%rd21+8];
	ld.global.v2.u32 	{%r76, %r77}, [%rd21+16];
	ld.global.v2.u32 	{%r78, %r79}, [%rd21+24];
	ld.global.v2.u32 	{%r80, %r81}, [%rd21+32];
	ld.global.v2.u32 	{%r82, %r83}, [%rd21+40];
	ld.global.v2.u32 	{%r84, %r85}, [%rd21+48];
	ld.global.v2.u32 	{%r86, %r87}, [%rd21+56];
	ld.global.v2.u32 	{%r88, %r89}, [%rd21+64];
	ld.global.v2.u32 	{%r90, %r91}, [%rd21+72];
	ld.global.v2.u32 	{%r92, %r93}, [%rd21+80];
	.pragma "used_bytes_mask 247";
	ld.global.v2.u32 	{%r94, %r95}, [%rd21+88];
	ld.global.v2.u32 	{%r96, %r97}, [%rd21+96];
	st.global.v2.u32 	[%rd22], {%r72, %r73};
	st.global.v2.u32 	[%rd22+8], {%r74, %r75};
	st.global.v2.u32 	[%rd22+16], {%r76, %r77};
	st.global.v2.u32 	[%rd22+24], {%r78, %r79};
	st.global.v2.u32 	[%rd22+32], {%r80, %r81};
	st.global.v2.u32 	[%rd22+40], {%r82, %r83};
	st.global.v2.u32 	[%rd22+48], {%r84, %r85};
	st.global.v2.u32 	[%rd22+56], {%r86, %r87};
	st.global.v2.u32 	[%rd22+64], {%r88, %r89};
	st.global.v2.u32 	[%rd22+72], {%r90, %r91};
	st.global.v2.u32 	[%rd22+80], {%r92, %r93};
	st.global.v2.u32 	[%rd22+88], {%r94, %r95};
	st.global.v2.u32 	[%rd22+96], {%r96, %r97};
	ld.global.v2.u32 	{%r98, %r99}, [%rd21+13312];
	ld.global.v2.u32 	{%r100, %r101}, [%rd21+13320];
	ld.global.v2.u32 	{%r102, %r103}, [%rd21+13328];
	ld.global.v2.u32 	{%r104, %r105}, [%rd21+13336];
	ld.global.v2.u32 	{%r106, %r107}, [%rd21+13344];
	ld.global.v2.u32 	{%r108, %r109}, [%rd21+13352];
	ld.global.v2.u32 	{%r110, %r111}, [%rd21+13360];
	ld.global.v2.u32 	{%r112, %r113}, [%rd21+13368];
	ld.global.v2.u32 	{%r114, %r115}, [%rd21+13376];
	ld.global.v2.u32 	{%r116, %r117}, [%rd21+13384];
	ld.global.v2.u32 	{%r118, %r119}, [%rd21+13392];
	.pragma "used_bytes_mask 247";
	ld.global.v2.u32 	{%r120, %r121}, [%rd21+13400];
	ld.global.v2.u32 	{%r122, %r123}, [%rd21+13408];
	st.global.v2.u32 	[%rd22+13312], {%r98, %r99};
	st.global.v2.u32 	[%rd22+13320], {%r100, %r101};
	st.global.v2.u32 	[%rd22+13328], {%r102, %r103};
	st.global.v2.u32 	[%rd22+13336], {%r104, %r105};
	st.global.v2.u32 	[%rd22+13344], {%r106, %r107};
	st.global.v2.u32 	[%rd22+13352], {%r108, %r109};
	st.global.v2.u32 	[%rd22+13360], {%r110, %r111};
	st.global.v2.u32 	[%rd22+13368], {%r112, %r113};
	st.global.v2.u32 	[%rd22+13376], {%r114, %r115};
	st.global.v2.u32 	[%rd22+13384], {%r116, %r117};
	st.global.v2.u32 	[%rd22+13392], {%r118, %r119};
	st.global.v2.u32 	[%rd22+13400], {%r120, %r121};
	st.global.v2.u32 	[%rd22+13408], {%r122, %r123};
	ld.global.v2.u32 	{%r124, %r125}, [%rd21+26624];
	ld.global.v2.u32 	{%r126, %r127}, [%rd21+26632];
	ld.global.v2.u32 	{%r128, %r129}, [%rd21+26640];
	ld.global.v2.u32 	{%r130, %r131}, [%rd21+26648];
	ld.global.v2.u32 	{%r132, %r133}, [%rd21+26656];
	ld.global.v2.u32 	{%r134, %r135}, [%rd21+26664];
	ld.global.v2.u32 	{%r136, %r137}, [%rd21+26672];
	ld.global.v2.u32 	{%r138, %r139}, [%rd21+26680];
	ld.global.v2.u32 	{%r140, %r141}, [%rd21+26688];
	ld.global.v2.u32 	{%r142, %r143}, [%rd21+26696];
	ld.global.v2.u32 	{%r144, %r145}, [%rd21+26704];
	.pragma "used_bytes_mask 247";
	ld.global.v2.u32 	{%r146, %r147}, [%rd21+26712];
	ld.global.v2.u32 	{%r148, %r149}, [%rd21+26720];
	st.global.v2.u32 	[%rd22+26624], {%r124, %r125};
	st.global.v2.u32 	[%rd22+26632], {%r126, %r127};
	st.global.v2.u32 	[%rd22+26640], {%r128, %r129};
	st.global.v2.u32 	[%rd22+26648], {%r130, %r131};
	st.global.v2.u32 	[%rd22+26656], {%r132, %r133};
	st.global.v2.u32 	[%rd22+26664], {%r134, %r135};
	st.global.v2.u32 	[%rd22+26672], {%r136, %r137};
	st.global.v2.u32 	[%rd22+26680], {%r138, %r139};
	st.global.v2.u32 	[%rd22+26688], {%r140, %r141};
	st.global.v2.u32 	[%rd22+26696], {%r142, %r143};
	st.global.v2.u32 	[%rd22+26704], {%r144, %r145};
	st.global.v2.u32 	[%rd22+26712], {%r146, %r147};
	st.global.v2.u32 	[%rd22+26720], {%r148, %r149};
	ld.global.v2.u32 	{%r150, %r151}, [%rd21+39936];
	ld.global.v2.u32 	{%r152, %r153}, [%rd21+39944];
	ld.global.v2.u32 	{%r154, %r155}, [%rd21+39952];
	ld.global.v2.u32 	{%r156, %r157}, [%rd21+39960];
	ld.global.v2.u32 	{%r158, %r159}, [%rd21+39968];
	ld.global.v2.u32 	{%r160, %r161}, [%rd21+39976];
	ld.global.v2.u32 	{%r162, %r163}, [%rd21+39984];
	ld.global.v2.u32 	{%r164, %r165}, [%rd21+39992];
	ld.global.v2.u32 	{%r166, %r167}, [%rd21+40000];
	ld.global.v2.u32 	{%r168, %r169}, [%rd21+40008];
	ld.global.v2.u32 	{%r170, %r171}, [%rd21+40016];
	.pragma "used_bytes_mask 247";
	ld.global.v2.u32 	{%r172, %r173}, [%rd21+40024];
	ld.global.v2.u32 	{%r174, %r175}, [%rd21+40032];
	st.global.v2.u32 	[%rd22+39936], {%r150, %r151};
	st.global.v2.u32 	[%rd22+39944], {%r152, %r153};
	st.global.v2.u32 	[%rd22+39952], {%r154, %r155};
	st.global.v2.u32 	[%rd22+39960], {%r156, %r157};
	st.global.v2.u32 	[%rd22+39968], {%r158, %r159};
	st.global.v2.u32 	[%rd22+39976], {%r160, %r161};
	st.global.v2.u32 	[%rd22+39984], {%r162, %r163};
	st.global.v2.u32 	[%rd22+39992], {%r164, %r165};
	st.global.v2.u32 	[%rd22+40000], {%r166, %r167};
	st.global.v2.u32 	[%rd22+40008], {%r168, %r169};
	st.global.v2.u32 	[%rd22+40016], {%r170, %r171};
	st.global.v2.u32 	[%rd22+40024], {%r172, %r173};
	st.global.v2.u32 	[%rd22+40032], {%r174, %r175};
	ld.global.v2.u32 	{%r176, %r177}, [%rd21+53248];
	ld.global.v2.u32 	{%r178, %r179}, [%rd21+53256];
	ld.global.v2.u32 	{%r180, %r181}, [%rd21+53264];
	ld.global.v2.u32 	{%r182, %r183}, [%rd21+53272];
	ld.global.v2.u32 	{%r184, %r185}, [%rd21+53280];
	ld.global.v2.u32 	{%r186, %r187}, [%rd21+53288];
	ld.global.v2.u32 	{%r188, %r189}, [%rd21+53296];
	ld.global.v2.u32 	{%r190, %r191}, [%rd21+53304];
	ld.global.v2.u32 	{%r192, %r193}, [%rd21+53312];
	ld.global.v2.u32 	{%r194, %r195}, [%rd21+53320];
	ld.global.v2.u32 	{%r196, %r197}, [%rd21+53328];
	.pragma "used_bytes_mask 247";
	ld.global.v2.u32 	{%r198, %r199}, [%rd21+53336];
	ld.global.v2.u32 	{%r200, %r201}, [%rd21+53344];
	st.global.v2.u32 	[%rd22+53248], {%r176, %r177};
	st.global.v2.u32 	[%rd22+53256], {%r178, %r179};
	st.global.v2.u32 	[%rd22+53264], {%r180, %r181};
	st.global.v2.u32 	[%rd22+53272], {%r182, %r183};
	st.global.v2.u32 	[%rd22+53280], {%r184, %r185};
	st.global.v2.u32 	[%rd22+53288], {%r186, %r187};
	st.global.v2.u32 	[%rd22+53296], {%r188, %r189};
	st.global.v2.u32 	[%rd22+53304], {%r190, %r191};
	st.global.v2.u32 	[%rd22+53312], {%r192, %r193};
	st.global.v2.u32 	[%rd22+53320], {%r194, %r195};
	st.global.v2.u32 	[%rd22+53328], {%r196, %r197};
	st.global.v2.u32 	[%rd22+53336], {%r198, %r199};
	st.global.v2.u32 	[%rd22+53344], {%r200, %r201};
	ld.global.v2.u32 	{%r202, %r203}, [%rd21+66560];
	ld.global.v2.u32 	{%r204, %r205}, [%rd21+66568];
	ld.global.v2.u32 	{%r206, %r207}, [%rd21+66576];
	ld.global.v2.u32 	{%r208, %r209}, [%rd21+66584];
	ld.global.v2.u32 	{%r210, %r211}, [%rd21+66592];
	ld.global.v2.u32 	{%r212, %r213}, [%rd21+66600];
	ld.global.v2.u32 	{%r214, %r215}, [%rd21+66608];
	ld.global.v2.u32 	{%r216, %r217}, [%rd21+66616];
	ld.global.v2.u32 	{%r218, %r219}, [%rd21+66624];
	ld.global.v2.u32 	{%r220, %r221}, [%rd21+66632];
	ld.global.v2.u32 	{%r222, %r223}, [%rd21+66640];
	.pragma "used_bytes_mask 247";
	ld.global.v2.u32 	{%r224, %r225}, [%rd21+66648];
	ld.global.v2.u32 	{%r226, %r227}, [%rd21+66656];
	st.global.v2.u32 	[%rd22+66560], {%r202, %r203};
	st.global.v2.u32 	[%rd22+66568], {%r204, %r205};
	st.global.v2.u32 	[%rd22+66576], {%r206, %r207};
	st.global.v2.u32 	[%rd22+66584], {%r208, %r209};
	st.global.v2.u32 	[%rd22+66592], {%r210, %r211};
	st.global.v2.u32 	[%rd22+66600], {%r212, %r213};
	st.global.v2.u32 	[%rd22+66608], {%r214, %r215};
	st.global.v2.u32 	[%rd22+66616], {%r216, %r217};
	st.global.v2.u32 	[%rd22+66624], {%r218, %r219};
	st.global.v2.u32 	[%rd22+66632], {%r220, %r221};
	st.global.v2.u32 	[%rd22+66640], {%r222, %r223};
	st.global.v2.u32 	[%rd22+66648], {%r224, %r225};
	st.global.v2.u32 	[%rd22+66656], {%r226, %r227};
	ld.global.v2.u32 	{%r228, %r229}, [%rd21+79872];
	ld.global.v2.u32 	{%r230, %r231}, [%rd21+79880];
	ld.global.v2.u32 	{%r232, %r233}, [%rd21+79888];
	ld.global.v2.u32 	{%r234, %r235}, [%rd21+79896];
	ld.global.v2.u32 	{%r236, %r237}, [%rd21+79904];
	ld.global.v2.u32 	{%r238, %r239}, [%rd21+79912];
	ld.global.v2.u32 	{%r240, %r241}, [%rd21+79920];
	ld.global.v2.u32 	{%r242, %r243}, [%rd21+79928];
	ld.global.v2.u32 	{%r244, %r245}, [%rd21+79936];
	ld.global.v2.u32 	{%r246, %r247}, [%rd21+79944];
	ld.global.v2.u32 	{%r248, %r249}, [%rd21+79952];
	.pragma "used_bytes_mask 247";
	ld.global.v2.u32 	{%r250, %r251}, [%rd21+79960];
	ld.global.v2.u32 	{%r252, %r253}, [%rd21+79968];
	st.global.v2.u32 	[%rd22+79872], {%r228, %r229};
	st.global.v2.u32 	[%rd22+79880], {%r230, %r231};
	st.global.v2.u32 	[%rd22+79888], {%r232, %r233};
	st.global.v2.u32 	[%rd22+79896], {%r234, %r235};
	st.global.v2.u32 	[%rd22+79904], {%r236, %r237};
	st.global.v2.u32 	[%rd22+79912], {%r238, %r239};
	st.global.v2.u32 	[%rd22+79920], {%r240, %r241};
	st.global.v2.u32 	[%rd22+79928], {%r242, %r243};
	st.global.v2.u32 	[%rd22+79936], {%r244, %r245};
	st.global.v2.u32 	[%rd22+79944], {%r246, %r247};
	st.global.v2.u32 	[%rd22+79952], {%r248, %r249};
	st.global.v2.u32 	[%rd22+79960], {%r250, %r251};
	st.global.v2.u32 	[%rd22+79968], {%r252, %r253};
	add.s32 	%r848, %r848, 8;
	setp.eq.s32 	%p6, %r848, %r853;
	@%p6 bra 	$L__BB8_8;
	bra.uni 	$L__BB8_7;
$L__BB8_8:
	setp.eq.s32 	%p7, %r10, 0;
	@%p7 bra 	$L__BB8_57;
	and.b32  	%r33, %r38, 3;
	setp.lt.u32 	%p8, %r10, 4;
	@%p8 bra 	$L__BB8_11;
	shl.b32 	%r254, %r853, 7;
	add.s32 	%r255, %r254, %r6;
	mul.wide.s32 	%rd23, %r255, 104;
	add.s64 	%rd24, %rd6, %rd23;
	add.s64 	%rd25, %rd7, %rd23;
	ld.global.v2.u32 	{%r256, %r257}, [%rd24];
	ld.global.v2.u32 	{%r258, %r259}, [%rd24+8];
	ld.global.v2.u32 	{%r260, %r261}, [%rd24+16];
	ld.global.v2.u32 	{%r262, %r263}, [%rd24+24];
	ld.global.v2.u32 	{%r264, %r265}, [%rd24+32];
	ld.global.v2.u32 	{%r266, %r267}, [%rd24+40];
	ld.global.v2.u32 	{%r268, %r269}, [%rd24+48];
	ld.global.v2.u32 	{%r270, %r271}, [%rd24+56];
	ld.global.v2.u32 	{%r272, %r273}, [%rd24+64];
	ld.global.v2.u32 	{%r274, %r275}, [%rd24+72];
	ld.global.v2.u32 	{%r276, %r277}, [%rd24+80];
	.pragma "used_bytes_mask 247";
	ld.global.v2.u32 	{%r278, %r279}, [%rd24+88];
	ld.global.v2.u32 	{%r280, %r281}, [%rd24+96];
	st.global.v2.u32 	[%rd25], {%r256, %r257};
	st.global.v2.u32 	[%rd25+8], {%r258, %r259};
	st.global.v2.u32 	[%rd25+16], {%r260, %r261};
	st.global.v2.u32 	[%rd25+24], {%r262, %r263};
	st.global.v2.u32 	[%rd25+32], {%r264, %r265};
	st.global.v2.u32 	[%rd25+40], {%r266, %r267};
	st.global.v2.u32 	[%rd25+48], {%r268, %r269};
	st.global.v2.u32 	[%rd25+56], {%r270, %r271};
	st.global.v2.u32 	[%rd25+64], {%r272, %r273};
	st.global.v2.u32 	[%rd25+72], {%r274, %r275};
	st.global.v2.u32 	[%rd25+80], {%r276, %r277};
	st.global.v2.u32 	[%rd25+88], {%r278, %r279};
	st.global.v2.u32 	[%rd25+96], {%r280, %r281};
	ld.global.v2.u32 	{%r282, %r283}, [%rd24+13312];
	ld.global.v2.u32 	{%r284, %r285}, [%rd24+13320];
	ld.global.v2.u32 	{%r286, %r287}, [%rd24+13328];
	ld.global.v2.u32 	{%r288, %r289}, [%rd24+13336];
	ld.global.v2.u32 	{%r290, %r291}, [%rd24+13344];
	ld.global.v2.u32 	{%r292, %r293}, [%rd24+13352];
	ld.global.v2.u32 	{%r294, %r295}, [%rd24+13360];
	ld.global.v2.u32 	{%r296, %r297}, [%rd24+13368];
	ld.global.v2.u32 	{%r298, %r299}, [%rd24+13376];
	ld.global.v2.u32 	{%r300, %r301}, [%rd24+13384];
	ld.global.v2.u32 	{%r302, %r303}, [%rd24+13392];
	.pragma "used_bytes_mask 247";
	ld.global.v2.u32 	{%r304, %r305}, [%rd24+13400];
	ld.global.v2.u32 	{%r306, %r307}, [%rd24+13408];
	st.global.v2.u32 	[%rd25+13312], {%r282, %r283};
	st.global.v2.u32 	[%rd25+13320], {%r284, %r285};
	st.global.v2.u32 	[%rd25+13328], {%r286, %r287};
	st.global.v2.u32 	[%rd25+13336], {%r288, %r289};
	st.global.v2.u32 	[%rd25+13344], {%r290, %r291};
	st.global.v2.u32 	[%rd25+13352], {%r292, %r293};
	st.global.v2.u32 	[%rd25+13360], {%r294, %r295};
	st.global.v2.u32 	[%rd25+13368], {%r296, %r297};
	st.global.v2.u32 	[%rd25+13376], {%r298, %r299};
	st.global.v2.u32 	[%rd25+13384], {%r300, %r301};
	st.global.v2.u32 	[%rd25+13392], {%r302, %r303};
	st.global.v2.u32 	[%rd25+13400], {%r304, %r305};
	st.global.v2.u32 	[%rd25+13408], {%r306, %r307};
	ld.global.v2.u32 	{%r308, %r309}, [%rd24+26624];
	ld.global.v2.u32 	{%r310, %r311}, [%rd24+26632];
	ld.global.v2.u32 	{%r312, %r313}, [%rd24+26640];
	ld.global.v2.u32 	{%r314, %r315}, [%rd24+26648];
	ld.global.v2.u32 	{%r316, %r317}, [%rd24+26656];
	ld.global.v2.u32 	{%r318, %r319}, [%rd24+26664];
	ld.global.v2.u32 	{%r320, %r321}, [%rd24+26672];
	ld.global.v2.u32 	{%r322, %r323}, [%rd24+26680];
	ld.global.v2.u32 	{%r324, %r325}, [%rd24+26688];
	ld.global.v2.u32 	{%r326, %r327}, [%rd24+26696];
	ld.global.v2.u32 	{%r328, %r329}, [%rd24+26704];
	.pragma "used_bytes_mask 247";
	ld.global.v2.u32 	{%r330, %r331}, [%rd24+26712];
	ld.global.v2.u32 	{%r332, %r333}, [%rd24+26720];
	st.global.v2.u32 	[%rd25+26624], {%r308, %r309};
	st.global.v2.u32 	[%rd25+26632], {%r310, %r311};
	st.global.v2.u32 	[%rd25+26640], {%r312, %r313};
	st.global.v2.u32 	[%rd25+26648], {%r314, %r315};
	st.global.v2.u32 	[%rd25+26656], {%r316, %r317};
	st.global.v2.u32 	[%rd25+26664], {%r318, %r319};
	st.global.v2.u32 	[%rd25+26672], {%r320, %r321};
	st.global.v2.u32 	[%rd25+26680], {%r322, %r323};
	st.global.v2.u32 	[%rd25+26688], {%r324, %r325};
	st.global.v2.u32 	[%rd25+26696], {%r326, %r327};
	st.global.v2.u32 	[%rd25+26704], {%r328, %r329};
	st.global.v2.u32 	[%rd25+26712], {%r330, %r331};
	st.global.v2.u32 	[%rd25+26720], {%r332, %r333};
	ld.global.v2.u32 	{%r334, %r335}, [%rd24+39936];
	ld.global.v2.u32 	{%r336, %r337}, [%rd24+39944];
	ld.global.v2.u32 	{%r338, %r339}, [%rd24+39952];
	ld.global.v2.u32 	{%r340, %r341}, [%rd24+39960];
	ld.global.v2.u32 	{%r342, %r343}, [%rd24+39968];
	ld.global.v2.u32 	{%r344, %r345}, [%rd24+39976];
	ld.global.v2.u32 	{%r346, %r347}, [%rd24+39984];
	ld.global.v2.u32 	{%r348, %r349}, [%rd24+39992];
	ld.global.v2.u32 	{%r350, %r351}, [%rd24+40000];
	ld.global.v2.u32 	{%r352, %r353}, [%rd24+40008];
	ld.global.v2.u32 	{%r354, %r355}, [%rd24+40016];
	.pragma "used_bytes_mask 247";
	ld.global.v2.u32 	{%r356, %r357}, [%rd24+40024];
	ld.global.v2.u32 	{%r358, %r359}, [%rd24+40032];
	st.global.v2.u32 	[%rd25+39936], {%r334, %r335};
	st.global.v2.u32 	[%rd25+39944], {%r336, %r337};
	st.global.v2.u32 	[%rd25+39952], {%r338, %r339};
	st.global.v2.u32 	[%rd25+39960], {%r340, %r341};
	st.global.v2.u32 	[%rd25+39968], {%r342, %r343};
	st.global.v2.u32 	[%rd25+39976], {%r344, %r345};
	st.global.v2.u32 	[%rd25+39984], {%r346, %r347};
	st.global.v2.u32 	[%rd25+39992], {%r348, %r349};
	st.global.v2.u32 	[%rd25+40000], {%r350, %r351};
	st.global.v2.u32 	[%rd25+40008], {%r352, %r353};
	st.global.v2.u32 	[%rd25+40016], {%r354, %r355};
	st.global.v2.u32 	[%rd25+40024], {%r356, %r357};
	st.global.v2.u32 	[%rd25+40032], {%r358, %r359};
	add.s32 	%r853, %r853, 4;
$L__BB8_11:
	setp.eq.s32 	%p9, %r33, 0;
	@%p9 bra 	$L__BB8_57;
	setp.eq.s32 	%p10, %r33, 1;
	@%p10 bra 	$L__BB8_14;
	shl.b32 	%r360, %r853, 7;
	add.s32 	%r361, %r360, %r6;
	mul.wide.s32 	%rd26, %r361, 104;
	add.s64 	%rd27, %rd6, %rd26;
	add.s64 	%rd28, %rd7, %rd26;
	ld.global.v2.u32 	{%r362, %r363}, [%rd27];
	ld.global.v2.u32 	{%r364, %r365}, [%rd27+8];
	ld.global.v2.u32 	{%r366, %r367}, [%rd27+16];
	ld.global.v2.u32 	{%r368, %r369}, [%rd27+24];
	ld.global.v2.u32 	{%r370, %r371}, [%rd27+32];
	ld.global.v2.u32 	{%r372, %r373}, [%rd27+40];
	ld.global.v2.u32 	{%r374, %r375}, [%rd27+48];
	ld.global.v2.u32 	{%r376, %r377}, [%rd27+56];
	ld.global.v2.u32 	{%r378, %r379}, [%rd27+64];
	ld.global.v2.u32 	{%r380, %r381}, [%rd27+72];
	ld.global.v2.u32 	{%r382, %r383}, [%rd27+80];
	.pragma "used_bytes_mask 247";
	ld.global.v2.u32 	{%r384, %r385}, [%rd27+88];
	ld.global.v2.u32 	{%r386, %r387}, [%rd27+96];
	st.global.v2.u32 	[%rd28], {%r362, %r363};
	st.global.v2.u32 	[%rd28+8], {%r364, %r365};
	st.global.v2.u32 	[%rd28+16], {%r366, %r367};
	st.global.v2.u32 	[%rd28+24], {%r368, %r369};
	st.global.v2.u32 	[%rd28+32], {%r370, %r371};
	st.global.v2.u32 	[%rd28+40], {%r372, %r373};
	st.global.v2.u32 	[%rd28+48], {%r374, %r375};
	st.global.v2.u32 	[%rd28+56], {%r376, %r377};
	st.global.v2.u32 	[%rd28+64], {%r378, %r379};
	st.global.v2.u32 	[%rd28+72], {%r380, %r381};
	st.global.v2.u32 	[%rd28+80], {%r382, %r383};
	st.global.v2.u32 	[%rd28+88], {%r384, %r385};
	st.global.v2.u32 	[%rd28+96], {%r386, %r387};
	ld.global.v2.u32 	{%r388, %r389}, [%rd27+13312];
	ld.global.v2.u32 	{%r390, %r391}, [%rd27+13320];
	ld.global.v2.u32 	{%r392, %r393}, [%rd27+13328];
	ld.global.v2.u32 	{%r394, %r395}, [%rd27+13336];
	ld.global.v2.u32 	{%r396, %r397}, [%rd27+13344];
	ld.global.v2.u32 	{%r398, %r399}, [%rd27+13352];
	ld.global.v2.u32 	{%r400, %r401}, [%rd27+13360];
	ld.global.v2.u32 	{%r402, %r403}, [%rd27+13368];
	ld.global.v2.u32 	{%r404, %r405}, [%rd27+13376];
	ld.global.v2.u32 	{%r406, %r407}, [%rd27+13384];
	ld.global.v2.u32 	{%r408, %r409}, [%rd27+13392];
	.pragma "used_bytes_mask 247";
	ld.global.v2.u32 	{%r410, %r411}, [%rd27+13400];
	ld.global.v2.u32 	{%r412, %r413}, [%rd27+13408];
	st.global.v2.u32 	[%rd28+13312], {%r388, %r389};
	st.global.v2.u32 	[%rd28+13320], {%r390, %r391};
	st.global.v2.u32 	[%rd28+13328], {%r392, %r393};
	st.global.v2.u32 	[%rd28+13336], {%r394, %r395};
	st.global.v2.u32 	[%rd28+13344], {%r396, %r397};
	st.global.v2.u32 	[%rd28+13352], {%r398, %r399};
	st.global.v2.u32 	[%rd28+13360], {%r400, %r401};
	st.global.v2.u32 	[%rd28+13368], {%r402, %r403};
	st.global.v2.u32 	[%rd28+13376], {%r404, %r405};
	st.global.v2.u32 	[%rd28+13384], {%r406, %r407};
	st.global.v2.u32 	[%rd28+13392], {%r408, %r409};
	st.global.v2.u32 	[%rd28+13400], {%r410, %r411};
	st.global.v2.u32 	[%rd28+13408], {%r412, %r413};
	add.s32 	%r853, %r853, 2;
$L__BB8_14:
	and.b32  	%r414, %r38, 1;
	setp.eq.b32 	%p11, %r414, 1;
	not.pred 	%p12, %p11;
	@%p12 bra 	$L__BB8_57;
	shl.b32 	%r415, %r853, 7;
	add.s32 	%r416, %r415, %r6;
	mul.wide.s32 	%rd29, %r416, 104;
	add.s64 	%rd30, %rd6, %rd29;
	add.s64 	%rd31, %rd7, %rd29;
	ld.global.v2.u32 	{%r417, %r418}, [%rd30];
	ld.global.v2.u32 	{%r419, %r420}, [%rd30+8];
	ld.global.v2.u32 	{%r421, %r422}, [%rd30+16];
	ld.global.v2.u32 	{%r423, %r424}, [%rd30+24];
	ld.global.v2.u32 	{%r425, %r426}, [%rd30+32];
	ld.global.v2.u32 	{%r427, %r428}, [%rd30+40];
	ld.global.v2.u32 	{%r429, %r430}, [%rd30+48];
	ld.global.v2.u32 	{%r431, %r432}, [%rd30+56];
	ld.global.v2.u32 	{%r433, %r434}, [%rd30+64];
	ld.global.v2.u32 	{%r435, %r436}, [%rd30+72];
	ld.global.v2.u32 	{%r437, %r438}, [%rd30+80];
	.pragma "used_bytes_mask 247";
	ld.global.v2.u32 	{%r439, %r440}, [%rd30+88];
	ld.global.v2.u32 	{%r441, %r442}, [%rd30+96];
	st.global.v2.u32 	[%rd31], {%r417, %r418};
	st.global.v2.u32 	[%rd31+8], {%r419, %r420};
	st.global.v2.u32 	[%rd31+16], {%r421, %r422};
	st.global.v2.u32 	[%rd31+24], {%r423, %r424};
	st.global.v2.u32 	[%rd31+32], {%r425, %r426};
	st.global.v2.u32 	[%rd31+40], {%r427, %r428};
	st.global.v2.u32 	[%rd31+48], {%r429, %r430};
	st.global.v2.u32 	[%rd31+56], {%r431, %r432};
	st.global.v2.u32 	[%rd31+64], {%r433, %r434};
	st.global.v2.u32 	[%rd31+72], {%r435, %r436};
	st.global.v2.u32 	[%rd31+80], {%r437, %r438};
	st.global.v2.u32 	[%rd31+88], {%r439, %r440};
	st.global.v2.u32 	[%rd31+96], {%r441, %r442};
	bra.uni 	$L__BB8_57;
$L__BB8_16:
	setp.lt.s32 	%p13, %r38, 1;
	@%p13 bra 	$L__BB8_57;
	and.b32  	%r12, %r38, 7;
	setp.lt.u32 	%p14, %r38, 8;
	mov.b32 	%r850, 0;
	@%p14 bra 	$L__BB8_36;
	and.b32  	%r850, %r38, 2147483640;
	mov.b32 	%r849, 0;
$L__BB8_19:
	.pragma "nounroll";
	shl.b32 	%r445, %r849, 7;
	add.s32 	%r17, %r445, %r6;
	setp.ge.s32 	%p15, %r17, %r4;
	@%p15 bra 	$L__BB8_21;
	mul.wide.u32 	%rd32, %r17, 104;
	add.s64 	%rd33, %rd6, %rd32;
	add.s64 	%rd34, %rd7, %rd32;
	ld.global.v2.u32 	{%r446, %r447}, [%rd33];
	ld.global.v2.u32 	{%r448, %r449}, [%rd33+8];
	ld.global.v2.u32 	{%r450, %r451}, [%rd33+16];
	ld.global.v2.u32 	{%r452, %r453}, [%rd33+24];
	ld.global.v2.u32 	{%r454, %r455}, [%rd33+32];
	ld.global.v2.u32 	{%r456, %r457}, [%rd33+40];
	ld.global.v2.u32 	{%r458, %r459}, [%rd33+48];
	ld.global.v2.u32 	{%r460, %r461}, [%rd33+56];
	ld.global.v2.u32 	{%r462, %r463}, [%rd33+64];
	ld.global.v2.u32 	{%r464, %r465}, [%rd33+72];
	ld.global.v2.u32 	{%r466, %r467}, [%rd33+80];
	.pragma "used_bytes_mask 247";
	ld.global.v2.u32 	{%r468, %r469}, [%rd33+88];
	ld.global.v2.u32 	{%r470, %r471}, [%rd33+96];
	st.global.v2.u32 	[%rd34], {%r446, %r447};
	st.global.v2.u32 	[%rd34+8], {%r448, %r449};
	st.global.v2.u32 	[%rd34+16], {%r450, %r451};
	st.global.v2.u32 	[%rd34+24], {%r452, %r453};
	st.global.v2.u32 	[%rd34+32], {%r454, %r455};
	st.global.v2.u32 	[%rd34+40], {%r456, %r457};
	st.global.v2.u32 	[%rd34+48], {%r458, %r459};
	st.global.v2.u32 	[%rd34+56], {%r460, %r461};
	st.global.v2.u32 	[%rd34+64], {%r462, %r463};
	st.global.v2.u32 	[%rd34+72], {%r464, %r465};
	st.global.v2.u32 	[%rd34+80], {%r466, %r467};
	st.global.v2.u32 	[%rd34+88], {%r468, %r469};
	st.global.v2.u32 	[%rd34+96], {%r470, %r471};
$L__BB8_21:
	add.s32 	%r472, %r17, 128;
	setp.ge.s32 	%p16, %r472, %r4;
	mul.wide.s32 	%rd35, %r472, 104;
	add.s64 	%rd8, %rd6, %rd35;
	add.s64 	%rd9, %rd7, %rd35;
	@%p16 bra 	$L__BB8_23;
	ld.global.v2.u32 	{%r473, %r474}, [%rd8];
	ld.global.v2.u32 	{%r475, %r476}, [%rd8+8];
	ld.global.v2.u32 	{%r477, %r478}, [%rd8+16];
	ld.global.v2.u32 	{%r479, %r480}, [%rd8+24];
	ld.global.v2.u32 	{%r481, %r482}, [%rd8+32];
	ld.global.v2.u32 	{%r483, %r484}, [%rd8+40];
	ld.global.v2.u32 	{%r485, %r486}, [%rd8+48];
	ld.global.v2.u32 	{%r487, %r488}, [%rd8+56];
	ld.global.v2.u32 	{%r489, %r490}, [%rd8+64];
	ld.global.v2.u32 	{%r491, %r492}, [%rd8+72];
	ld.global.v2.u32 	{%r493, %r494}, [%rd8+80];
	.pragma "used_bytes_mask 247";
	ld.global.v2.u32 	{%r495, %r496}, [%rd8+88];
	ld.global.v2.u32 	{%r497, %r498}, [%rd8+96];
	st.global.v2.u32 	[%rd9], {%r473, %r474};
	st.global.v2.u32 	[%rd9+8], {%r475, %r476};
	st.global.v2.u32 	[%rd9+16], {%r477, %r478};
	st.global.v2.u32 	[%rd9+24], {%r479, %r480};
	st.global.v2.u32 	[%rd9+32], {%r481, %r482};
	st.global.v2.u32 	[%rd9+40], {%r483, %r484};
	st.global.v2.u32 	[%rd9+48], {%r485, %r486};
	st.global.v2.u32 	[%rd9+56], {%r487, %r488};
	st.global.v2.u32 	[%rd9+64], {%r489, %r490};
	st.global.v2.u32 	[%rd9+72], {%r491, %r492};
	st.global.v2.u32 	[%rd9+80], {%r493, %r494};
	st.global.v2.u32 	[%rd9+88], {%r495, %r496};
	st.global.v2.u32 	[%rd9+96], {%r497, %r498};
$L__BB8_23:
	add.s32 	%r499, %r17, 256;
	setp.ge.s32 	%p17, %r499, %r4;
	@%p17 bra 	$L__BB8_25;
	ld.global.v2.u32 	{%r500, %r501}, [%rd8+13312];
	ld.global.v2.u32 	{%r502, %r503}, [%rd8+13320];
	ld.global.v2.u32 	{%r504, %r505}, [%rd8+13328];
	ld.global.v2.u32 	{%r506, %r507}, [%rd8+13336];
	ld.global.v2.u32 	{%r508, %r509}, [%rd8+13344];
	ld.global.v2.u32 	{%r510, %r511}, [%rd8+13352];
	ld.global.v2.u32 	{%r512, %r513}, [%rd8+13360];
	ld.global.v2.u32 	{%r514, %r515}, [%rd8+13368];
	ld.global.v2.u32 	{%r516, %r517}, [%rd8+13376];
	ld.global.v2.u32 	{%r518, %r519}, [%rd8+13384];
	ld.global.v2.u32 	{%r520, %r521}, [%rd8+13392];
	.pragma "used_bytes_mask 247";
	ld.global.v2.u32 	{%r522, %r523}, [%rd8+13400];
	ld.global.v2.u32 	{%r524, %r525}, [%rd8+13408];
	st.global.v2.u32 	[%rd9+13312], {%r500, %r501};
	st.global.v2.u32 	[%rd9+13320], {%r502, %r503};
	st.global.v2.u32 	[%rd9+13328], {%r504, %r505};
	st.global.v2.u32 	[%rd9+13336], {%r506, %r507};
	st.global.v2.u32 	[%rd9+13344], {%r508, %r509};
	st.global.v2.u32 	[%rd9+13352], {%r510, %r511};
	st.global.v2.u32 	[%rd9+13360], {%r512, %r513};
	st.global.v2.u32 	[%rd9+13368], {%r514, %r515};
	st.global.v2.u32 	[%rd9+13376], {%r516, %r517};
	st.global.v2.u32 	[%rd9+13384], {%r518, %r519};
	st.global.v2.u32 	[%rd9+13392], {%r520, %r521};
	st.global.v2.u32 	[%rd9+13400], {%r522, %r523};
	st.global.v2.u32 	[%rd9+13408], {%r524, %r525};
$L__BB8_25:
	add.s32 	%r526, %r17, 384;
	setp.ge.s32 	%p18, %r526, %r4;
	@%p18 bra 	$L__BB8_27;
	ld.global.v2.u32 	{%r527, %r528}, [%rd8+26624];
	ld.global.v2.u32 	{%r529, %r530}, [%rd8+26632];
	ld.global.v2.u32 	{%r531, %r532}, [%rd8+26640];
	ld.global.v2.u32 	{%r533, %r534}, [%rd8+26648];
	ld.global.v2.u32 	{%r535, %r536}, [%rd8+26656];
	ld.global.v2.u32 	{%r537, %r538}, [%rd8+26664];
	ld.global.v2.u32 	{%r539, %r540}, [%rd8+26672];
	ld.global.v2.u32 	{%r541, %r542}, [%rd8+26680];
	ld.global.v2.u32 	{%r543, %r544}, [%rd8+26688];
	ld.global.v2.u32 	{%r545, %r546}, [%rd8+26696];
	ld.global.v2.u32 	{%r547, %r548}, [%rd8+26704];
	.pragma "used_bytes_mask 247";
	ld.global.v2.u32 	{%r549, %r550}, [%rd8+26712];
	ld.global.v2.u32 	{%r551, %r552}, [%rd8+26720];
	st.global.v2.u32 	[%rd9+26624], {%r527, %r528};
	st.global.v2.u32 	[%rd9+26632], {%r529, %r530};
	st.global.v2.u32 	[%rd9+26640], {%r531, %r532};
	st.global.v2.u32 	[%rd9+26648], {%r533, %r534};
	st.global.v2.u32 	[%rd9+26656], {%r535, %r536};
	st.global.v2.u32 	[%rd9+26664], {%r537, %r538};
	st.global.v2.u32 	[%rd9+26672], {%r539, %r540};
	st.global.v2.u32 	[%rd9+26680], {%r541, %r542};
	st.global.v2.u32 	[%rd9+26688], {%r543, %r544};
	st.global.v2.u32 	[%rd9+26696], {%r545, %r546};
	st.global.v2.u32 	[%rd9+26704], {%r547, %r548};
	st.global.v2.u32 	[%rd9+26712], {%r549, %r550};
	st.global.v2.u32 	[%rd9+26720], {%r551, %r552};
$L__BB8_27:
	add.s32 	%r553, %r17, 512;
	setp.ge.s32 	%p19, %r553, %r4;
	@%p19 bra 	$L__BB8_29;
	ld.global.v2.u32 	{%r554, %r555}, [%rd8+39936];
	ld.global.v2.u32 	{%r556, %r557}, [%rd8+39944];
	ld.global.v2.u32 	{%r558, %r559}, [%rd8+39952];
	ld.global.v2.u32 	{%r560, %r561}, [%rd8+39960];
	ld.global.v2.u32 	{%r562, %r563}, [%rd8+39968];
	ld.global.v2.u32 	{%r564, %r565}, [%rd8+39976];
	ld.global.v2.u32 	{%r566, %r567}, [%rd8+39984];
	ld.global.v2.u32 	{%r568, %r569}, [%rd8+39992];
	ld.global.v2.u32 	{%r570, %r571}, [%rd8+40000];
	ld.global.v2.u32 	{%r572, %r573}, [%rd8+40008];
	ld.global.v2.u32 	{%r574, %r575}, [%rd8+40016];
	.pragma "used_bytes_mask 247";
	ld.global.v2.u32 	{%r576, %r577}, [%rd8+40024];
	ld.global.v2.u32 	{%r578, %r579}, [%rd8+40032];
	st.global.v2.u32 	[%rd9+39936], {%r554, %r555};
	st.global.v2.u32 	[%rd9+39944], {%r556, %r557};
	st.global.v2.u32 	[%rd9+39952], {%r558, %r559};
	st.global.v2.u32 	[%rd9+39960], {%r560, %r561};
	st.global.v2.u32 	[%rd9+39968], {%r562, %r563};
	st.global.v2.u32 	[%rd9+39976], {%r564, %r565};
	st.global.v2.u32 	[%rd9+39984], {%r566, %r567};
	st.global.v2.u32 	[%rd9+39992], {%r568, %r569};
	st.global.v2.u32 	[%rd9+40000], {%r570, %r571};
	st.global.v2.u32 	[%rd9+40008], {%r572, %r573};
	st.global.v2.u32 	[%rd9+40016], {%r574, %r575};
	st.global.v2.u32 	[%rd9+40024], {%r576, %r577};
	st.global.v2.u32 	[%rd9+40032], {%r578, %r579};
$L__BB8_29:
	add.s32 	%r580, %r17, 640;
	setp.ge.s32 	%p20, %r580, %r4;
	@%p20 bra 	$L__BB8_31;
	ld.global.v2.u32 	{%r581, %r582}, [%rd8+53248];
	ld.global.v2.u32 	{%r583, %r584}, [%rd8+53256];
	ld.global.v2.u32 	{%r585, %r586}, [%rd8+53264];
	ld.global.v2.u32 	{%r587, %r588}, [%rd8+53272];
	ld.global.v2.u32 	{%r589, %r590}, [%rd8+53280];
	ld.global.v2.u32 	{%r591, %r592}, [%rd8+53288];
	ld.global.v2.u32 	{%r593, %r594}, [%rd8+53296];
	ld.global.v2.u32 	{%r595, %r596}, [%rd8+53304];
	ld.global.v2.u32 	{%r597, %r598}, [%rd8+53312];
	ld.global.v2.u32 	{%r599, %r600}, [%rd8+53320];
	ld.global.v2.u32 	{%r601, %r602}, [%rd8+53328];
	.pragma "used_bytes_mask 247";
	ld.global.v2.u32 	{%r603, %r604}, [%rd8+53336];
	ld.global.v2.u32 	{%r605, %r606}, [%rd8+53344];
	st.global.v2.u32 	[%rd9+53248], {%r581, %r582};
	st.global.v2.u32 	[%rd9+53256], {%r583, %r584};
	st.global.v2.u32 	[%rd9+53264], {%r585, %r586};
	st.global.v2.u32 	[%rd9+53272], {%r587, %r588};
	st.global.v2.u32 	[%rd9+53280], {%r589, %r590};
	st.global.v2.u32 	[%rd9+53288], {%r591, %r592};
	st.global.v2.u32 	[%rd9+53296], {%r593, %r594};
	st.global.v2.u32 	[%rd9+53304], {%r595, %r596};
	st.global.v2.u32 	[%rd9+53312], {%r597, %r598};
	st.global.v2.u32 	[%rd9+53320], {%r599, %r600};
	st.global.v2.u32 	[%rd9+53328], {%r601, %r602};
	st.global.v2.u32 	[%rd9+53336], {%r603, %r604};
	st.global.v2.u32 	[%rd9+53344], {%r605, %r606};
$L__BB8_31:
	add.s32 	%r607, %r17, 768;
	setp.ge.s32 	%p21, %r607, %r4;
	@%p21 bra 	$L__BB8_33;
	ld.global.v2.u32 	{%r608, %r609}, [%rd8+66560];
	ld.global.v2.u32 	{%r610, %r611}, [%rd8+66568];
	ld.global.v2.u32 	{%r612, %r613}, [%rd8+66576];
	ld.global.v2.u32 	{%r614, %r615}, [%rd8+66584];
	ld.global.v2.u32 	{%r616, %r617}, [%rd8+66592];
	ld.global.v2.u32 	{%r618, %r619}, [%rd8+66600];
	ld.global.v2.u32 	{%r620, %r621}, [%rd8+66608];
	ld.global.v2.u32 	{%r622, %r623}, [%rd8+66616];
	ld.global.v2.u32 	{%r624, %r625}, [%rd8+66624];
	ld.global.v2.u32 	{%r626, %r627}, [%rd8+66632];
	ld.global.v2.u32 	{%r628, %r629}, [%rd8+66640];
	.pragma "used_bytes_mask 247";
	ld.global.v2.u32 	{%r630, %r631}, [%rd8+66648];
	ld.global.v2.u32 	{%r632, %r633}, [%rd8+66656];
	st.global.v2.u32 	[%rd9+66560], {%r608, %r609};
	st.global.v2.u32 	[%rd9+66568], {%r610, %r611};
	st.global.v2.u32 	[%rd9+66576], {%r612, %r613};
	st.global.v2.u32 	[%rd9+66584], {%r614, %r615};
	st.global.v2.u32 	[%rd9+66592], {%r616, %r617};
	st.global.v2.u32 	[%rd9+66600], {%r618, %r619};
	st.global.v2.u32 	[%rd9+66608], {%r620, %r621};
	st.global.v2.u32 	[%rd9+66616], {%r622, %r623};
	st.global.v2.u32 	[%rd9+66624], {%r624, %r625};
	st.global.v2.u32 	[%rd9+66632], {%r626, %r627};
	st.global.v2.u32 	[%rd9+66640], {%r628, %r629};
	st.global.v2.u32 	[%rd9+66648], {%r630, %r631};
	st.global.v2.u32 	[%rd9+66656], {%r632, %r633};
$L__BB8_33:
	add.s32 	%r634, %r17, 896;
	setp.ge.s32 	%p22, %r634, %r4;
	@%p22 bra 	$L__BB8_35;
	ld.global.v2.u32 	{%r635, %r636}, [%rd8+79872];
	ld.global.v2.u32 	{%r637, %r638}, [%rd8+79880];
	ld.global.v2.u32 	{%r639, %r640}, [%rd8+79888];
	ld.global.v2.u32 	{%r641, %r642}, [%rd8+79896];
	ld.global.v2.u32 	{%r643, %r644}, [%rd8+79904];
	ld.global.v2.u32 	{%r645, %r646}, [%rd8+79912];
	ld.global.v2.u32 	{%r647, %r648}, [%rd8+79920];
	ld.global.v2.u32 	{%r649, %r650}, [%rd8+79928];
	ld.global.v2.u32 	{%r651, %r652}, [%rd8+79936];
	ld.global.v2.u32 	{%r653, %r654}, [%rd8+79944];
	ld.global.v2.u32 	{%r655, %r656}, [%rd8+79952];
	.pragma "used_bytes_mask 247";
	ld.global.v2.u32 	{%r657, %r658}, [%rd8+79960];
	ld.global.v2.u32 	{%r659, %r660}, [%rd8+79968];
	st.global.v2.u32 	[%rd9+79872], {%r635, %r636};
	st.global.v2.u32 	[%rd9+79880], {%r637, %r638};
	st.global.v2.u32 	[%rd9+79888], {%r639, %r640};
	st.global.v2.u32 	[%rd9+79896], {%r641, %r642};
	st.global.v2.u32 	[%rd9+79904], {%r643, %r644};
	st.global.v2.u32 	[%rd9+79912], {%r645, %r646};
	st.global.v2.u32 	[%rd9+79920], {%r647, %r648};
	st.global.v2.u32 	[%rd9+79928], {%r649, %r650};
	st.global.v2.u32 	[%rd9+79936], {%r651, %r652};
	st.global.v2.u32 	[%rd9+79944], {%r653, %r654};
	st.global.v2.u32 	[%rd9+79952], {%r655, %r656};
	st.global.v2.u32 	[%rd9+79960], {%r657, %r658};
	st.global.v2.u32 	[%rd9+79968], {%r659, %r660};
$L__BB8_35:
	add.s32 	%r849, %r849, 8;
	setp.ne.s32 	%p23, %r849, %r850;
	@%p23 bra 	$L__BB8_19;
$L__BB8_36:
	setp.eq.s32 	%p24, %r12, 0;
	@%p24 bra 	$L__BB8_57;
	and.b32  	%r20, %r38, 3;
	setp.lt.u32 	%p25, %r12, 4;
	@%p25 bra 	$L__BB8_47;
	shl.b32 	%r661, %r850, 7;
	add.s32 	%r21, %r661, %r6;
	setp.ge.s32 	%p26, %r21, %r4;
	@%p26 bra 	$L__BB8_40;
	mul.wide.s32 	%rd36, %r21, 104;
	add.s64 	%rd37, %rd6, %rd36;
	add.s64 	%rd38, %rd7, %rd36;
	ld.global.v2.u32 	{%r662, %r663}, [%rd37];
	ld.global.v2.u32 	{%r664, %r665}, [%rd37+8];
	ld.global.v2.u32 	{%r666, %r667}, [%rd37+16];
	ld.global.v2.u32 	{%r668, %r669}, [%rd37+24];
	ld.global.v2.u32 	{%r670, %r671}, [%rd37+32];
	ld.global.v2.u32 	{%r672, %r673}, [%rd37+40];
	ld.global.v2.u32 	{%r674, %r675}, [%rd37+48];
	ld.global.v2.u32 	{%r676, %r677}, [%rd37+56];
	ld.global.v2.u32 	{%r678, %r679}, [%rd37+64];
	ld.global.v2.u32 	{%r680, %r681}, [%rd37+72];
	ld.global.v2.u32 	{%r682, %r683}, [%rd37+80];
	.pragma "used_bytes_mask 247";
	ld.global.v2.u32 	{%r684, %r685}, [%rd37+88];
	ld.global.v2.u32 	{%r686, %r687}, [%rd37+96];
	st.global.v2.u32 	[%rd38], {%r662, %r663};
	st.global.v2.u32 	[%rd38+8], {%r664, %r665};
	st.global.v2.u32 	[%rd38+16], {%r666, %r667};
	st.global.v2.u32 	[%rd38+24], {%r668, %r669};
	st.global.v2.u32 	[%rd38+32], {%r670, %r671};
	st.global.v2.u32 	[%rd38+40], {%r672, %r673};
	st.global.v2.u32 	[%rd38+48], {%r674, %r675};
	st.global.v2.u32 	[%rd38+56], {%r676, %r677};
	st.global.v2.u32 	[%rd38+64], {%r678, %r679};
	st.global.v2.u32 	[%rd38+72], {%r680, %r681};
	st.global.v2.u32 	[%rd38+80], {%r682, %r683};
	st.global.v2.u32 	[%rd38+88], {%r684, %r685};
	st.global.v2.u32 	[%rd38+96], {%r686, %r687};
$L__BB8_40:
	add.s32 	%r22, %r21, 128;
	setp.ge.s32 	%p27, %r22, %r4;
	@%p27 bra 	$L__BB8_42;
	mul.wide.s32 	%rd39, %r22, 104;
	add.s64 	%rd40, %rd6, %rd39;
	add.s64 	%rd41, %rd7, %rd39;
	ld.global.v2.u32 	{%r688, %r689}, [%rd40];
	ld.global.v2.u32 	{%r690, %r691}, [%rd40+8];
	ld.global.v2.u32 	{%r692, %r693}, [%rd40+16];
	ld.global.v2.u32 	{%r694, %r695}, [%rd40+24];
	ld.global.v2.u32 	{%r696, %r697}, [%rd40+32];
	ld.global.v2.u32 	{%r698, %r699}, [%rd40+40];
	ld.global.v2.u32 	{%r700, %r701}, [%rd40+48];
	ld.global.v2.u32 	{%r702, %r703}, [%rd40+56];
	ld.global.v2.u32 	{%r704, %r705}, [%rd40+64];
	ld.global.v2.u32 	{%r706, %r707}, [%rd40+72];
	ld.global.v2.u32 	{%r708, %r709}, [%rd40+80];
	.pragma "used_bytes_mask 247";
	ld.global.v2.u32 	{%r710, %r711}, [%rd40+88];
	ld.global.v2.u32 	{%r712, %r713}, [%rd40+96];
	st.global.v2.u32 	[%rd41], {%r688, %r689};
	st.global.v2.u32 	[%rd41+8], {%r690, %r691};
	st.global.v2.u32 	[%rd41+16], {%r692, %r693};
	st.global.v2.u32 	[%rd41+24], {%r694, %r695};
	st.global.v2.u32 	[%rd41+32], {%r696, %r697};
	st.global.v2.u32 	[%rd41+40], {%r698, %r699};
	st.global.v2.u32 	[%rd41+48], {%r700, %r701};
	st.global.v2.u32 	[%rd41+56], {%r702, %r703};
	st.global.v2.u32 	[%rd41+64], {%r704, %r705};
	st.global.v2.u32 	[%rd41+72], {%r706, %r707};
	st.global.v2.u32 	[%rd41+80], {%r708, %r709};
	st.global.v2.u32 	[%rd41+88], {%r710, %r711};
	st.global.v2.u32 	[%rd41+96], {%r712, %r713};
$L__BB8_42:
	add.s32 	%r23, %r21, 256;
	setp.ge.s32 	%p28, %r23, %r4;
	@%p28 bra 	$L__BB8_44;
	mul.wide.s32 	%rd42, %r23, 104;
	add.s64 	%rd43, %rd6, %rd42;
	add.s64 	%rd44, %rd7, %rd42;
	ld.global.v2.u32 	{%r714, %r715}, [%rd43];
	ld.global.v2.u32 	{%r716, %r717}, [%rd43+8];
	ld.global.v2.u32 	{%r718, %r719}, [%rd43+16];
	ld.global.v2.u32 	{%r720, %r721}, [%rd43+24];
	ld.global.v2.u32 	{%r722, %r723}, [%rd43+32];
	ld.global.v2.u32 	{%r724, %r725}, [%rd43+40];
	ld.global.v2.u32 	{%r726, %r727}, [%rd43+48];
	ld.global.v2.u32 	{%r728, %r729}, [%rd43+56];
	ld.global.v2.u32 	{%r730, %r731}, [%rd43+64];
	ld.global.v2.u32 	{%r732, %r733}, [%rd43+72];
	ld.global.v2.u32 	{%r734, %r735}, [%rd43+80];
	.pragma "used_bytes_mask 247";
	ld.global.v2.u32 	{%r736, %r737}, [%rd43+88];
	ld.global.v2.u32 	{%r738, %r739}, [%rd43+96];
	st.global.v2.u32 	[%rd44], {%r714, %r715};
	st.global.v2.u32 	[%rd44+8], {%r716, %r717};
	st.global.v2.u32 	[%rd44+16], {%r718, %r719};
	st.global.v2.u32 	[%rd44+24], {%r720, %r721};
	st.global.v2.u32 	[%rd44+32], {%r722, %r723};
	st.global.v2.u32 	[%rd44+40], {%r724, %r725};
	st.global.v2.u32 	[%rd44+48], {%r726, %r727};
	st.global.v2.u32 	[%rd44+56], {%r728, %r729};
	st.global.v2.u32 	[%rd44+64], {%r730, %r731};
	st.global.v2.u32 	[%rd44+72], {%r732, %r733};
	st.global.v2.u32 	[%rd44+80], {%r734, %r735};
	st.global.v2.u32 	[%rd44+88], {%r736, %r737};
	st.global.v2.u32 	[%rd44+96], {%r738, %r739};
$L__BB8_44:
	add.s32 	%r24, %r21, 384;
	setp.ge.s32 	%p29, %r24, %r4;
	@%p29 bra 	$L__BB8_46;
	mul.wide.s32 	%rd45, %r24, 104;
	add.s64 	%rd46, %rd6, %rd45;
	add.s64 	%rd47, %rd7, %rd45;
	ld.global.v2.u32 	{%r740, %r741}, [%rd46];
	ld.global.v2.u32 	{%r742, %r743}, [%rd46+8];
	ld.global.v2.u32 	{%r744, %r745}, [%rd46+16];
	ld.global.v2.u32 	{%r746, %r747}, [%rd46+24];
	ld.global.v2.u32 	{%r748, %r749}, [%rd46+32];
	ld.global.v2.u32 	{%r750, %r751}, [%rd46+40];
	ld.global.v2.u32 	{%r752, %r753}, [%rd46+48];
	ld.global.v2.u32 	{%r754, %r755}, [%rd46+56];
	ld.global.v2.u32 	{%r756, %r757}, [%rd46+64];
	ld.global.v2.u32 	{%r758, %r759}, [%rd46+72];
	ld.global.v2.u32 	{%r760, %r761}, [%rd46+80];
	.pragma "used_bytes_mask 247";
	ld.global.v2.u32 	{%r762, %r763}, [%rd46+88];
	ld.global.v2.u32 	{%r764, %r765}, [%rd46+96];
	st.global.v2.u32 	[%rd47], {%r740, %r741};
	st.global.v2.u32 	[%rd47+8], {%r742, %r743};
	st.global.v2.u32 	[%rd47+16], {%r744, %r745};
	st.global.v2.u32 	[%rd47+24], {%r746, %r747};
	st.global.v2.u32 	[%rd47+32], {%r748, %r749};
	st.global.v2.u32 	[%rd47+40], {%r750, %r751};
	st.global.v2.u32 	[%rd47+48], {%r752, %r753};
	st.global.v2.u32 	[%rd47+56], {%r754, %r755};
	st.global.v2.u32 	[%rd47+64], {%r756, %r757};
	st.global.v2.u32 	[%rd47+72], {%r758, %r759};
	st.global.v2.u32 	[%rd47+80], {%r760, %r761};
	st.global.v2.u32 	[%rd47+88], {%r762, %r763};
	st.global.v2.u32 	[%rd47+96], {%r764, %r765};
$L__BB8_46:
	add.s32 	%r850, %r850, 4;
$L__BB8_47:
	setp.eq.s32 	%p30, %r20, 0;
	@%p30 bra 	$L__BB8_57;
	setp.eq.s32 	%p31, %r20, 1;
	@%p31 bra 	$L__BB8_54;
	shl.b32 	%r766, %r850, 7;
	add.s32 	%r27, %r766, %r6;
	setp.ge.s32 	%p32, %r27, %r4;
	@%p32 bra 	$L__BB8_51;
	mul.wide.s32 	%rd48, %r27, 104;
	add.s64 	%rd49, %rd6, %rd48;
	add.s64 	%rd50, %rd7, %rd48;
	ld.global.v2.u32 	{%r767, %r768}, [%rd49];
	ld.global.v2.u32 	{%r769, %r770}, [%rd49+8];
	ld.global.v2.u32 	{%r771, %r772}, [%rd49+16];
	ld.global.v2.u32 	{%r773, %r774}, [%rd49+24];
	ld.global.v2.u32 	{%r775, %r776}, [%rd49+32];
	ld.global.v2.u32 	{%r777, %r778}, [%rd49+40];
	ld.global.v2.u32 	{%r779, %r780}, [%rd49+48];
	ld.global.v2.u32 	{%r781, %r782}, [%rd49+56];
	ld.global.v2.u32 	{%r783, %r784}, [%rd49+64];
	ld.global.v2.u32 	{%r785, %r786}, [%rd49+72];
	ld.global.v2.u32 	{%r787, %r788}, [%rd49+80];
	.pragma "used_bytes_mask 247";
	ld.global.v2.u32 	{%r789, %r790}, [%rd49+88];
	ld.global.v2.u32 	{%r791, %r792}, [%rd49+96];
	st.global.v2.u32 	[%rd50], {%r767, %r768};
	st.global.v2.u32 	[%rd50+8], {%r769, %r770};
	st.global.v2.u32 	[%rd50+16], {%r771, %r772};
	st.global.v2.u32 	[%rd50+24], {%r773, %r774};
	st.global.v2.u32 	[%rd50+32], {%r775, %r776};
	st.global.v2.u32 	[%rd50+40], {%r777, %r778};
	st.global.v2.u32 	[%rd50+48], {%r779, %r780};
	st.global.v2.u32 	[%rd50+56], {%r781, %r782};
	st.global.v2.u32 	[%rd50+64], {%r783, %r784};
	st.global.v2.u32 	[%rd50+72], {%r785, %r786};
	st.global.v2.u32 	[%rd50+80], {%r787, %r788};
	st.global.v2.u32 	[%rd50+88], {%r789, %r790};
	st.global.v2.u32 	[%rd50+96], {%r791, %r792};
$L__BB8_51:
	add.s32 	%r28, %r27, 128;
	setp.ge.s32 	%p33, %r28, %r4;
	@%p33 bra 	$L__BB8_53;
	mul.wide.s32 	%rd51, %r28, 104;
	add.s64 	%rd52, %rd6, %rd51;
	add.s64 	%rd53, %rd7, %rd51;
	ld.global.v2.u32 	{%r793, %r794}, [%rd52];
	ld.global.v2.u32 	{%r795, %r796}, [%rd52+8];
	ld.global.v2.u32 	{%r797, %r798}, [%rd52+16];
	ld.global.v2.u32 	{%r799, %r800}, [%rd52+24];
	ld.global.v2.u32 	{%r801, %r802}, [%rd52+32];
	ld.global.v2.u32 	{%r803, %r804}, [%rd52+40];
	ld.global.v2.u32 	{%r805, %r806}, [%rd52+48];
	ld.global.v2.u32 	{%r807, %r808}, [%rd52+56];
	ld.global.v2.u32 	{%r809, %r810}, [%rd52+64];
	ld.global.v2.u32 	{%r811, %r812}, [%rd52+72];
	ld.global.v2.u32 	{%r813, %r814}, [%rd52+80];
	.pragma "used_bytes_mask 247";
	ld.global.v2.u32 	{%r815, %r816}, [%rd52+88];
	ld.global.v2.u32 	{%r817, %r818}, [%rd52+96];
	st.global.v2.u32 	[%rd53], {%r793, %r794};
	st.global.v2.u32 	[%rd53+8], {%r795, %r796};
	st.global.v2.u32 	[%rd53+16], {%r797, %r798};
	st.global.v2.u32 	[%rd53+24], {%r799, %r800};
	st.global.v2.u32 	[%rd53+32], {%r801, %r802};
	st.global.v2.u32 	[%rd53+40], {%r803, %r804};
	st.global.v2.u32 	[%rd53+48], {%r805, %r806};
	st.global.v2.u32 	[%rd53+56], {%r807, %r808};
	st.global.v2.u32 	[%rd53+64], {%r809, %r810};
	st.global.v2.u32 	[%rd53+72], {%r811, %r812};
	st.global.v2.u32 	[%rd53+80], {%r813, %r814};
	st.global.v2.u32 	[%rd53+88], {%r815, %r816};
	st.global.v2.u32 	[%rd53+96], {%r817, %r818};
$L__BB8_53:
	add.s32 	%r850, %r850, 2;
$L__BB8_54:
	and.b32  	%r819, %r38, 1;
	setp.eq.b32 	%p34, %r819, 1;
	not.pred 	%p35, %p34;
	@%p35 bra 	$L__BB8_57;
	shl.b32 	%r820, %r850, 7;
	add.s32 	%r31, %r820, %r6;
	setp.ge.s32 	%p36, %r31, %r4;
	@%p36 bra 	$L__BB8_57;
	mul.wide.s32 	%rd54, %r31, 104;
	add.s64 	%rd55, %rd6, %rd54;
	add.s64 	%rd56, %rd7, %rd54;
	ld.global.v2.u32 	{%r821, %r822}, [%rd55];
	ld.global.v2.u32 	{%r823, %r824}, [%rd55+8];
	ld.global.v2.u32 	{%r825, %r826}, [%rd55+16];
	ld.global.v2.u32 	{%r827, %r828}, [%rd55+24];
	ld.global.v2.u32 	{%r829, %r830}, [%rd55+32];
	ld.global.v2.u32 	{%r831, %r832}, [%rd55+40];
	ld.global.v2.u32 	{%r833, %r834}, [%rd55+48];
	ld.global.v2.u32 	{%r835, %r836}, [%rd55+56];
	ld.global.v2.u32 	{%r837, %r838}, [%rd55+64];
	ld.global.v2.u32 	{%r839, %r840}, [%rd55+72];
	ld.global.v2.u32 	{%r841, %r842}, [%rd55+80];
	.pragma "used_bytes_mask 247";
	ld.global.v2.u32 	{%r843, %r844}, [%rd55+88];
	ld.global.v2.u32 	{%r845, %r846}, [%rd55+96];
	st.global.v2.u32 	[%rd56], {%r821, %r822};
	st.global.v2.u32 	[%rd56+8], {%r823, %r824};
	st.global.v2.u32 	[%rd56+16], {%r825, %r826};
	st.global.v2.u32 	[%rd56+24], {%r827, %r828};
	st.global.v2.u32 	[%rd56+32], {%r829, %r830};
	st.global.v2.u32 	[%rd56+40], {%r831, %r832};
	st.global.v2.u32 	[%rd56+48], {%r833, %r834};
	st.global.v2.u32 	[%rd56+56], {%r835, %r836};
	st.global.v2.u32 	[%rd56+64], {%r837, %r838};
	st.global.v2.u32 	[%rd56+72], {%r839, %r840};
	st.global.v2.u32 	[%rd56+80], {%r841, %r842};
	st.global.v2.u32 	[%rd56+88], {%r843, %r844};
	st.global.v2.u32 	[%rd56+96], {%r845, %r846};
$L__BB8_57:
	ret;

}
	// .globl	_ZN3cub18CUB_300001_SM_10006detail9transform16transform_kernelINS2_10policy_hubILb1EN4cuda3std3__45tupleIJN6thrust24THRUST_300001_SM_1000_NS10device_ptrI11AutomobilisEEEEEE10policy1000ElNS7_10__identityEPSC_JSI_EEEvT0_iT1_T2_DpNS2_10kernel_argIT3_EE
.visible .entry _ZN3cub18CUB_300001_SM_10006detail9transform16transform_kernelINS2_10policy_hubILb1EN4cuda3std3__45tupleIJN6thrust24THRUST_300001_SM_1000_NS10device_ptrI11AutomobilisEEEEEE10policy1000ElNS7_10__identityEPSC_JSI_EEEvT0_iT1_T2_DpNS2_10kernel_argIT3_EE(
	.param .u64 _ZN3cub18CUB_300001_SM_10006detail9transform16transform_kernelINS2_10policy_hubILb1EN4cuda3std3__45tupleIJN6thrust24THRUST_300001_SM_1000_NS10device_ptrI11AutomobilisEEEEEE10policy1000ElNS7_10__identityEPSC_JSI_EEEvT0_iT1_T2_DpNS2_10kernel_argIT3_EE_param_0,
	.param .u32 _ZN3cub18CUB_300001_SM_10006detail9transform16transform_kernelINS2_10policy_hubILb1EN4cuda3std3__45tupleIJN6thrust24THRUST_300001_SM_1000_NS10device_ptrI11AutomobilisEEEEEE10policy1000ElNS7_10__identityEPSC_JSI_EEEvT0_iT1_T2_DpNS2_10kernel_argIT3_EE_param_1,
	.param .align 1 .b8 _ZN3cub18CUB_300001_SM_10006detail9transform16transform_kernelINS2_10policy_hubILb1EN4cuda3std3__45tupleIJN6thrust24THRUST_300001_SM_1000_NS10device_ptrI11AutomobilisEEEEEE10policy1000ElNS7_10__identityEPSC_JSI_EEEvT0_iT1_T2_DpNS2_10kernel_argIT3_EE_param_2[1],
	.param .u64 .ptr .align 1 _ZN3cub18CUB_300001_SM_10006detail9transform16transform_kernelINS2_10policy_hubILb1EN4cuda3std3__45tupleIJN6thrust24THRUST_300001_SM_1000_NS10device_ptrI11AutomobilisEEEEEE10policy1000ElNS7_10__identityEPSC_JSI_EEEvT0_iT1_T2_DpNS2_10kernel_argIT3_EE_param_3,
	.param .align 8 .b8 _ZN3cub18CUB_300001_SM_10006detail9transform16transform_kernelINS2_10policy_hubILb1EN4cuda3std3__45tupleIJN6thrust24THRUST_300001_SM_1000_NS10device_ptrI11AutomobilisEEEEEE10policy1000ElNS7_10__identityEPSC_JSI_EEEvT0_iT1_T2_DpNS2_10kernel_argIT3_EE_param_4[16]
)
.maxntid 128
{
	.reg .pred 	%p<37>;
	.reg .b32 	%r<853>;
	.reg .b64 	%rd<63>;

	ld.param.u64 	%rd11, [_ZN3cub18CUB_300001_SM_10006detail9transform16transform_kernelINS2_10policy_hubILb1EN4cuda3std3__45tupleIJN6thrust24THRUST_300001_SM_1000_NS10device_ptrI11AutomobilisEEEEEE10policy1000ElNS7_10__identityEPSC_JSI_EEEvT0_iT1_T2_DpNS2_10kernel_argIT3_EE_param_0];
	ld.param.u64 	%rd12, [_ZN3cub18CUB_300001_SM_10006detail9transform16transform_kernelINS2_10policy_hubILb1EN4cuda3std3__45tupleIJN6thrust24THRUST_300001_SM_1000_NS10device_ptrI11AutomobilisEEEEEE10policy1000ElNS7_10__identityEPSC_JSI_EEEvT0_iT1_T2_DpNS2_10kernel_argIT3_EE_param_4];
	ld.param.u32 	%r36, [_ZN3cub18CUB_300001_SM_10006detail9transform16transform_kernelINS2_10policy_hubILb1EN4cuda3std3__45tupleIJN6thrust24THRUST_300001_SM_1000_NS10device_ptrI11AutomobilisEEEEEE10policy1000ElNS7_10__identityEPSC_JSI_EEEvT0_iT1_T2_DpNS2_10kernel_argIT3_EE_param_1];
	ld.param.u64 	%rd13, [_ZN3cub18CUB_300001_SM_10006detail9transform16transform_kernelINS2_10policy_hubILb1EN4cuda3std3__45tupleIJN6thrust24THRUST_300001_SM_1000_NS10device_ptrI11AutomobilisEEEEEE10policy1000ElNS7_10__identityEPSC_JSI_EEEvT0_iT1_T2_DpNS2_10kernel_argIT3_EE_param_3];
	cvta.to.global.u64 	%rd1, %rd13;
	cvta.to.global.u64 	%rd2, %rd12;
	shl.b32 	%r1, %r36, 7;
	mov.u32 	%r37, %ctaid.x;
	cvt.u64.u32 	%rd14, %r37;
	cvt.s64.s32 	%rd15, %r1;
	mul.lo.s64 	%rd3, %rd15, %rd14;
	sub.s64 	%rd16, %rd11, %rd3;
	min.s64 	%rd17, %rd16, %rd15;
	cvt.u32.u64 	%r2, %rd17;
	mul.lo.s32 	%r3, %r2, 104;
	mov.u32 	%r4, %tid.x;
	shl.b32 	%r844, %r4, 7;
	setp.ge.s32 	%p1, %r844, %r3;
	@%p1 bra 	$L__BB9_3;
	mad.lo.s64 	%rd18, %rd3, 104, %rd2;
	mul.wide.u32 	%rd19, %r4, 128;
	add.s64 	%rd62, %rd18, %rd19;
$L__BB9_2:
	.pragma "nounroll";
	// begin inline asm
	prefetch.global.L2 [%rd62];
	// end inline asm
	add.s32 	%r844, %r844, 16384;
	add.s64 	%rd62, %rd62, 16384;
	setp.lt.s32 	%p2, %r844, %r3;
	@%p2 bra 	$L__BB9_2;
$L__BB9_3:
	mul.lo.s64 	%rd21, %rd3, 104;
	add.s64 	%rd7, %rd2, %rd21;
	add.s64 	%rd8, %rd1, %rd21;
	setp.eq.s32 	%p3, %r1, %r2;
	@%p3 bra 	$L__BB9_45;
	setp.lt.s32 	%p4, %r36, 1;
	@%p4 bra 	$L__BB9_57;
	and.b32  	%r8, %r36, 7;
	setp.lt.u32 	%p5, %r36, 8;
	mov.b32 	%r850, 0;
	@%p5 bra 	$L__BB9_24;
	and.b32  	%r850, %r36, 2147483640;
	mov.b32 	%r846, 0;
$L__BB9_7:
	.pragma "nounroll";
	shl.b32 	%r40, %r846, 7;
	add.s32 	%r15, %r40, %r4;
	setp.ge.s32 	%p6, %r15, %r2;
	@%p6 bra 	$L__BB9_9;
	mul.wide.u32 	%rd22, %r15, 104;
	add.s64 	%rd23, %rd7, %rd22;
	add.s64 	%rd24, %rd8, %rd22;
	ld.global.v2.u32 	{%r41, %r42}, [%rd23];
	ld.global.v2.u32 	{%r43, %r44}, [%rd23+8];
	ld.global.v2.u32 	{%r45, %r46}, [%rd23+16];
	ld.global.v2.u32 	{%r47, %r48}, [%rd23+24];
	ld.global.v2.u32 	{%r49, %r50}, [%rd23+32];
	ld.global.v2.u32 	{%r51, %r52}, [%rd23+40];
	ld.global.v2.u32 	{%r53, %r54}, [%rd23+48];
	ld.global.v2.u32 	{%r55, %r56}, [%rd23+56];
	ld.global.v2.u32 	{%r57, %r58}, [%rd23+64];
	ld.global.v2.u32 	{%r59, %r60}, [%rd23+72];
	ld.global.v2.u32 	{%r61, %r62}, [%rd23+80];
	.pragma "used_bytes_mask 247";
	ld.global.v2.u32 	{%r63, %r64}, [%rd23+88];
	ld.global.v2.u32 	{%r65, %r66}, [%rd23+96];
	st.global.v2.u32 	[%rd24], {%r41, %r42};
	st.global.v2.u32 	[%rd24+8], {%r43, %r44};
	st.global.v2.u32 	[%rd24+16], {%r45, %r46};
	st.global.v2.u32 	[%rd24+24], {%r47, %r48};
	st.global.v2.u32 	[%rd24+32], {%r49, %r50};
	st.global.v2.u32 	[%rd24+40], {%r51, %r52};
	st.global.v2.u32 	[%rd24+48], {%r53, %r54};
	st.global.v2.u32 	[%rd24+56], {%r55, %r56};
	st.global.v2.u32 	[%rd24+64], {%r57, %r58};
	st.global.v2.u32 	[%rd24+72], {%r59, %r60};
	st.global.v2.u32 	[%rd24+80], {%r61, %r62};
	st.global.v2.u32 	[%rd24+88], {%r63, %r64};
	st.global.v2.u32 	[%rd24+96], {%r65, %r66};
$L__BB9_9:
	add.s32 	%r67, %r15, 128;
	setp.ge.s32 	%p7, %r67, %r2;
	mul.wide.s32 	%rd25, %r67, 104;
	add.s64 	%rd9, %rd7, %rd25;
	add.s64 	%rd10, %rd8, %rd25;
	@%p7 bra 	$L__BB9_11;
	ld.global.v2.u32 	{%r68, %r69}, [%rd9];
	ld.global.v2.u32 	{%r70, %r71}, [%rd9+8];
	ld.global.v2.u32 	{%r72, %r73}, [%rd9+16];
	ld.global.v2.u32 	{%r74, %r75}, [%rd9+24];
	ld.global.v2.u32 	{%r76, %r77}, [%rd9+32];
	ld.global.v2.u32 	{%r78, %r79}, [%rd9+40];
	ld.global.v2.u32 	{%r80, %r81}, [%rd9+48];
	ld.global.v2.u32 	{%r82, %r83}, [%rd9+56];
	ld.global.v2.u32 	{%r84, %r85}, [%rd9+64];
	ld.global.v2.u32 	{%r86, %r87}, [%rd9+72];
	ld.global.v2.u32 	{%r88, %r89}, [%rd9+80];
	.pragma "used_bytes_mask 247";
	ld.global.v2.u32 	{%r90, %r91}, [%rd9+88];
	ld.global.v2.u32 	{%r92, %r93}, [%rd9+96];
	st.global.v2.u32 	[%rd10], {%r68, %r69};
	st.global.v2.u32 	[%rd10+8], {%r70, %r71};
	st.global.v2.u32 	[%rd10+16], {%r72, %r73};
	st.global.v2.u32 	[%rd10+24], {%r74, %r75};
	st.global.v2.u32 	[%rd10+32], {%r76, %r77};
	st.global.v2.u32 	[%rd10+40], {%r78, %r79};
	st.global.v2.u32 	[%rd10+48], {%r80, %r81};
	st.global.v2.u32 	[%rd10+56], {%r82, %r83};
	st.global.v2.u32 	[%rd10+64], {%r84, %r85};
	st.global.v2.u32 	[%rd10+72], {%r86, %r87};
	st.global.v2.u32 	[%rd10+80], {%r88, %r89};
	st.global.v2.u32 	[%rd10+88], {%r90, %r91};
	st.global.v2.u32 	[%rd10+96], {%r92, %r93};
$L__BB9_11:
	add.s32 	%r94, %r15, 256;
	setp.ge.s32 	%p8, %r94, %r2;
	@%p8 bra 	$L__BB9_13;
	ld.global.v2.u32 	{%r95, %r96}, [%rd9+13312];
	ld.global.v2.u32 	{%r97, %r98}, [%rd9+13320];
	ld.global.v2.u32 	{%r99, %r100}, [%rd9+13328];
	ld.global.v2.u32 	{%r101, %r102}, [%rd9+13336];
	ld.global.v2.u32 	{%r103, %r104}, [%rd9+13344];
	ld.global.v2.u32 	{%r105, %r106}, [%rd9+13352];
	ld.global.v2.u32 	{%r107, %r108}, [%rd9+13360];
	ld.global.v2.u32 	{%r109, %r110}, [%rd9+13368];
	ld.global.v2.u32 	{%r111, %r112}, [%rd9+13376];
	ld.global.v2.u32 	{%r113, %r114}, [%rd9+13384];
	ld.global.v2.u32 	{%r115, %r116}, [%rd9+13392];
	.pragma "used_bytes_mask 247";
	ld.global.v2.u32 	{%r117, %r118}, [%rd9+13400];
	ld.global.v2.u32 	{%r119, %r120}, [%rd9+13408];
	st.global.v2.u32 	[%rd10+13312], {%r95, %r96};
	st.global.v2.u32 	[%rd10+13320], {%r97, %r98};
	st.global.v2.u32 	[%rd10+13328], {%r99, %r100};
	st.global.v2.u32 	[%rd10+13336], {%r101, %r102};
	st.global.v2.u32 	[%rd10+13344], {%r103, %r104};
	st.global.v2.u32 	[%rd10+13352], {%r105, %r106};
	st.global.v2.u32 	[%rd10+13360], {%r107, %r108};
	st.global.v2.u32 	[%rd10+13368], {%r109, %r110};
	st.global.v2.u32 	[%rd10+13376], {%r111, %r112};
	st.global.v2.u32 	[%rd10+13384], {%r113, %r114};
	st.global.v2.u32 	[%rd10+13392], {%r115, %r116};
	st.global.v2.u32 	[%rd10+13400], {%r117, %r118};
	st.global.v2.u32 	[%rd10+13408], {%r119, %r120};
$L__BB9_13:
	add.s32 	%r121, %r15, 384;
	setp.ge.s32 	%p9, %r121, %r2;
	@%p9 bra 	$L__BB9_15;
	ld.global.v2.u32 	{%r122, %r123}, [%rd9+26624];
	ld.global.v2.u32 	{%r124, %r125}, [%rd9+26632];
	ld.global.v2.u32 	{%r126, %r127}, [%rd9+26640];
	ld.global.v2.u32 	{%r128, %r129}, [%rd9+26648];
	ld.global.v2.u32 	{%r130, %r131}, [%rd9+26656];
	ld.global.v2.u32 	{%r132, %r133}, [%rd9+26664];
	ld.global.v2.u32 	{%r134, %r135}, [%rd9+26672];
	ld.global.v2.u32 	{%r136, %r137}, [%rd9+26680];
	ld.global.v2.u32 	{%r138, %r139}, [%rd9+26688];
	ld.global.v2.u32 	{%r140, %r141}, [%rd9+26696];
	ld.global.v2.u32 	{%r142, %r143}, [%rd9+26704];
	.pragma "used_bytes_mask 247";
	ld.global.v2.u32 	{%r144, %r145}, [%rd9+26712];
	ld.global.v2.u32 	{%r146, %r147}, [%rd9+26720];
	st.global.v2.u32 	[%rd10+26624], {%r122, %r123};
	st.global.v2.u32 	[%rd10+26632], {%r124, %r125};
	st.global.v2.u32 	[%rd10+26640], {%r126, %r127};
	st.global.v2.u32 	[%rd10+26648], {%r128, %r129};
	st.global.v2.u32 	[%rd10+26656], {%r130, %r131};
	st.global.v2.u32 	[%rd10+26664], {%r132, %r133};
	st.global.v2.u32 	[%rd10+26672], {%r134, %r135};
	st.global.v2.u32 	[%rd10+26680], {%r136, %r137};
	st.global.v2.u32 	[%rd10+26688], {%r138, %r139};
	st.global.v2.u32 	[%rd10+26696], {%r140, %r141};
	st.global.v2.u32 	[%rd10+26704], {%r142, %r143};
	st.global.v2.u32 	[%rd10+26712], {%r144, %r145};
	st.global.v2.u32 	[%rd10+26720], {%r146, %r147};
$L__BB9_15:
	add.s32 	%r148, %r15, 512;
	setp.ge.s32 	%p10, %r148, %r2;
	@%p10 bra 	$L__BB9_17;
	ld.global.v2.u32 	{%r149, %r150}, [%rd9+39936];
	ld.global.v2.u32 	{%r151, %r152}, [%rd9+39944];
	ld.global.v2.u32 	{%r153, %r154}, [%rd9+39952];
	ld.global.v2.u32 	{%r155, %r156}, [%rd9+39960];
	ld.global.v2.u32 	{%r157, %r158}, [%rd9+39968];
	ld.global.v2.u32 	{%r159, %r160}, [%rd9+39976];
	ld.global.v2.u32 	{%r161, %r162}, [%rd9+39984];
	ld.global.v2.u32 	{%r163, %r164}, [%rd9+39992];
	ld.global.v2.u32 	{%r165, %r166}, [%rd9+40000];
	ld.global.v2.u32 	{%r167, %r168}, [%rd9+40008];
	ld.global.v2.u32 	{%r169, %r170}, [%rd9+40016];
	.pragma "used_bytes_mask 247";
	ld.global.v2.u32 	{%r171, %r172}, [%rd9+40024];
	ld.global.v2.u32 	{%r173, %r174}, [%rd9+40032];
	st.global.v2.u32 	[%rd10+39936], {%r149, %r150};
	st.global.v2.u32 	[%rd10+39944], {%r151, %r152};
	st.global.v2.u32 	[%rd10+39952], {%r153, %r154};
	st.global.v2.u32 	[%rd10+39960], {%r155, %r156};
	st.global.v2.u32 	[%rd10+39968], {%r157, %r158};
	st.global.v2.u32 	[%rd10+39976], {%r159, %r160};
	st.global.v2.u32 	[%rd10+39984], {%r161, %r162};
	st.global.v2.u32 	[%rd10+39992], {%r163, %r164};
	st.global.v2.u32 	[%rd10+40000], {%r165, %r166};
	st.global.v2.u32 	[%rd10+40008], {%r167, %r168};
	st.global.v2.u32 	[%rd10+40016], {%r169, %r170};
	st.global.v2.u32 	[%rd10+40024], {%r171, %r172};
	st.global.v2.u32 	[%rd10+40032], {%r173, %r174};
$L__BB9_17:
	add.s32 	%r175, %r15, 640;
	setp.ge.s32 	%p11, %r175, %r2;
	@%p11 bra 	$L__BB9_19;
	ld.global.v2.u32 	{%r176, %r177}, [%rd9+53248];
	ld.global.v2.u32 	{%r178, %r179}, [%rd9+53256];
	ld.global.v2.u32 	{%r180, %r181}, [%rd9+53264];
	ld.global.v2.u32 	{%r182, %r183}, [%rd9+53272];
	ld.global.v2.u32 	{%r184, %r185}, [%rd9+53280];
	ld.global.v2.u32 	{%r186, %r187}, [%rd9+53288];
	ld.global.v2.u32 	{%r188, %r189}, [%rd9+53296];
	ld.global.v2.u32 	{%r190, %r191}, [%rd9+53304];
	ld.global.v2.u32 	{%r192, %r193}, [%rd9+53312];
	ld.global.v2.u32 	{%r194, %r195}, [%rd9+53320];
	ld.global.v2.u32 	{%r196, %r197}, [%rd9+53328];
	.pragma "used_bytes_mask 247";
	ld.global.v2.u32 	{%r198, %r199}, [%rd9+53336];
	ld.global.v2.u32 	{%r200, %r201}, [%rd9+53344];
	st.global.v2.u32 	[%rd10+53248], {%r176, %r177};
	st.global.v2.u32 	[%rd10+53256], {%r178, %r179};
	st.global.v2.u32 	[%rd10+53264], {%r180, %r181};
	st.global.v2.u32 	[%rd10+53272], {%r182, %r183};
	st.global.v2.u32 	[%rd10+53280], {%r184, %r185};
	st.global.v2.u32 	[%rd10+53288], {%r186, %r187};
	st.global.v2.u32 	[%rd10+53296], {%r188, %r189};
	st.global.v2.u32 	[%rd10+53304], {%r190, %r191};
	st.global.v2.u32 	[%rd10+53312], {%r192, %r193};
	st.global.v2.u32 	[%rd10+53320], {%r194, %r195};
	st.global.v2.u32 	[%rd10+53328], {%r196, %r197};
	st.global.v2.u32 	[%rd10+53336], {%r198, %r199};
	st.global.v2.u32 	[%rd10+53344], {%r200, %r201};
$L__BB9_19:
	add.s32 	%r202, %r15, 768;
	setp.ge.s32 	%p12, %r202, %r2;
	@%p12 bra 	$L__BB9_21;
	ld.global.v2.u32 	{%r203, %r204}, [%rd9+66560];
	ld.global.v2.u32 	{%r205, %r206}, [%rd9+66568];
	ld.global.v2.u32 	{%r207, %r208}, [%rd9+66576];
	ld.global.v2.u32 	{%r209, %r210}, [%rd9+66584];
	ld.global.v2.u32 	{%r211, %r212}, [%rd9+66592];
	ld.global.v2.u32 	{%r213, %r214}, [%rd9+66600];
	ld.global.v2.u32 	{%r215, %r216}, [%rd9+66608];
	ld.global.v2.u32 	{%r217, %r218}, [%rd9+66616];
	ld.global.v2.u32 	{%r219, %r220}, [%rd9+66624];
	ld.global.v2.u32 	{%r221, %r222}, [%rd9+66632];
	ld.global.v2.u32 	{%r223, %r224}, [%rd9+66640];
	.pragma "used_bytes_mask 247";
	ld.global.v2.u32 	{%r225, %r226}, [%rd9+66648];
	ld.global.v2.u32 	{%r227, %r228}, [%rd9+66656];
	st.global.v2.u32 	[%rd10+66560], {%r203, %r204};
	st.global.v2.u32 	[%rd10+66568], {%r205, %r206};
	st.global.v2.u32 	[%rd10+66576], {%r207, %r208};
	st.global.v2.u32 	[%rd10+66584], {%r209, %r210};
	st.global.v2.u32 	[%rd10+66592], {%r211, %r212};
	st.global.v2.u32 	[%rd10+66600], {%r213, %r214};
	st.global.v2.u32 	[%rd10+66608], {%r215, %r216};
	st.global.v2.u32 	[%rd10+66616], {%r217, %r218};
	st.global.v2.u32 	[%rd10+66624], {%r219, %r220};
	st.global.v2.u32 	[%rd10+66632], {%r221, %r222};
	st.global.v2.u32 	[%rd10+66640], {%r223, %r224};
	st.global.v2.u32 	[%rd10+66648], {%r225, %r226};
	st.global.v2.u32 	[%rd10+66656], {%r227, %r228};
$L__BB9_21:
	add.s32 	%r229, %r15, 896;
	setp.ge.s32 	%p13, %r229, %r2;
	@%p13 bra 	$L__BB9_23;
	ld.global.v2.u32 	{%r230, %r231}, [%rd9+79872];
	ld.global.v2.u32 	{%r232, %r233}, [%rd9+79880];
	ld.global.v2.u32 	{%r234, %r235}, [%rd9+79888];
	ld.global.v2.u32 	{%r236, %r237}, [%rd9+79896];
	ld.global.v2.u32 	{%r238, %r239}, [%rd9+79904];
	ld.global.v2.u32 	{%r240, %r241}, [%rd9+79912];
	ld.global.v2.u32 	{%r242, %r243}, [%rd9+79920];
	ld.global.v2.u32 	{%r244, %r245}, [%rd9+79928];
	ld.global.v2.u32 	{%r246, %r247}, [%rd9+79936];
	ld.global.v2.u32 	{%r248, %r249}, [%rd9+79944];
	ld.global.v2.u32 	{%r250, %r251}, [%rd9+79952];
	.pragma "used_bytes_mask 247";
	ld.global.v2.u32 	{%r252, %r253}, [%rd9+79960];
	ld.global.v2.u32 	{%r254, %r255}, [%rd9+79968];
	st.global.v2.u32 	[%rd10+79872], {%r230, %r231};
	st.global.v2.u32 	[%rd10+79880], {%r232, %r233};
	st.global.v2.u32 	[%rd10+79888], {%r234, %r235};
	st.global.v2.u32 	[%rd10+79896], {%r236, %r237};
	st.global.v2.u32 	[%rd10+79904], {%r238, %r239};
	st.global.v2.u32 	[%rd10+79912], {%r240, %r241};
	st.global.v2.u32 	[%rd10+79920], {%r242, %r243};
	st.global.v2.u32 	[%rd10+79928], {%r244, %r245};
	st.global.v2.u32 	[%rd10+79936], {%r246, %r247};
	st.global.v2.u32 	[%rd10+79944], {%r248, %r249};
	st.global.v2.u32 	[%rd10+79952], {%r250, %r251};
	st.global.v2.u32 	[%rd10+79960], {%r252, %r253};
	st.global.v2.u32 	[%rd10+79968], {%r254, %r255};
$L__BB9_23:
	add.s32 	%r846, %r846, 8;
	setp.eq.s32 	%p14, %r846, %r850;
	@%p14 bra 	$L__BB9_24;
	bra.uni 	$L__BB9_7;
$L__BB9_24:
	setp.eq.s32 	%p15, %r8, 0;
	@%p15 bra 	$L__BB9_57;
	and.b32  	%r24, %r36, 3;
	setp.lt.u32 	%p16, %r8, 4;
	@%p16 bra 	$L__BB9_35;
	shl.b32 	%r256, %r850, 7;
	add.s32 	%r25, %r256, %r4;
	setp.ge.s32 	%p17, %r25, %r2;
	@%p17 bra 	$L__BB9_28;
	mul.wide.s32 	%rd26, %r25, 104;
	add.s64 	%rd27, %rd7, %rd26;
	add.s64 	%rd28, %rd8, %rd26;
	ld.global.v2.u32 	{%r257, %r258}, [%rd27];
	ld.global.v2.u32 	{%r259, %r260}, [%rd27+8];
	ld.global.v2.u32 	{%r261, %r262}, [%rd27+16];
	ld.global.v2.u32 	{%r263, %r264}, [%rd27+24];
	ld.global.v2.u32 	{%r265, %r266}, [%rd27+32];
	ld.global.v2.u32 	{%r267, %r268}, [%rd27+40];
	ld.global.v2.u32 	{%r269, %r270}, [%rd27+48];
	ld.global.v2.u32 	{%r271, %r272}, [%rd27+56];
	ld.global.v2.u32 	{%r273, %r274}, [%rd27+64];
	ld.global.v2.u32 	{%r275, %r276}, [%rd27+72];
	ld.global.v2.u32 	{%r277, %r278}, [%rd27+80];
	.pragma "used_bytes_mask 247";
	ld.global.v2.u32 	{%r279, %r280}, [%rd27+88];
	ld.global.v2.u32 	{%r281, %r282}, [%rd27+96];
	st.global.v2.u32 	[%rd28], {%r257, %r258};
	st.global.v2.u32 	[%rd28+8], {%r259, %r260};
	st.global.v2.u32 	[%rd28+16], {%r261, %r262};
	st.global.v2.u32 	[%rd28+24], {%r263, %r264};
	st.global.v2.u32 	[%rd28+32], {%r265, %r266};
	st.global.v2.u32 	[%rd28+40], {%r267, %r268};
	st.global.v2.u32 	[%rd28+48], {%r269, %r270};
	st.global.v2.u32 	[%rd28+56], {%r271, %r272};
	st.global.v2.u32 	[%rd28+64], {%r273, %r274};
	st.global.v2.u32 	[%rd28+72], {%r275, %r276};
	st.global.v2.u32 	[%rd28+80], {%r277, %r278};
	st.global.v2.u32 	[%rd28+88], {%r279, %r280};
	st.global.v2.u32 	[%rd28+96], {%r281, %r282};
$L__BB9_28:
	add.s32 	%r26, %r25, 128;
	setp.ge.s32 	%p18, %r26, %r2;
	@%p18 bra 	$L__BB9_30;
	mul.wide.s32 	%rd29, %r26, 104;
	add.s64 	%rd30, %rd7, %rd29;
	add.s64 	%rd31, %rd8, %rd29;
	ld.global.v2.u32 	{%r283, %r284}, [%rd30];
	ld.global.v2.u32 	{%r285, %r286}, [%rd30+8];
	ld.global.v2.u32 	{%r287, %r288}, [%rd30+16];
	ld.global.v2.u32 	{%r289, %r290}, [%rd30+24];
	ld.global.v2.u32 	{%r291, %r292}, [%rd30+32];
	ld.global.v2.u32 	{%r293, %r294}, [%rd30+40];
	ld.global.v2.u32 	{%r295, %r296}, [%rd30+48];
	ld.global.v2.u32 	{%r297, %r298}, [%rd30+56];
	ld.global.v2.u32 	{%r299, %r300}, [%rd30+64];
	ld.global.v2.u32 	{%r301, %r302}, [%rd30+72];
	ld.global.v2.u32 	{%r303, %r304}, [%rd30+80];
	.pragma "used_bytes_mask 247";
	ld.global.v2.u32 	{%r305, %r306}, [%rd30+88];
	ld.global.v2.u32 	{%r307, %r308}, [%rd30+96];
	st.global.v2.u32 	[%rd31], {%r283, %r284};
	st.global.v2.u32 	[%rd31+8], {%r285, %r286};
	st.global.v2.u32 	[%rd31+16], {%r287, %r288};
	st.global.v2.u32 	[%rd31+24], {%r289, %r290};
	st.global.v2.u32 	[%rd31+32], {%r291, %r292};
	st.global.v2.u32 	[%rd31+40], {%r293, %r294};
	st.global.v2.u32 	[%rd31+48], {%r295, %r296};
	st.global.v2.u32 	[%rd31+56], {%r297, %r298};
	st.global.v2.u32 	[%rd31+64], {%r299, %r300};
	st.global.v2.u32 	[%rd31+72], {%r301, %r302};
	st.global.v2.u32 	[%rd31+80], {%r303, %r304};
	st.global.v2.u32 	[%rd31+88], {%r305, %r306};
	st.global.v2.u32 	[%rd31+96], {%r307, %r308};
$L__BB9_30:
	add.s32 	%r27, %r25, 256;
	setp.ge.s32 	%p19, %r27, %r2;
	@%p19 bra 	$L__BB9_32;
	mul.wide.s32 	%rd32, %r27, 104;
	add.s64 	%rd33, %rd7, %rd32;
	add.s64 	%rd34, %rd8, %rd32;
	ld.global.v2.u32 	{%r309, %r310}, [%rd33];
	ld.global.v2.u32 	{%r311, %r312}, [%rd33+8];
	ld.global.v2.u32 	{%r313, %r314}, [%rd33+16];
	ld.global.v2.u32 	{%r315, %r316}, [%rd33+24];
	ld.global.v2.u32 	{%r317, %r318}, [%rd33+32];
	ld.global.v2.u32 	{%r319, %r320}, [%rd33+40];
	ld.global.v2.u32 	{%r321, %r322}, [%rd33+48];
	ld.global.v2.u32 	{%r323, %r324}, [%rd33+56];
	ld.global.v2.u32 	{%r325, %r326}, [%rd33+64];
	ld.global.v2.u32 	{%r327, %r328}, [%rd33+72];
	ld.global.v2.u32 	{%r329, %r330}, [%rd33+80];
	.pragma "used_bytes_mask 247";
	ld.global.v2.u32 	{%r331, %r332}, [%rd33+88];
	ld.global.v2.u32 	{%r333, %r334}, [%rd33+96];
	st.global.v2.u32 	[%rd34], {%r309, %r310};
	st.global.v2.u32 	[%rd34+8], {%r311, %r312};
	st.global.v2.u32 	[%rd34+16], {%r313, %r314};
	st.global.v2.u32 	[%rd34+24], {%r315, %r316};
	st.global.v2.u32 	[%rd34+32], {%r317, %r318};
	st.global.v2.u32 	[%rd34+40], {%r319, %r320};
	st.global.v2.u32 	[%rd34+48], {%r321, %r322};
	st.global.v2.u32 	[%rd34+56], {%r323, %r324};
	st.global.v2.u32 	[%rd34+64], {%r325, %r326};
	st.global.v2.u32 	[%rd34+72], {%r327, %r328};
	st.global.v2.u32 	[%rd34+80], {%r329, %r330};
	st.global.v2.u32 	[%rd34+88], {%r331, %r332};
	st.global.v2.u32 	[%rd34+96], {%r333, %r334};
$L__BB9_32:
	add.s32 	%r28, %r25, 384;
	setp.ge.s32 	%p20, %r28, %r2;
	@%p20 bra 	$L__BB9_34;
	mul.wide.s32 	%rd35, %r28, 104;
	add.s64 	%rd36, %rd7, %rd35;
	add.s64 	%rd37, %rd8, %rd35;
	ld.global.v2.u32 	{%r335, %r336}, [%rd36];
	ld.global.v2.u32 	{%r337, %r338}, [%rd36+8];
	ld.global.v2.u32 	{%r339, %r340}, [%rd36+16];
	ld.global.v2.u32 	{%r341, %r342}, [%rd36+24];
	ld.global.v2.u32 	{%r343, %r344}, [%rd36+32];
	ld.global.v2.u32 	{%r345, %r346}, [%rd36+40];
	ld.global.v2.u32 	{%r347, %r348}, [%rd36+48];
	ld.global.v2.u32 	{%r349, %r350}, [%rd36+56];
	ld.global.v2.u32 	{%r351, %r352}, [%rd36+64];
	ld.global.v2.u32 	{%r353, %r354}, [%rd36+72];
	ld.global.v2.u32 	{%r355, %r356}, [%rd36+80];
	.pragma "used_bytes_mask 247";
	ld.global.v2.u32 	{%r357, %r358}, [%rd36+88];
	ld.global.v2.u32 	{%r359, %r360}, [%rd36+96];
	st.global.v2.u32 	[%rd37], {%r335, %r336};
	st.global.v2.u32 	[%rd37+8], {%r337, %r338};
	st.global.v2.u32 	[%rd37+16], {%r339, %r340};
	st.global.v2.u32 	[%rd37+24], {%r341, %r342};
	st.global.v2.u32 	[%rd37+32], {%r343, %r344};
	st.global.v2.u32 	[%rd37+40], {%r345, %r346};
	st.global.v2.u32 	[%rd37+48], {%r347, %r348};
	st.global.v2.u32 	[%rd37+56], {%r349, %r350};
	st.global.v2.u32 	[%rd37+64], {%r351, %r352};
	st.global.v2.u32 	[%rd37+72], {%r353, %r354};
	st.global.v2.u32 	[%rd37+80], {%r355, %r356};
	st.global.v2.u32 	[%rd37+88], {%r357, %r358};
	st.global.v2.u32 	[%rd37+96], {%r359, %r360};
$L__BB9_34:
	add.s32 	%r850, %r850, 4;
$L__BB9_35:
	setp.eq.s32 	%p21, %r24, 0;
	@%p21 bra 	$L__BB9_57;
	setp.eq.s32 	%p22, %r24, 1;
	@%p22 bra 	$L__BB9_42;
	shl.b32 	%r361, %r850, 7;
	add.s32 	%r31, %r361, %r4;
	setp.ge.s32 	%p23, %r31, %r2;
	@%p23 bra 	$L__BB9_39;
	mul.wide.s32 	%rd38, %r31, 104;
	add.s64 	%rd39, %rd7, %rd38;
	add.s64 	%rd40, %rd8, %rd38;
	ld.global.v2.u32 	{%r362, %r363}, [%rd39];
	ld.global.v2.u32 	{%r364, %r365}, [%rd39+8];
	ld.global.v2.u32 	{%r366, %r367}, [%rd39+16];
	ld.global.v2.u32 	{%r368, %r369}, [%rd39+24];
	ld.global.v2.u32 	{%r370, %r371}, [%rd39+32];
	ld.global.v2.u32 	{%r372, %r373}, [%rd39+40];
	ld.global.v2.u32 	{%r374, %r375}, [%rd39+48];
	ld.global.v2.u32 	{%r376, %r377}, [%rd39+56];
	ld.global.v2.u32 	{%r378, %r379}, [%rd39+64];
	ld.global.v2.u32 	{%r380, %r381}, [%rd39+72];
	ld.global.v2.u32 	{%r382, %r383}, [%rd39+80];
	.pragma "used_bytes_mask 247";
	ld.global.v2.u32 	{%r384, %r385}, [%rd39+88];
	ld.global.v2.u32 	{%r386, %r387}, [%rd39+96];
	st.global.v2.u32 	[%rd40], {%r362, %r363};
	st.global.v2.u32 	[%rd40+8], {%r364, %r365};
	st.global.v2.u32 	[%rd40+16], {%r366, %r367};
	st.global.v2.u32 	[%rd40+24], {%r368, %r369};
	st.global.v2.u32 	[%rd40+32], {%r370, %r371};
	st.global.v2.u32 	[%rd40+40], {%r372, %r373};
	st.global.v2.u32 	[%rd40+48], {%r374, %r375};
	st.global.v2.u32 	[%rd40+56], {%r376, %r377};
	st.global.v2.u32 	[%rd40+64], {%r378, %r379};
	st.global.v2.u32 	[%rd40+72], {%r380, %r381};
	st.global.v2.u32 	[%rd40+80], {%r382, %r383};
	st.global.v2.u32 	[%rd40+88], {%r384, %r385};
	st.global.v2.u32 	[%rd40+96], {%r386, %r387};
$L__BB9_39:
	add.s32 	%r32, %r31, 128;
	setp.ge.s32 	%p24, %r32, %r2;
	@%p24 bra 	$L__BB9_41;
	mul.wide.s32 	%rd41, %r32, 104;
	add.s64 	%rd42, %rd7, %rd41;
	add.s64 	%rd43, %rd8, %rd41;
	ld.global.v2.u32 	{%r388, %r389}, [%rd42];
	ld.global.v2.u32 	{%r390, %r391}, [%rd42+8];
	ld.global.v2.u32 	{%r392, %r393}, [%rd42+16];
	ld.global.v2.u32 	{%r394, %r395}, [%rd42+24];
	ld.global.v2.u32 	{%r396, %r397}, [%rd42+32];
	ld.global.v2.u32 	{%r398, %r399}, [%rd42+40];
	ld.global.v2.u32 	{%r400, %r401}, [%rd42+48];
	ld.global.v2.u32 	{%r402, %r403}, [%rd42+56];
	ld.global.v2.u32 	{%r404, %r405}, [%rd42+64];
	ld.global.v2.u32 	{%r406, %r407}, [%rd42+72];
	ld.global.v2.u32 	{%r408, %r409}, [%rd42+80];
	.pragma "used_bytes_mask 247";
	ld.global.v2.u32 	{%r410, %r411}, [%rd42+88];
	ld.global.v2.u32 	{%r412, %r413}, [%rd42+96];
	st.global.v2.u32 	[%rd43], {%r388, %r389};
	st.global.v2.u32 	[%rd43+8], {%r390, %r391};
	st.global.v2.u32 	[%rd43+16], {%r392, %r393};
	st.global.v2.u32 	[%rd43+24], {%r394, %r395};
	st.global.v2.u32 	[%rd43+32], {%r396, %r397};
	st.global.v2.u32 	[%rd43+40], {%r398, %r399};
	st.global.v2.u32 	[%rd43+48], {%r400, %r401};
	st.global.v2.u32 	[%rd43+56], {%r402, %r403};
	st.global.v2.u32 	[%rd43+64], {%r404, %r405};
	st.global.v2.u32 	[%rd43+72], {%r406, %r407};
	st.global.v2.u32 	[%rd43+80], {%r408, %r409};
	st.global.v2.u32 	[%rd43+88], {%r410, %r411};
	st.global.v2.u32 	[%rd43+96], {%r412, %r413};
$L__BB9_41:
	add.s32 	%r850, %r850, 2;
$L__BB9_42:
	and.b32  	%r414, %r36, 1;
	setp.eq.b32 	%p25, %r414, 1;
	not.pred 	%p26, %p25;
	@%p26 bra 	$L__BB9_57;
	shl.b32 	%r415, %r850, 7;
	add.s32 	%r35, %r415, %r4;
	setp.ge.s32 	%p27, %r35, %r2;
	@%p27 bra 	$L__BB9_57;
	mul.wide.s32 	%rd44, %r35, 104;
	add.s64 	%rd45, %rd7, %rd44;
	add.s64 	%rd46, %rd8, %rd44;
	ld.global.v2.u32 	{%r416, %r417}, [%rd45];
	ld.global.v2.u32 	{%r418, %r419}, [%rd45+8];
	ld.global.v2.u32 	{%r420, %r421}, [%rd45+16];
	ld.global.v2.u32 	{%r422, %r423}, [%rd45+24];
	ld.global.v2.u32 	{%r424, %r425}, [%rd45+32];
	ld.global.v2.u32 	{%r426, %r427}, [%rd45+40];
	ld.global.v2.u32 	{%r428, %r429}, [%rd45+48];
	ld.global.v2.u32 	{%r430, %r431}, [%rd45+56];
	ld.global.v2.u32 	{%r432, %r433}, [%rd45+64];
	ld.global.v2.u32 	{%r434, %r435}, [%rd45+72];
	ld.global.v2.u32 	{%r436, %r437}, [%rd45+80];
	.pragma "used_bytes_mask 247";
	ld.global.v2.u32 	{%r438, %r439}, [%rd45+88];
	ld.global.v2.u32 	{%r440, %r441}, [%rd45+96];
	st.global.v2.u32 	[%rd46], {%r416, %r417};
	st.global.v2.u32 	[%rd46+8], {%r418, %r419};
	st.global.v2.u32 	[%rd46+16], {%r420, %r421};
	st.global.v2.u32 	[%rd46+24], {%r422, %r423};
	st.global.v2.u32 	[%rd46+32], {%r424, %r425};
	st.global.v2.u32 	[%rd46+40], {%r426, %r427};
	st.global.v2.u32 	[%rd46+48], {%r428, %r429};
	st.global.v2.u32 	[%rd46+56], {%r430, %r431};
	st.global.v2.u32 	[%rd46+64], {%r432, %r433};
	st.global.v2.u32 	[%rd46+72], {%r434, %r435};
	st.global.v2.u32 	[%rd46+80], {%r436, %r437};
	st.global.v2.u32 	[%rd46+88], {%r438, %r439};
	st.global.v2.u32 	[%rd46+96], {%r440, %r441};
	bra.uni 	$L__BB9_57;
$L__BB9_45:
	setp.lt.s32 	%p28, %r36, 1;
	@%p28 bra 	$L__BB9_57;
	and.b32  	%r10, %r36, 7;
	setp.lt.u32 	%p29, %r36, 8;
	mov.b32 	%r848, 0;
	@%p29 bra 	$L__BB9_49;
	and.b32  	%r848, %r36, 2147483640;
	mov.b32 	%r845, 0;
$L__BB9_48:
	.pragma "nounroll";
	shl.b32 	%r444, %r845, 7;
	add.s32 	%r445, %r444, %r4;
	mul.wide.u32 	%rd47, %r445, 104;
	add.s64 	%rd48, %rd7, %rd47;
	add.s64 	%rd49, %rd8, %rd47;
	ld.global.v2.u32 	{%r446, %r447}, [%rd48];
	ld.global.v2.u32 	{%r448, %r449}, [%rd48+8];
	ld.global.v2.u32 	{%r450, %r451}, [%rd48+16];
	ld.global.v2.u32 	{%r452, %r453}, [%rd48+24];
	ld.global.v2.u32 	{%r454, %r455}, [%rd48+32];
	ld.global.v2.u32 	{%r456, %r457}, [%rd48+40];
	ld.global.v2.u32 	{%r458, %r459}, [%rd48+48];
	ld.global.v2.u32 	{%r460, %r461}, [%rd48+56];
	ld.global.v2.u32 	{%r462, %r463}, [%rd48+64];
	ld.global.v2.u32 	{%r464, %r465}, [%rd48+72];
	ld.global.v2.u32 	{%r466, %r467}, [%rd48+80];
	.pragma "used_bytes_mask 247";
	ld.global.v2.u32 	{%r468, %r469}, [%rd48+88];
	ld.global.v2.u32 	{%r470, %r471}, [%rd48+96];
	st.global.v2.u32 	[%rd49], {%r446, %r447};
	st.global.v2.u32 	[%rd49+8], {%r448, %r449};
	st.global.v2.u32 	[%rd49+16], {%r450, %r451};
	st.global.v2.u32 	[%rd49+24], {%r452, %r453};
	st.global.v2.u32 	[%rd49+32], {%r454, %r455};
	st.global.v2.u32 	[%rd49+40], {%r456, %r457};
	st.global.v2.u32 	[%rd49+48], {%r458, %r459};
	st.global.v2.u32 	[%rd49+56], {%r460, %r461};
	st.global.v2.u32 	[%rd49+64], {%r462, %r463};
	st.global.v2.u32 	[%rd49+72], {%r464, %r465};
	st.global.v2.u32 	[%rd49+80], {%r466, %r467};
	st.global.v2.u32 	[%rd49+88], {%r468, %r469};
	st.global.v2.u32 	[%rd49+96], {%r470, %r471};
	add.s32 	%r472, %r445, 128;
	mul.wide.s32 	%rd50, %r472, 104;
	add.s64 	%rd51, %rd7, %rd50;
	add.s64 	%rd52, %rd8, %rd50;
	ld.global.v2.u32 	{%r473, %r474}, [%rd51];
	ld.global.v2.u32 	{%r475, %r476}, [%rd51+8];
	ld.global.v2.u32 	{%r477, %r478}, [%rd51+16];
	ld.global.v2.u32 	{%r479, %r480}, [%rd51+24];
	ld.global.v2.u32 	{%r481, %r482}, [%rd51+32];
	ld.global.v2.u32 	{%r483, %r484}, [%rd51+40];
	ld.global.v2.u32 	{%r485, %r486}, [%rd51+48];
	ld.global.v2.u32 	{%r487, %r488}, [%rd51+56];
	ld.global.v2.u32 	{%r489, %r490}, [%rd51+64];
	ld.global.v2.u32 	{%r491, %r492}, [%rd51+72];
	ld.global.v2.u32 	{%r493, %r494}, [%rd51+80];
	.pragma "used_bytes_mask 247";
	ld.global.v2.u32 	{%r495, %r496}, [%rd51+88];
	ld.global.v2.u32 	{%r497, %r498}, [%rd51+96];
	st.global.v2.u32 	[%rd52], {%r473, %r474};
	st.global.v2.u32 	[%rd52+8], {%r475, %r476};
	st.global.v2.u32 	[%rd52+16], {%r477, %r478};
	st.global.v2.u32 	[%rd52+24], {%r479, %r480};
	st.global.v2.u32 	[%rd52+32], {%r481, %r482};
	st.global.v2.u32 	[%rd52+40], {%r483, %r484};
	st.global.v2.u32 	[%rd52+48], {%r485, %r486};
	st.global.v2.u32 	[%rd52+56], {%r487, %r488};
	st.global.v2.u32 	[%rd52+64], {%r489, %r490};
	st.global.v2.u32 	[%rd52+72], {%r491, %r492};
	st.global.v2.u32 	[%rd52+80], {%r493, %r494};
	st.global.v2.u32 	[%rd52+88], {%r495, %r496};
	st.global.v2.u32 	[%rd52+96], {%r497, %r498};
	ld.global.v2.u32 	{%r499, %r500}, [%rd51+13312];
	ld.global.v2.u32 	{%r501, %r502}, [%rd51+13320];
	ld.global.v2.u32 	{%r503, %r504}, [%rd51+13328];
	ld.global.v2.u32 	{%r505, %r506}, [%rd51+13336];
	ld.global.v2.u32 	{%r507, %r508}, [%rd51+13344];
	ld.global.v2.u32 	{%r509, %r510}, [%rd51+13352];
	ld.global.v2.u32 	{%r511, %r512}, [%rd51+13360];
	ld.global.v2.u32 	{%r513, %r514}, [%rd51+13368];
	ld.global.v2.u32 	{%r515, %r516}, [%rd51+13376];
	ld.global.v2.u32 	{%r517, %r518}, [%rd51+13384];
	ld.global.v2.u32 	{%r519, %r520}, [%rd51+13392];
	.pragma "used_bytes_mask 247";
	ld.global.v2.u32 	{%r521, %r522}, [%rd51+13400];
	ld.global.v2.u32 	{%r523, %r524}, [%rd51+13408];
	st.global.v2.u32 	[%rd52+13312], {%r499, %r500};
	st.global.v2.u32 	[%rd52+13320], {%r501, %r502};
	st.global.v2.u32 	[%rd52+13328], {%r503, %r504};
	st.global.v2.u32 	[%rd52+13336], {%r505, %r506};
	st.global.v2.u32 	[%rd52+13344], {%r507, %r508};
	st.global.v2.u32 	[%rd52+13352], {%r509, %r510};
	st.global.v2.u32 	[%rd52+13360], {%r511, %r512};
	st.global.v2.u32 	[%rd52+13368], {%r513, %r514};
	st.global.v2.u32 	[%rd52+13376], {%r515, %r516};
	st.global.v2.u32 	[%rd52+13384], {%r517, %r518};
	st.global.v2.u32 	[%rd52+13392], {%r519, %r520};
	st.global.v2.u32 	[%rd52+13400], {%r521, %r522};
	st.global.v2.u32 	[%rd52+13408], {%r523, %r524};
	ld.global.v2.u32 	{%r525, %r526}, [%rd51+26624];
	ld.global.v2.u32 	{%r527, %r528}, [%rd51+26632];
	ld.global.v2.u32 	{%r529, %r530}, [%rd51+26640];
	ld.global.v2.u32 	{%r531, %r532}, [%rd51+26648];
	ld.global.v2.u32 	{%r533, %r534}, [%rd51+26656];
	ld.global.v2.u32 	{%r535, %r536}, [%rd51+26664];
	ld.global.v2.u32 	{%r537, %r538}, [%rd51+26672];
	ld.global.v2.u32 	{%r539, %r540}, [%rd51+26680];
	ld.global.v2.u32 	{%r541, %r542}, [%rd51+26688];
	ld.global.v2.u32 	{%r543, %r544}, [%rd51+26696];
	ld.global.v2.u32 	{%r545, %r546}, [%rd51+26704];
	.pragma "used_bytes_mask 247";
	ld.global.v2.u32 	{%r547, %r548}, [%rd51+26712];
	ld.global.v2.u32 	{%r549, %r550}, [%rd51+26720];
	st.global.v2.u32 	[%rd52+26624], {%r525, %r526};
	st.global.v2.u32 	[%rd52+26632], {%r527, %r528};
	st.global.v2.u32 	[%rd52+26640], {%r529, %r530};
	st.global.v2.u32 	[%rd52+26648], {%r531, %r532};
	st.global.v2.u32 	[%rd52+26656], {%r533, %r534};
	st.global.v2.u32 	[%rd52+26664], {%r535, %r536};
	st.global.v2.u32 	[%rd52+26672], {%r537, %r538};
	st.global.v2.u32 	[%rd52+26680], {%r539, %r540};
	st.global.v2.u32 	[%rd52+26688], {%r541, %r542};
	st.global.v2.u32 	[%rd52+26696], {%r543, %r544};
	st.global.v2.u32 	[%rd52+26704], {%r545, %r546};
	st.global.v2.u32 	[%rd52+26712], {%r547, %r548};
	st.global.v2.u32 	[%rd52+26720], {%r549, %r550};
	ld.global.v2.u32 	{%r551, %r552}, [%rd51+39936];
	ld.global.v2.u32 	{%r553, %r554}, [%rd51+39944];
	ld.global.v2.u32 	{%r555, %r556}, [%rd51+39952];
	ld.global.v2.u32 	{%r557, %r558}, [%rd51+39960];
	ld.global.v2.u32 	{%r559, %r560}, [%rd51+39968];
	ld.global.v2.u32 	{%r561, %r562}, [%rd51+39976];
	ld.global.v2.u32 	{%r563, %r564}, [%rd51+39984];
	ld.global.v2.u32 	{%r565, %r566}, [%rd51+39992];
	ld.global.v2.u32 	{%r567, %r568}, [%rd51+40000];
	ld.global.v2.u32 	{%r569, %r570}, [%rd51+40008];
	ld.global.v2.u32 	{%r571, %r572}, [%rd51+40016];
	.pragma "used_bytes_mask 247";
	ld.global.v2.u32 	{%r573, %r574}, [%rd51+40024];
	ld.global.v2.u32 	{%r575, %r576}, [%rd51+40032];
	st.global.v2.u32 	[%rd52+39936], {%r551, %r552};
	st.global.v2.u32 	[%rd52+39944], {%r553, %r554};
	st.global.v2.u32 	[%rd52+39952], {%r555, %r556};
	st.global.v2.u32 	[%rd52+39960], {%r557, %r558};
	st.global.v2.u32 	[%rd52+39968], {%r559, %r560};
	st.global.v2.u32 	[%rd52+39976], {%r561, %r562};
	st.global.v2.u32 	[%rd52+39984], {%r563, %r564};
	st.global.v2.u32 	[%rd52+39992], {%r565, %r566};
	st.global.v2.u32 	[%rd52+40000], {%r567, %r568};
	st.global.v2.u32 	[%rd52+40008], {%r569, %r570};
	st.global.v2.u32 	[%rd52+40016], {%r571, %r572};
	st.global.v2.u32 	[%rd52+40024], {%r573, %r574};
	st.global.v2.u32 	[%rd52+40032], {%r575, %r576};
	ld.global.v2.u32 	{%r577, %r578}, [%rd51+53248];
	ld.global.v2.u32 	{%r579, %r580}, [%rd51+53256];
	ld.global.v2.u32 	{%r581, %r582}, [%rd51+53264];
	ld.global.v2.u32 	{%r583, %r584}, [%rd51+53272];
	ld.global.v2.u32 	{%r585, %r586}, [%rd51+53280];
	ld.global.v2.u32 	{%r587, %r588}, [%rd51+53288];
	ld.global.v2.u32 	{%r589, %r590}, [%rd51+53296];
	ld.global.v2.u32 	{%r591, %r592}, [%rd51+53304];
	ld.global.v2.u32 	{%r593, %r594}, [%rd51+53312];
	ld.global.v2.u32 	{%r595, %r596}, [%rd51+53320];
	ld.global.v2.u32 	{%r597, %r598}, [%rd51+53328];
	.pragma "used_bytes_mask 247";
	ld.global.v2.u32 	{%r599, %r600}, [%rd51+53336];
	ld.global.v2.u32 	{%r601, %r602}, [%rd51+53344];
	st.global.v2.u32 	[%rd52+53248], {%r577, %r578};
	st.global.v2.u32 	[%rd52+53256], {%r579, %r580};
	st.global.v2.u32 	[%rd52+53264], {%r581, %r582};
	st.global.v2.u32 	[%rd52+53272], {%r583, %r584};
	st.global.v2.u32 	[%rd52+53280], {%r585, %r586};
	st.global.v2.u32 	[%rd52+53288], {%r587, %r588};
	st.global.v2.u32 	[%rd52+53296], {%r589, %r590};
	st.global.v2.u32 	[%rd52+53304], {%r591, %r592};
	st.global.v2.u32 	[%rd52+53312], {%r593, %r594};
	st.global.v2.u32 	[%rd52+53320], {%r595, %r596};
	st.global.v2.u32 	[%rd52+53328], {%r597, %r598};
	st.global.v2.u32 	[%rd52+53336], {%r599, %r600};
	st.global.v2.u32 	[%rd52+53344], {%r601, %r602};
	ld.global.v2.u32 	{%r603, %r604}, [%rd51+66560];
	ld.global.v2.u32 	{%r605, %r606}, [%rd51+66568];
	ld.global.v2.u32 	{%r607, %r608}, [%rd51+66576];
	ld.global.v2.u32 	{%r609, %r610}, [%rd51+66584];
	ld.global.v2.u32 	{%r611, %r612}, [%rd51+66592];
	ld.global.v2.u32 	{%r613, %r614}, [%rd51+66600];
	ld.global.v2.u32 	{%r615, %r616}, [%rd51+66608];
	ld.global.v2.u32 	{%r617, %r618}, [%rd51+66616];
	ld.global.v2.u32 	{%r619, %r620}, [%rd51+66624];
	ld.global.v2.u32 	{%r621, %r622}, [%rd51+66632];
	ld.global.v2.u32 	{%r623, %r624}, [%rd51+66640];
	.pragma "used_bytes_mask 247";
	ld.global.v2.u32 	{%r625, %r626}, [%rd51+66648];
	ld.global.v2.u32 	{%r627, %r628}, [%rd51+66656];
	st.global.v2.u32 	[%rd52+66560], {%r603, %r604};
	st.global.v2.u32 	[%rd52+66568], {%r605, %r606};
	st.global.v2.u32 	[%rd52+66576], {%r607, %r608};
	st.global.v2.u32 	[%rd52+66584], {%r609, %r610};
	st.global.v2.u32 	[%rd52+66592], {%r611, %r612};
	st.global.v2.u32 	[%rd52+66600], {%r613, %r614};
	st.global.v2.u32 	[%rd52+66608], {%r615, %r616};
	st.global.v2.u32 	[%rd52+66616], {%r617, %r618};
	st.global.v2.u32 	[%rd52+66624], {%r619, %r620};
	st.global.v2.u32 	[%rd52+66632], {%r621, %r622};
	st.global.v2.u32 	[%rd52+66640], {%r623, %r624};
	st.global.v2.u32 	[%rd52+66648], {%r625, %r626};
	st.global.v2.u32 	[%rd52+66656], {%r627, %r628};
	ld.global.v2.u32 	{%r629, %r630}, [%rd51+79872];
	ld.global.v2.u32 	{%r631, %r632}, [%rd51+79880];
	ld.global.v2.u32 	{%r633, %r634}, [%rd51+79888];
	ld.global.v2.u32 	{%r635, %r636}, [%rd51+79896];
	ld.global.v2.u32 	{%r637, %r638}, [%rd51+79904];
	ld.global.v2.u32 	{%r639, %r640}, [%rd51+79912];
	ld.global.v2.u32 	{%r641, %r642}, [%rd51+79920];
	ld.global.v2.u32 	{%r643, %r644}, [%rd51+79928];
	ld.global.v2.u32 	{%r645, %r646}, [%rd51+79936];
	ld.global.v2.u32 	{%r647, %r648}, [%rd51+79944];
	ld.global.v2.u32 	{%r649, %r650}, [%rd51+79952];
	.pragma "used_bytes_mask 247";
	ld.global.v2.u32 	{%r651, %r652}, [%rd51+79960];
	ld.global.v2.u32 	{%r653, %r654}, [%rd51+79968];
	st.global.v2.u32 	[%rd52+79872], {%r629, %r630};
	st.global.v2.u32 	[%rd52+79880], {%r631, %r632};
	st.global.v2.u32 	[%rd52+79888], {%r633, %r634};
	st.global.v2.u32 	[%rd52+79896], {%r635, %r636};
	st.global.v2.u32 	[%rd52+79904], {%r637, %r638};
	st.global.v2.u32 	[%rd52+79912], {%r639, %r640};
	st.global.v2.u32 	[%rd52+79920], {%r641, %r642};
	st.global.v2.u32 	[%rd52+79928], {%r643, %r644};
	st.global.v2.u32 	[%rd52+79936], {%r645, %r646};
	st.global.v2.u32 	[%rd52+79944], {%r647, %r648};
	st.global.v2.u32 	[%rd52+79952], {%r649, %r650};
	st.global.v2.u32 	[%rd52+79960], {%r651, %r652};
	st.global.v2.u32 	[%rd52+79968], {%r653, %r654};
	add.s32 	%r845, %r845, 8;
	setp.eq.s32 	%p30, %r845, %r848;
	@%p30 bra 	$L__BB9_49;
	bra.uni 	$L__BB9_48;
$L__BB9_49:
	setp.eq.s32 	%p31, %r10, 0;
	@%p31 bra 	$L__BB9_57;
	and.b32  	%r18, %r36, 3;
	setp.lt.u32 	%p32, %r10, 4;
	@%p32 bra 	$L__BB9_52;
	shl.b32 	%r655, %r848, 7;
	add.s32 	%r656, %r655, %r4;
	mul.wide.s32 	%rd53, %r656, 104;
	add.s64 	%rd54, %rd7, %rd53;
	add.s64 	%rd55, %rd8, %rd53;
	ld.global.v2.u32 	{%r657, %r658}, [%rd54];
	ld.global.v2.u32 	{%r659, %r660}, [%rd54+8];
	ld.global.v2.u32 	{%r661, %r662}, [%rd54+16];
	ld.global.v2.u32 	{%r663, %r664}, [%rd54+24];
	ld.global.v2.u32 	{%r665, %r666}, [%rd54+32];
	ld.global.v2.u32 	{%r667, %r668}, [%rd54+40];
	ld.global.v2.u32 	{%r669, %r670}, [%rd54+48];
	ld.global.v2.u32 	{%r671, %r672}, [%rd54+56];
	ld.global.v2.u32 	{%r673, %r674}, [%rd54+64];
	ld.global.v2.u32 	{%r675, %r676}, [%rd54+72];
	ld.global.v2.u32 	{%r677, %r678}, [%rd54+80];
	.pragma "used_bytes_mask 247";
	ld.global.v2.u32 	{%r679, %r680}, [%rd54+88];
	ld.global.v2.u32 	{%r681, %r682}, [%rd54+96];
	st.global.v2.u32 	[%rd55], {%r657, %r658};
	st.global.v2.u32 	[%rd55+8], {%r659, %r660};
	st.global.v2.u32 	[%rd55+16], {%r661, %r662};
	st.global.v2.u32 	[%rd55+24], {%r663, %r664};
	st.global.v2.u32 	[%rd55+32], {%r665, %r666};
	st.global.v2.u32 	[%rd55+40], {%r667, %r668};
	st.global.v2.u32 	[%rd55+48], {%r669, %r670};
	st.global.v2.u32 	[%rd55+56], {%r671, %r672};
	st.global.v2.u32 	[%rd55+64], {%r673, %r674};
	st.global.v2.u32 	[%rd55+72], {%r675, %r676};
	st.global.v2.u32 	[%rd55+80], {%r677, %r678};
	st.global.v2.u32 	[%rd55+88], {%r679, %r680};
	st.global.v2.u32 	[%rd55+96], {%r681, %r682};
	ld.global.v2.u32 	{%r683, %r684}, [%rd54+13312];
	ld.global.v2.u32 	{%r685, %r686}, [%rd54+13320];
	ld.global.v2.u32 	{%r687, %r688}, [%rd54+13328];
	ld.global.v2.u32 	{%r689, %r690}, [%rd54+13336];
	ld.global.v2.u32 	{%r691, %r692}, [%rd54+13344];
	ld.global.v2.u32 	{%r693, %r694}, [%rd54+13352];
	ld.global.v2.u32 	{%r695, %r696}, [%rd54+13360];
	ld.global.v2.u32 	{%r697, %r698}, [%rd54+13368];
	ld.global.v2.u32 	{%r699, %r700}, [%rd54+13376];
	ld.global.v2.u32 	{%r701, %r702}, [%rd54+13384];
	ld.global.v2.u32 	{%r703, %r704}, [%rd54+13392];
	.pragma "used_bytes_mask 247";
	ld.global.v2.u32 	{%r705, %r706}, [%rd54+13400];
	ld.global.v2.u32 	{%r707, %r708}, [%rd54+13408];
	st.global.v2.u32 	[%rd55+13312], {%r683, %r684};
	st.global.v2.u32 	[%rd55+13320], {%r685, %r686};
	st.global.v2.u32 	[%rd55+13328], {%r687, %r688};
	st.global.v2.u32 	[%rd55+13336], {%r689, %r690};
	st.global.v2.u32 	[%rd55+13344], {%r691, %r692};
	st.global.v2.u32 	[%rd55+13352], {%r693, %r694};
	st.global.v2.u32 	[%rd55+13360], {%r695, %r696};
	st.global.v2.u32 	[%rd55+13368], {%r697, %r698};
	st.global.v2.u32 	[%rd55+13376], {%r699, %r700};
	st.global.v2.u32 	[%rd55+13384], {%r701, %r702};
	st.global.v2.u32 	[%rd55+13392], {%r703, %r704};
	st.global.v2.u32 	[%rd55+13400], {%r705, %r706};
	st.global.v2.u32 	[%rd55+13408], {%r707, %r708};
	ld.global.v2.u32 	{%r709, %r710}, [%rd54+26624];
	ld.global.v2.u32 	{%r711, %r712}, [%rd54+26632];
	ld.global.v2.u32 	{%r713, %r714}, [%rd54+26640];
	ld.global.v2.u32 	{%r715, %r716}, [%rd54+26648];
	ld.global.v2.u32 	{%r717, %r718}, [%rd54+26656];
	ld.global.v2.u32 	{%r719, %r720}, [%rd54+26664];
	ld.global.v2.u32 	{%r721, %r722}, [%rd54+26672];
	ld.global.v2.u32 	{%r723, %r724}, [%rd54+26680];
	ld.global.v2.u32 	{%r725, %r726}, [%rd54+26688];
	ld.global.v2.u32 	{%r727, %r728}, [%rd54+26696];
	ld.global.v2.u32 	{%r729, %r730}, [%rd54+26704];
	.pragma "used_bytes_mask 247";
	ld.global.v2.u32 	{%r731, %r732}, [%rd54+26712];
	ld.global.v2.u32 	{%r733, %r734}, [%rd54+26720];
	st.global.v2.u32 	[%rd55+26624], {%r709, %r710};
	st.global.v2.u32 	[%rd55+26632], {%r711, %r712};
	st.global.v2.u32 	[%rd55+26640], {%r713, %r714};
	st.global.v2.u32 	[%rd55+26648], {%r715, %r716};
	st.global.v2.u32 	[%rd55+26656], {%r717, %r718};
	st.global.v2.u32 	[%rd55+26664], {%r719, %r720};
	st.global.v2.u32 	[%rd55+26672], {%r721, %r722};
	st.global.v2.u32 	[%rd55+26680], {%r723, %r724};
	st.global.v2.u32 	[%rd55+26688], {%r725, %r726};
	st.global.v2.u32 	[%rd55+26696], {%r727, %r728};
	st.global.v2.u32 	[%rd55+26704], {%r729, %r730};
	st.global.v2.u32 	[%rd55+26712], {%r731, %r732};
	st.global.v2.u32 	[%rd55+26720], {%r733, %r734};
	ld.global.v2.u32 	{%r735, %r736}, [%rd54+39936];
	ld.global.v2.u32 	{%r737, %r738}, [%rd54+39944];
	ld.global.v2.u32 	{%r739, %r740}, [%rd54+39952];
	ld.global.v2.u32 	{%r741, %r742}, [%rd54+39960];
	ld.global.v2.u32 	{%r743, %r744}, [%rd54+39968];
	ld.global.v2.u32 	{%r745, %r746}, [%rd54+39976];
	ld.global.v2.u32 	{%r747, %r748}, [%rd54+39984];
	ld.global.v2.u32 	{%r749, %r750}, [%rd54+39992];
	ld.global.v2.u32 	{%r751, %r752}, [%rd54+40000];
	ld.global.v2.u32 	{%r753, %r754}, [%rd54+40008];
	ld.global.v2.u32 	{%r755, %r756}, [%rd54+40016];
	.pragma "used_bytes_mask 247";
	ld.global.v2.u32 	{%r757, %r758}, [%rd54+40024];
	ld.global.v2.u32 	{%r759, %r760}, [%rd54+40032];
	st.global.v2.u32 	[%rd55+39936], {%r735, %r736};
	st.global.v2.u32 	[%rd55+39944], {%r737, %r738};
	st.global.v2.u32 	[%rd55+39952], {%r739, %r740};
	st.global.v2.u32 	[%rd55+39960], {%r741, %r742};
	st.global.v2.u32 	[%rd55+39968], {%r743, %r744};
	st.global.v2.u32 	[%rd55+39976], {%r745, %r746};
	st.global.v2.u32 	[%rd55+39984], {%r747, %r748};
	st.global.v2.u32 	[%rd55+39992], {%r749, %r750};
	st.global.v2.u32 	[%rd55+40000], {%r751, %r752};
	st.global.v2.u32 	[%rd55+40008], {%r753, %r754};
	st.global.v2.u32 	[%rd55+40016], {%r755, %r756};
	st.global.v2.u32 	[%rd55+40024], {%r757, %r758};
	st.global.v2.u32 	[%rd55+40032], {%r759, %r760};
	add.s32 	%r848, %r848, 4;
$L__BB9_52:
	setp.eq.s32 	%p33, %r18, 0;
	@%p33 bra 	$L__BB9_57;
	setp.eq.s32 	%p34, %r18, 1;
	@%p34 bra 	$L__BB9_55;
	shl.b32 	%r761, %r848, 7;
	add.s32 	%r762, %r761, %r4;
	mul.wide.s32 	%rd56, %r762, 104;
	add.s64 	%rd57, %rd7, %rd56;
	add.s64 	%rd58, %rd8, %rd56;
	ld.global.v2.u32 	{%r763, %r764}, [%rd57];
	ld.global.v2.u32 	{%r765, %r766}, [%rd57+8];
	ld.global.v2.u32 	{%r767, %r768}, [%rd57+16];
	ld.global.v2.u32 	{%r769, %r770}, [%rd57+24];
	ld.global.v2.u32 	{%r771, %r772}, [%rd57+32];
	ld.global.v2.u32 	{%r773, %r774}, [%rd57+40];
	ld.global.v2.u32 	{%r775, %r776}, [%rd57+48];
	ld.global.v2.u32 	{%r777, %r778}, [%rd57+56];
	ld.global.v2.u32 	{%r779, %r780}, [%rd57+64];
	ld.global.v2.u32 	{%r781, %r782}, [%rd57+72];
	ld.global.v2.u32 	{%r783, %r784}, [%rd57+80];
	.pragma "used_bytes_mask 247";
	ld.global.v2.u32 	{%r785, %r786}, [%rd57+88];
	ld.global.v2.u32 	{%r787, %r788}, [%rd57+96];
	st.global.v2.u32 	[%rd58], {%r763, %r764};
	st.global.v2.u32 	[%rd58+8], {%r765, %r766};
	st.global.v2.u32 	[%rd58+16], {%r767, %r768};
	st.global.v2.u32 	[%rd58+24], {%r769, %r770};
	st.global.v2.u32 	[%rd58+32], {%r771, %r772};
	st.global.v2.u32 	[%rd58+40], {%r773, %r774};
	st.global.v2.u32 	[%rd58+48], {%r775, %r776};
	st.global.v2.u32 	[%rd58+56], {%r777, %r778};
	st.global.v2.u32 	[%rd58+64], {%r779, %r780};
	st.global.v2.u32 	[%rd58+72], {%r781, %r782};
	st.global.v2.u32 	[%rd58+80], {%r783, %r784};
	st.global.v2.u32 	[%rd58+88], {%r785, %r786};
	st.global.v2.u32 	[%rd58+96], {%r787, %r788};
	ld.global.v2.u32 	{%r789, %r790}, [%rd57+13312];
	ld.global.v2.u32 	{%r791, %r792}, [%rd57+13320];
	ld.global.v2.u32 	{%r793, %r794}, [%rd57+13328];
	ld.global.v2.u32 	{%r795, %r796}, [%rd57+13336];
	ld.global.v2.u32 	{%r797, %r798}, [%rd57+13344];
	ld.global.v2.u32 	{%r799, %r800}, [%rd57+13352];
	ld.global.v2.u32 	{%r801, %r802}, [%rd57+13360];
	ld.global.v2.u32 	{%r803, %r804}, [%rd57+13368];
	ld.global.v2.u32 	{%r805, %r806}, [%rd57+13376];
	ld.global.v2.u32 	{%r807, %r808}, [%rd57+13384];
	ld.global.v2.u32 	{%r809, %r810}, [%rd57+13392];
	.pragma "used_bytes_mask 247";
	ld.global.v2.u32 	{%r811, %r812}, [%rd57+13400];
	ld.global.v2.u32 	{%r813, %r814}, [%rd57+13408];
	st.global.v2.u32 	[%rd58+13312], {%r789, %r790};
	st.global.v2.u32 	[%rd58+13320], {%r791, %r792};
	st.global.v2.u32 	[%rd58+13328], {%r793, %r794};
	st.global.v2.u32 	[%rd58+13336], {%r795, %r796};
	st.global.v2.u32 	[%rd58+13344], {%r797, %r798};
	st.global.v2.u32 	[%rd58+13352], {%r799, %r800};
	st.global.v2.u32 	[%rd58+13360], {%r801, %r802};
	st.global.v2.u32 	[%rd58+13368], {%r803, %r804};
	st.global.v2.u32 	[%rd58+13376], {%r805, %r806};
	st.global.v2.u32 	[%rd58+13384], {%r807, %r808};
	st.global.v2.u32 	[%rd58+13392], {%r809, %r810};
	st.global.v2.u32 	[%rd58+13400], {%r811, %r812};
	st.global.v2.u32 	[%rd58+13408], {%r813, %r814};
	add.s32 	%r848, %r848, 2;
$L__BB9_55:
	and.b32  	%r815, %r36, 1;
	setp.eq.b32 	%p35, %r815, 1;
	not.pred 	%p36, %p35;
	@%p36 bra 	$L__BB9_57;
	shl.b32 	%r816, %r848, 7;
	add.s32 	%r817, %r816, %r4;
	mul.wide.s32 	%rd59, %r817, 104;
	add.s64 	%rd60, %rd7, %rd59;
	add.s64 	%rd61, %rd8, %rd59;
	ld.global.v2.u32 	{%r818, %r819}, [%rd60];
	ld.global.v2.u32 	{%r820, %r821}, [%rd60+8];
	ld.global.v2.u32 	{%r822, %r823}, [%rd60+16];
	ld.global.v2.u32 	{%r824, %r825}, [%rd60+24];
	ld.global.v2.u32 	{%r826, %r827}, [%rd60+32];
	ld.global.v2.u32 	{%r828, %r829}, [%rd60+40];
	ld.global.v2.u32 	{%r830, %r831}, [%rd60+48];
	ld.global.v2.u32 	{%r832, %r833}, [%rd60+56];
	ld.global.v2.u32 	{%r834, %r835}, [%rd60+64];
	ld.global.v2.u32 	{%r836, %r837}, [%rd60+72];
	ld.global.v2.u32 	{%r838, %r839}, [%rd60+80];
	.pragma "used_bytes_mask 247";
	ld.global.v2.u32 	{%r840, %r841}, [%rd60+88];
	ld.global.v2.u32 	{%r842, %r843}, [%rd60+96];
	st.global.v2.u32 	[%rd61], {%r818, %r819};
	st.global.v2.u32 	[%rd61+8], {%r820, %r821};
	st.global.v2.u32 	[%rd61+16], {%r822, %r823};
	st.global.v2.u32 	[%rd61+24], {%r824, %r825};
	st.global.v2.u32 	[%rd61+32], {%r826, %r827};
	st.global.v2.u32 	[%rd61+40], {%r828, %r829};
	st.global.v2.u32 	[%rd61+48], {%r830, %r831};
	st.global.v2.u32 	[%rd61+56], {%r832, %r833};
	st.global.v2.u32 	[%rd61+64], {%r834, %r835};
	st.global.v2.u32 	[%rd61+72], {%r836, %r837};
	st.global.v2.u32 	[%rd61+80], {%r838, %r839};
	st.global.v2.u32 	[%rd61+88], {%r840, %r841};
	st.global.v2.u32 	[%rd61+96], {%r842, %r843};
$L__BB9_57:
	ret;

}
	// .globl	_ZN3cub18CUB_300001_SM_10006detail9transform16transform_kernelINS2_10policy_hubILb1EN4cuda3std3__45tupleIJN6thrust24THRUST_300001_SM_1000_NS7pointerI11AutomobilisNSA_8cuda_cub3tagENSA_11use_defaultESF_EEEEEE10policy1000EiNS7_10__identityENSA_10device_ptrISC_EEJPSC_EEEvT0_iT1_T2_DpNS2_10kernel_argIT3_EE
.visible .entry _ZN3cub18CUB_300001_SM_10006detail9transform16transform_kernelINS2_10policy_hubILb1EN4cuda3std3__45tupleIJN6thrust24THRUST_300001_SM_1000_NS7pointerI11AutomobilisNSA_8cuda_cub3tagENSA_11use_defaultESF_EEEEEE10policy1000EiNS7_10__identityENSA_10device_ptrISC_EEJPSC_EEEvT0_iT1_T2_DpNS2_10kernel_argIT3_EE(
	.param .u32 _ZN3cub18CUB_300001_SM_10006detail9transform16transform_kernelINS2_10policy_hubILb1EN4cuda3std3__45tupleIJN6thrust24THRUST_300001_SM_1000_NS7pointerI11AutomobilisNSA_8cuda_cub3tagENSA_11use_defaultESF_EEEEEE10policy1000EiNS7_10__identityENSA_10device_ptrISC_EEJPSC_EEEvT0_iT1_T2_DpNS2_10kernel_argIT3_EE_param_0,
	.param .u32 _ZN3cub18CUB_300001_SM_10006detail9transform16transform_kernelINS2_10policy_hubILb1EN4cuda3std3__45tupleIJN6thrust24THRUST_300001_SM_1000_NS7pointerI11AutomobilisNSA_8cuda_cub3tagENSA_11use_defaultESF_EEEEEE10policy1000EiNS7_10__identityENSA_10device_ptrISC_EEJPSC_EEEvT0_iT1_T2_DpNS2_10kernel_argIT3_EE_param_1,
	.param .align 1 .b8 _ZN3cub18CUB_300001_SM_10006detail9transform16transform_kernelINS2_10policy_hubILb1EN4cuda3std3__45tupleIJN6thrust24THRUST_300001_SM_1000_NS7pointerI11AutomobilisNSA_8cuda_cub3tagENSA_11use_defaultESF_EEEEEE10policy1000EiNS7_10__identityENSA_10device_ptrISC_EEJPSC_EEEvT0_iT1_T2_DpNS2_10kernel_argIT3_EE_param_2[1],
	.param .align 8 .b8 _ZN3cub18CUB_300001_SM_10006detail9transform16transform_kernelINS2_10policy_hubILb1EN4cuda3std3__45tupleIJN6thrust24THRUST_300001_SM_1000_NS7pointerI11AutomobilisNSA_8cuda_cub3tagENSA_11use_defaultESF_EEEEEE10policy1000EiNS7_10__identityENSA_10device_ptrISC_EEJPSC_EEEvT0_iT1_T2_DpNS2_10kernel_argIT3_EE_param_3[8],
	.param .align 8 .b8 _ZN3cub18CUB_300001_SM_10006detail9transform16transform_kernelINS2_10policy_hubILb1EN4cuda3std3__45tupleIJN6thrust24THRUST_300001_SM_1000_NS7pointerI11AutomobilisNSA_8cuda_cub3tagENSA_11use_defaultESF_EEEEEE10policy1000EiNS7_10__identityENSA_10device_ptrISC_EEJPSC_EEEvT0_iT1_T2_DpNS2_10kernel_argIT3_EE_param_4[16]
)
.maxntid 128
{
	.reg .pred 	%p<37>;
	.reg .b32 	%r<856>;
	.reg .b64 	%rd<58>;

	ld.param.u32 	%r39, [_ZN3cub18CUB_300001_SM_10006detail9transform16transform_kernelINS2_10policy_hubILb1EN4cuda3std3__45tupleIJN6thrust24THRUST_300001_SM_1000_NS7pointerI11AutomobilisNSA_8cuda_cub3tagENSA_11use_defaultESF_EEEEEE10policy1000EiNS7_10__identityENSA_10device_ptrISC_EEJPSC_EEEvT0_iT1_T2_DpNS2_10kernel_argIT3_EE_param_0];
	ld.param.u64 	%rd10, [_ZN3cub18CUB_300001_SM_10006detail9transform16transform_kernelINS2_10policy_hubILb1EN4cuda3std3__45tupleIJN6thrust24THRUST_300001_SM_1000_NS7pointerI11AutomobilisNSA_8cuda_cub3tagENSA_11use_defaultESF_EEEEEE10policy1000EiNS7_10__identityENSA_10device_ptrISC_EEJPSC_EEEvT0_iT1_T2_DpNS2_10kernel_argIT3_EE_param_4];
	ld.param.u64 	%rd11, [_ZN3cub18CUB_300001_SM_10006detail9transform16transform_kernelINS2_10policy_hubILb1EN4cuda3std3__45tupleIJN6thrust24THRUST_300001_SM_1000_NS7pointerI11AutomobilisNSA_8cuda_cub3tagENSA_11use_defaultESF_EEEEEE10policy1000EiNS7_10__identityENSA_10device_ptrISC_EEJPSC_EEEvT0_iT1_T2_DpNS2_10kernel_argIT3_EE_param_3];
	ld.param.u32 	%r38, [_ZN3cub18CUB_300001_SM_10006detail9transform16transform_kernelINS2_10policy_hubILb1EN4cuda3std3__45tupleIJN6thrust24THRUST_300001_SM_1000_NS7pointerI11AutomobilisNSA_8cuda_cub3tagENSA_11use_defaultESF_EEEEEE10policy1000EiNS7_10__identityENSA_10device_ptrISC_EEJPSC_EEEvT0_iT1_T2_DpNS2_10kernel_argIT3_EE_param_1];
	cvta.to.global.u64 	%rd1, %rd11;
	cvta.to.global.u64 	%rd2, %rd10;
	shl.b32 	%r1, %r38, 7;
	mov.u32 	%r40, %ctaid.x;
	mul.lo.s32 	%r2, %r1, %r40;
	sub.s32 	%r3, %r39, %r2;
	min.s32 	%r4, %r1, %r3;
	mul.lo.s32 	%r5, %r4, 104;
	mov.u32 	%r6, %tid.x;
	shl.b32 	%r847, %r6, 7;
	setp.ge.s32 	%p1, %r847, %r5;
	@%p1 bra 	$L__BB10_3;
	mul.wide.u32 	%rd12, %r6, 128;
	add.s64 	%rd13, %rd2, %rd12;
	mul.wide.s32 	%rd14, %r2, 104;
	add.s64 	%rd57, %rd13, %rd14;
$L__BB10_2:
	.pragma "nounroll";
	// begin inline asm
	prefetch.global.L2 [%rd57];
	// end inline asm
	add.s32 	%r847, %r847, 16384;
	add.s64 	%rd57, %rd57, 16384;
	setp.lt.s32 	%p2, %r847, %r5;
	@%p2 bra 	$L__BB10_2;
$L__BB10_3:
	mul.wide.s32 	%rd16, %r2, 104;
	add.s64 	%rd6, %rd2, %rd16;
	add.s64 	%rd7, %rd1, %rd16;
	setp.gt.s32 	%p3, %r1, %r3;
	@%p3 bra 	$L__BB10_16;
	setp.lt.s32 	%p4, %r38, 1;
	@%p4 bra 	$L__BB10_57;
	and.b32  	%r10, %r38, 7;
	setp.lt.u32 	%p5, %r38, 8;
	mov.b32 	%r853, 0;
	@%p5 bra 	$L__BB10_8;
	and.b32  	%r853, %r38, 2147483640;
	mov.b32 	%r848, 0;
$L__BB10_7:
	.pragma "nounroll";
	shl.b32 	%r43, %r848, 7;
	add.s32 	%r44, %r43, %r6;
	mul.wide.u32 	%rd17, %r44, 104;
	add.s64 	%rd18, %rd6, %rd17;
	add.s64 	%rd19, %rd7, %rd17;
	ld.global.v2.u32 	{%r45, %r46}, [%rd18];
	ld.global.v2.u32 	{%r47, %r48}, [%rd18+8];
	ld.global.v2.u32 	{%r49, %r50}, [%rd18+16];
	ld.global.v2.u32 	{%r51, %r52}, [%rd18+24];
	ld.global.v2.u32 	{%r53, %r54}, [%rd18+32];
	ld.global.v2.u32 	{%r55, %r56}, [%rd18+40];
	ld.global.v2.u32 	{%r57, %r58}, [%rd18+48];
	ld.global.v2.u32 	{%r59, %r60}, [%rd18+56];
	ld.global.v2.u32 	{%r61, %r62}, [%rd18+64];
	ld.global.v2.u32 	{%r63, %r64}, [%rd18+72];
	ld.global.v2.u32 	{%r65, %r66}, [%rd18+80];
	.pragma "used_bytes_mask 247";
	ld.global.v2.u32 	{%r67, %r68}, [%rd18+88];
	ld.global.v2.u32 	{%r69, %r70}, [%rd18+96];
	st.global.v2.u32 	[%rd19], {%r45, %r46};
	st.global.v2.u32 	[%rd19+8], {%r47, %r48};
	st.global.v2.u32 	[%rd19+16], {%r49, %r50};
	st.global.v2.u32 	[%rd19+24], {%r51, %r52};
	st.global.v2.u32 	[%rd19+32], {%r53, %r54};
	st.global.v2.u32 	[%rd19+40], {%r55, %r56};
	st.global.v2.u32 	[%rd19+48], {%r57, %r58};
	st.global.v2.u32 	[%rd19+56], {%r59, %r60};
	st.global.v2.u32 	[%rd19+64], {%r61, %r62};
	st.global.v2.u32 	[%rd19+72], {%r63, %r64};
	st.global.v2.u32 	[%rd19+80], {%r65, %r66};
	st.global.v2.u32 	[%rd19+88], {%r67, %r68};
	st.global.v2.u32 	[%rd19+96], {%r69, %r70};
	add.s32 	%r71, %r44, 128;
	mul.wide.s32 	%rd20, %r71, 104;
	add.s64 	%rd21, %rd6, %rd20;
	add.s64 	%rd22, %rd7, %rd20;
	ld.global.v2.u32 	{%r72, %r73}, [%rd21];
	ld.global.v2.u32 	{%r74, %r75}, [%rd21+8];
	ld.global.v2.u32 	{%r76, %r77}, [%rd21+16];
	ld.global.v2.u32 	{%r78, %r79}, [%rd21+24];
	ld.global.v2.u32 	{%r80, %r81}, [%rd21+32];
	ld.global.v2.u32 	{%r82, %r83}, [%rd21+40];
	ld.global.v2.u32 	{%r84, %r85}, [%rd21+48];
	ld.global.v2.u32 	{%r86, %r87}, [%rd21+56];
	ld.global.v2.u32 	{%r88, %r89}, [%rd21+64];
	ld.global.v2.u32 	{%r90, %r91}, [%rd21+72];
	ld.global.v2.u32 	{%r92, %r93}, [%rd21+80];
	.pragma "used_bytes_mask 247";
	ld.global.v2.u32 	{%r94, %r95}, [%rd21+88];
	ld.global.v2.u32 	{%r96, %r97}, [%rd21+96];
	st.global.v2.u32 	[%rd22], {%r72, %r73};
	st.global.v2.u32 	[%rd22+8], {%r74, %r75};
	st.global.v2.u32 	[%rd22+16], {%r76, %r77};
	st.global.v2.u32 	[%rd22+24], {%r78, %r79};
	st.global.v2.u32 	[%rd22+32], {%r80, %r81};
	st.global.v2.u32 	[%rd22+40], {%r82, %r83};
	st.global.v2.u32 	[%rd22+48], {%r84, %r85};
	st.global.v2.u32 	[%rd22+56], {%r86, %r87};
	st.global.v2.u32 	[%rd22+64], {%r88, %r89};
	st.global.v2.u32 	[%rd22+72], {%r90, %r91};
	st.global.v2.u32 	[%rd22+80], {%r92, %r93};
	st.global.v2.u32 	[%rd22+88], {%r94, %r95};
	st.global.v2.u32 	[%rd22+96], {%r96, %r97};
	ld.global.v2.u32 	{%r98, %r99}, [%rd21+13312];
	ld.global.v2.u32 	{%r100, %r101}, [%rd21+13320];
	ld.global.v2.u32 	{%r102, %r103}, [%rd21+13328];
	ld.global.v2.u32 	{%r104, %r105}, [%rd21+13336];
	ld.global.v2.u32 	{%r106, %r107}, [%rd21+13344];
	ld.global.v2.u32 	{%r108, %r109}, [%rd21+13352];
	ld.global.v2.u32 	{%r110, %r111}, [%rd21+13360];
	ld.global.v2.u32 	{%r112, %r113}, [%rd21+13368];
	ld.global.v2.u32 	{%r114, %r115}, [%rd21+13376];
	ld.global.v2.u32 	{%r116, %r117}, [%rd21+13384];
	ld.global.v2.u32 	{%r118, %r119}, [%rd21+13392];
	.pragma "used_bytes_mask 247";
	ld.global.v2.u32 	{%r120, %r121}, [%rd21+13400];
	ld.global.v2.u32 	{%r122, %r123}, [%rd21+13408];
	st.global.v2.u32 	[%rd22+13312], {%r98, %r99};
	st.global.v2.u32 	[%rd22+13320], {%r100, %r101};
	st.global.v2.u32 	[%rd22+13328], {%r102, %r103};
	st.global.v2.u32 	[%rd22+13336], {%r104, %r105};
	st.global.v2.u32 	[%rd22+13344], {%r106, %r107};
	st.global.v2.u32 	[%rd22+13352], {%r108, %r109};
	st.global.v2.u32 	[%rd22+13360], {%r110, %r111};
	st.global.v2.u32 	[%rd22+13368], {%r112, %r113};
	st.global.v2.u32 	[%rd22+13376], {%r114, %r115};
	st.global.v2.u32 	[%rd22+13384], {%r116, %r117};
	st.global.v2.u32 	[%rd22+13392], {%r118, %r119};
	st.global.v2.u32 	[%rd22+13400], {%r120, %r121};
	st.global.v2.u32 	[%rd22+13408], {%r122, %r123};
	ld.global.v2.u32 	{%r124, %r125}, [%rd21+26624];
	ld.global.v2.u32 	{%r126, %r127}, [%rd21+26632];
	ld.global.v2.u32 	{%r128, %r129}, [%rd21+26640];
	ld.global.v2.u32 	{%r130, %r131}, [%rd21+26648];
	ld.global.v2.u32 	{%r132, %r133}, [%rd21+26656];
	ld.global.v2.u32 	{%r134, %r135}, [%rd21+26664];
	ld.global.v2.u32 	{%r136, %r137}, [%rd21+26672];
	ld.global.v2.u32 	{%r138, %r139}, [%rd21+26680];
	ld.global.v2.u32 	{%r140, %r141}, [%rd21+26688];
	ld.global.v2.u32 	{%r142, %r143}, [%rd21+26696];
	ld.global.v2.u32 	{%r144, %r145}, [%rd21+26704];
	.pragma "used_bytes_mask 247";
	ld.global.v2.u32 	{%r146, %r147}, [%rd21+26712];
	ld.global.v2.u32 	{%r148, %r149}, [%rd21+26720];
	st.global.v2.u32 	[%rd22+26624], {%r124, %r125};
	st.global.v2.u32 	[%rd22+26632], {%r126, %r127};
	st.global.v2.u32 	[%rd22+26640], {%r128, %r129};
	st.global.v2.u32 	[%rd22+26648], {%r130, %r131};
	st.global.v2.u32 	[%rd22+26656], {%r132, %r133};
	st.global.v2.u32 	[%rd22+26664], {%r134, %r135};
	st.global.v2.u32 	[%rd22+26672], {%r136, %r137};
	st.global.v2.u32 	[%rd22+26680], {%r138, %r139};
	st.global.v2.u32 	[%rd22+26688], {%r140, %r141};
	st.global.v2.u32 	[%rd22+26696], {%r142, %r143};
	st.global.v2.u32 	[%rd22+26704], {%r144, %r145};
	st.global.v2.u32 	[%rd22+26712], {%r146, %r147};
	st.global.v2.u32 	[%rd22+26720], {%r148, %r149};
	ld.global.v2.u32 	{%r150, %r151}, [%rd21+39936];
	ld.global.v2.u32 	{%r152, %r153}, [%rd21+39944];
	ld.global.v2.u32 	{%r154, %r155}, [%rd21+39952];
	ld.global.v2.u32 	{%r156, %r157}, [%rd21+39960];
	ld.global.v2.u32 	{%r158, %r159}, [%rd21+39968];
	ld.global.v2.u32 	{%r160, %r161}, [%rd21+39976];
	ld.global.v2.u32 	{%r162, %r163}, [%rd21+39984];
	ld.global.v2.u32 	{%r164, %r165}, [%rd21+39992];
	ld.global.v2.u32 	{%r166, %r167}, [%rd21+40000];
	ld.global.v2.u32 	{%r168, %r169}, [%rd21+40008];
	ld.global.v2.u32 	{%r170, %r171}, [%rd21+40016];
	.pragma "used_bytes_mask 247";
	ld.global.v2.u32 	{%r172, %r173}, [%rd21+40024];
	ld.global.v2.u32 	{%r174, %r175}, [%rd21+40032];
	st.global.v2.u32 	[%rd22+39936], {%r150, %r151};
	st.global.v2.u32 	[%rd22+39944], {%r152, %r153};
	st.global.v2.u32 	[%rd22+39952], {%r154, %r155};
	st.global.v2.u32 	[%rd22+39960], {%r156, %r157};
	st.global.v2.u32 	[%rd22+39968], {%r158, %r159};
	st.global.v2.u32 	[%rd22+39976], {%r160, %r161};
	st.global.v2.u32 	[%rd22+39984], {%r162, %r163};
	st.global.v2.u32 	[%rd22+39992], {%r164, %r165};
	st.global.v2.u32 	[%rd22+40000], {%r166, %r167};
	st.global.v2.u32 	[%rd22+40008], {%r168, %r169};
	st.global.v2.u32 	[%rd22+40016], {%r170, %r171};
	st.global.v2.u32 	[%rd22+40024], {%r172, %r173};
	st.global.v2.u32 	[%rd22+40032], {%r174, %r175};
	ld.global.v2.u32 	{%r176, %r177}, [%rd21+53248];
	ld.global.v2.u32 	{%r178, %r179}, [%rd21+53256];
	ld.global.v2.u32 	{%r180, %r181}, [%rd21+53264];
	ld.global.v2.u32 	{%r182, %r183}, [%rd21+53272];
	ld.global.v2.u32 	{%r184, %r185}, [%rd21+53280];
	ld.global.v2.u32 	{%r186, %r187}, [%rd21+53288];
	ld.global.v2.u32 	{%r188, %r189}, [%rd21+53296];
	ld.global.v2.u32 	{%r190, %r191}, [%rd21+53304];
	ld.global.v2.u32 	{%r192, %r193}, [%rd21+53312];
	ld.global.v2.u32 	{%r194, %r195}, [%rd21+53320];
	ld.global.v2.u32 	{%r196, %r197}, [%rd21+53328];
	.pragma "used_bytes_mask 247";
	ld.global.v2.u32 	{%r198, %r199}, [%rd21+53336];
	ld.global.v2.u32 	{%r200, %r201}, [%rd21+53344];
	st.global.v2.u32 	[%rd22+53248], {%r176, %r177};
	st.global.v2.u32 	[%rd22+53256], {%r178, %r179};
	st.global.v2.u32 	[%rd22+53264], {%r180, %r181};
	st.global.v2.u32 	[%rd22+53272], {%r182, %r183};
	st.global.v2.u32 	[%rd22+53280], {%r184, %r185};
	st.global.v2.u32 	[%rd22+53288], {%r186, %r187};
	st.global.v2.u32 	[%rd22+53296], {%r188, %r189};
	st.global.v2.u32 	[%rd22+53304], {%r190, %r191};
	st.global.v2.u32 	[%rd22+53312], {%r192, %r193};
	st.global.v2.u32 	[%rd22+53320], {%r194, %r195};
	st.global.v2.u32 	[%rd22+53328], {%r196, %r197};
	st.global.v2.u32 	[%rd22+53336], {%r198, %r199};
	st.global.v2.u32 	[%rd22+53344], {%r200, %r201};
	ld.global.v2.u32 	{%r202, %r203}, [%rd21+66560];
	ld.global.v2.u32 	{%r204, %r205}, [%rd21+66568];
	ld.global.v2.u32 	{%r206, %r207}, [%rd21+66576];
	ld.global.v2.u32 	{%r208, %r209}, [%rd21+66584];
	ld.global.v2.u32 	{%r210, %r211}, [%rd21+66592];
	ld.global.v2.u32 	{%r212, %r213}, [%rd21+66600];
	ld.global.v2.u32 	{%r214, %r215}, [%rd21+66608];
	ld.global.v2.u32 	{%r216, %r217}, [%rd21+66616];
	ld.global.v2.u32 	{%r218, %r219}, [%rd21+66624];
	ld.global.v2.u32 	{%r220, %r221}, [%rd21+66632];
	ld.global.v2.u32 	{%r222, %r223}, [%rd21+66640];
	.pragma "used_bytes_mask 247";
	ld.global.v2.u32 	{%r224, %r225}, [%rd21+66648];
	ld.global.v2.u32 	{%r226, %r227}, [%rd21+66656];
	st.global.v2.u32 	[%rd22+66560], {%r202, %r203};
	st.global.v2.u32 	[%rd22+66568], {%r204, %r205};
	st.global.v2.u32 	[%rd22+66576], {%r206, %r207};
	st.global.v2.u32 	[%rd22+66584], {%r208, %r209};
	st.global.v2.u32 	[%rd22+66592], {%r210, %r211};
	st.global.v2.u32 	[%rd22+66600], {%r212, %r213};
	st.global.v2.u32 	[%rd22+66608], {%r214, %r215};
	st.global.v2.u32 	[%rd22+66616], {%r216, %r217};
	st.global.v2.u32 	[%rd22+66624], {%r218, %r219};
	st.global.v2.u32 	[%rd22+66632], {%r220, %r221};
	st.global.v2.u32 	[%rd22+66640], {%r222, %r223};
	st.global.v2.u32 	[%rd22+66648], {%r224, %r225};
	st.global.v2.u32 	[%rd22+66656], {%r226, %r227};
	ld.global.v2.u32 	{%r228, %r229}, [%rd21+79872];
	ld.global.v2.u32 	{%r230, %r231}, [%rd21+79880];
	ld.global.v2.u32 	{%r232, %r233}, [%rd21+79888];
	ld.global.v2.u32 	{%r234, %r235}, [%rd21+79896];
	ld.global.v2.u32 	{%r236, %r237}, [%rd21+79904];
	ld.global.v2.u32 	{%r238, %r239}, [%rd21+79912];
	ld.global.v2.u32 	{%r240, %r241}, [%rd21+79920];
	ld.global.v2.u32 	{%r242, %r243}, [%rd21+79928];
	ld.global.v2.u32 	{%r244, %r245}, [%rd21+79936];
	ld.global.v2.u32 	{%r246, %r247}, [%rd21+79944];
	ld.global.v2.u32 	{%r248, %r249}, [%rd21+79952];
	.pragma "used_bytes_mask 247";
	ld.global.v2.u32 	{%r250, %r251}, [%rd21+79960];
	ld.global.v2.u32 	{%r252, %r253}, [%rd21+79968];
	st.global.v2.u32 	[%rd22+79872], {%r228, %r229};
	st.global.v2.u32 	[%rd22+79880], {%r230, %r231};
	st.global.v2.u32 	[%rd22+79888], {%r232, %r233};
	st.global.v2.u32 	[%rd22+79896], {%r234, %r235};
	st.global.v2.u32 	[%rd22+79904], {%r236, %r237};
	st.global.v2.u32 	[%rd22+79912], {%r238, %r239};
	st.global.v2.u32 	[%rd22+79920], {%r240, %r241};
	st.global.v2.u32 	[%rd22+79928], {%r242, %r243};
	st.global.v2.u32 	[%rd22+79936], {%r244, %r245};
	st.global.v2.u32 	[%rd22+79944], {%r246, %r247};
	st.global.v2.u32 	[%rd22+79952], {%r248, %r249};
	st.global.v2.u32 	[%rd22+79960], {%r250, %r251};
	st.global.v2.u32 	[%rd22+79968], {%r252, %r253};
	add.s32 	%r848, %r848, 8;
	setp.eq.s32 	%p6, %r848, %r853;
	@%p6 bra 	$L__BB10_8;
	bra.uni 	$L__BB10_7;
$L__BB10_8:
	setp.eq.s32 	%p7, %r10, 0;
	@%p7 bra 	$L__BB10_57;
	and.b32  	%r33, %r38, 3;
	setp.lt.u32 	%p8, %r10, 4;
	@%p8 bra 	$L__BB10_11;
	shl.b32 	%r254, %r853, 7;
	add.s32 	%r255, %r254, %r6;
	mul.wide.s32 	%rd23, %r255, 104;
	add.s64 	%rd24, %rd6, %rd23;
	add.s64 	%rd25, %rd7, %rd23;
	ld.global.v2.u32 	{%r256, %r257}, [%rd24];
	ld.global.v2.u32 	{%r258, %r259}, [%rd24+8];
	ld.global.v2.u32 	{%r260, %r261}, [%rd24+16];
	ld.global.v2.u32 	{%r262, %r263}, [%rd24+24];
	ld.global.v2.u32 	{%r264, %r265}, [%rd24+32];
	ld.global.v2.u32 	{%r266, %r267}, [%rd24+40];
	ld.global.v2.u32 	{%r268, %r269}, [%rd24+48];
	ld.global.v2.u32 	{%r270, %r271}, [%rd24+56];
	ld.global.v2.u32 	{%r272, %r273}, [%rd24+64];
	ld.global.v2.u32 	{%r274, %r275}, [%rd24+72];
	ld.global.v2.u32 	{%r276, %r277}, [%rd24+80];
	.pragma "used_bytes_mask 247";
	ld.global.v2.u32 	{%r278, %r279}, [%rd24+88];
	ld.global.v2.u32 	{%r280, %r281}, [%rd24+96];
	st.global.v2.u32 	[%rd25], {%r256, %r257};
	st.global.v2.u32 	[%rd25+8], {%r258, %r259};
	st.global.v2.u32 	[%rd25+16], {%r260, %r261};
	st.global.v2.u32 	[%rd25+24], {%r262, %r263};
	st.global.v2.u32 	[%rd25+32], {%r264, %r265};
	st.global.v2.u32 	[%rd25+40], {%r266, %r267};
	st.global.v2.u32 	[%rd25+48], {%r268, %r269};
	st.global.v2.u32 	[%rd25+56], {%r270, %r271};
	st.global.v2.u32 	[%rd25+64], {%r272, %r273};
	st.global.v2.u32 	[%rd25+72], {%r274, %r275};
	st.global.v2.u32 	[%rd25+80], {%r276, %r277};
	st.global.v2.u32 	[%rd25+88], {%r278, %r279};
	st.global.v2.u32 	[%rd25+96], {%r280, %r281};
	ld.global.v2.u32 	{%r282, %r283}, [%rd24+13312];
	ld.global.v2.u32 	{%r284, %r285}, [%rd24+13320];
	ld.global.v2.u32 	{%r286, %r287}, [%rd24+13328];
	ld.global.v2.u32 	{%r288, %r289}, [%rd24+13336];
	ld.global.v2.u32 	{%r290, %r291}, [%rd24+13344];
	ld.global.v2.u32 	{%r292, %r293}, [%rd24+13352];
	ld.global.v2.u32 	{%r294, %r295}, [%rd24+13360];
	ld.global.v2.u32 	{%r296, %r297}, [%rd24+13368];
	ld.global.v2.u32 	{%r298, %r299}, [%rd24+13376];
	ld.global.v2.u32 	{%r300, %r301}, [%rd24+13384];
	ld.global.v2.u32 	{%r302, %r303}, [%rd24+13392];
	.pragma "used_bytes_mask 247";
	ld.global.v2.u32 	{%r304, %r305}, [%rd24+13400];
	ld.global.v2.u32 	{%r306, %r307}, [%rd24+13408];
	st.global.v2.u32 	[%rd25+13312], {%r282, %r283};
	st.global.v2.u32 	[%rd25+13320], {%r284, %r285};
	st.global.v2.u32 	[%rd25+13328], {%r286, %r287};
	st.global.v2.u32 	[%rd25+13336], {%r288, %r289};
	st.global.v2.u32 	[%rd25+13344], {%r290, %r291};
	st.global.v2.u32 	[%rd25+13352], {%r292, %r293};
	st.global.v2.u32 	[%rd25+13360], {%r294, %r295};
	st.global.v2.u32 	[%rd25+13368], {%r296, %r297};
	st.global.v2.u32 	[%rd25+13376], {%r298, %r299};
	st.global.v2.u32 	[%rd25+13384], {%r300, %r301};
	st.global.v2.u32 	[%rd25+13392], {%r302, %r303};
	st.global.v2.u32 	[%rd25+13400], {%r304, %r305};
	st.global.v2.u32 	[%rd25+13408], {%r306, %r307};
	ld.global.v2.u32 	{%r308, %r309}, [%rd24+26624];
	ld.global.v2.u32 	{%r310, %r311}, [%rd24+26632];
	ld.global.v2.u32 	{%r312, %r313}, [%rd24+26640];
	ld.global.v2.u32 	{%r314, %r315}, [%rd24+26648];
	ld.global.v2.u32 	{%r316, %r317}, [%rd24+26656];
	ld.global.v2.u32 	{%r318, %r319}, [%rd24+26664];
	ld.global.v2.u32 	{%r320, %r321}, [%rd24+26672];
	ld.global.v2.u32 	{%r322, %r323}, [%rd24+26680];
	ld.global.v2.u32 	{%r324, %r325}, [%rd24+26688];
	ld.global.v2.u32 	{%r326, %r327}, [%rd24+26696];
	ld.global.v2.u32 	{%r328, %r329}, [%rd24+26704];
	.pragma "used_bytes_mask 247";
	ld.global.v2.u32 	{%r330, %r331}, [%rd24+26712];
	ld.global.v2.u32 	{%r332, %r333}, [%rd24+26720];
	st.global.v2.u32 	[%rd25+26624], {%r308, %r309};
	st.global.v2.u32 	[%rd25+26632], {%r310, %r311};
	st.global.v2.u32 	[%rd25+26640], {%r312, %r313};
	st.global.v2.u32 	[%rd25+26648], {%r314, %r315};
	st.global.v2.u32 	[%rd25+26656], {%r316, %r317};
	st.global.v2.u32 	[%rd25+26664], {%r318, %r319};
	st.global.v2.u32 	[%rd25+26672], {%r320, %r321};
	st.global.v2.u32 	[%rd25+26680], {%r322, %r323};
	st.global.v2.u32 	[%rd25+26688], {%r324, %r325};
	st.global.v2.u32 	[%rd25+26696], {%r326, %r327};
	st.global.v2.u32 	[%rd25+26704], {%r328, %r329};
	st.global.v2.u32 	[%rd25+26712], {%r330, %r331};
	st.global.v2.u32 	[%rd25+26720], {%r332, %r333};
	ld.global.v2.u32 	{%r334, %r335}, [%rd24+39936];
	ld.global.v2.u32 	{%r336, %r337}, [%rd24+39944];
	ld.global.v2.u32 	{%r338, %r339}, [%rd24+39952];
	ld.global.v2.u32 	{%r340, %r341}, [%rd24+39960];
	ld.global.v2.u32 	{%r342, %r343}, [%rd24+39968];
	ld.global.v2.u32 	{%r344, %r345}, [%rd24+39976];
	ld.global.v2.u32 	{%r346, %r347}, [%rd24+39984];
	ld.global.v2.u32 	{%r348, %r349}, [%rd24+39992];
	ld.global.v2.u32 	{%r350, %r351}, [%rd24+40000];
	ld.global.v2.u32 	{%r352, %r353}, [%rd24+40008];
	ld.global.v2.u32 	{%r354, %r355}, [%rd24+40016];
	.pragma "used_bytes_mask 247";
	ld.global.v2.u32 	{%r356, %r357}, [%rd24+40024];
	ld.global.v2.u32 	{%r358, %r359}, [%rd24+40032];
	st.global.v2.u32 	[%rd25+39936], {%r334, %r335};
	st.global.v2.u32 	[%rd25+39944], {%r336, %r337};
	st.global.v2.u32 	[%rd25+39952], {%r338, %r339};
	st.global.v2.u32 	[%rd25+39960], {%r340, %r341};
	st.global.v2.u32 	[%rd25+39968], {%r342, %r343};
	st.global.v2.u32 	[%rd25+39976], {%r344, %r345};
	st.global.v2.u32 	[%rd25+39984], {%r346, %r347};
	st.global.v2.u32 	[%rd25+39992], {%r348, %r349};
	st.global.v2.u32 	[%rd25+40000], {%r350, %r351};
	st.global.v2.u32 	[%rd25+40008], {%r352, %r353};
	st.global.v2.u32 	[%rd25+40016], {%r354, %r355};
	st.global.v2.u32 	[%rd25+40024], {%r356, %r357};
	st.global.v2.u32 	[%rd25+40032], {%r358, %r359};
	add.s32 	%r853, %r853, 4;
$L__BB10_11:
	setp.eq.s32 	%p9, %r33, 0;
	@%p9 bra 	$L__BB10_57;
	setp.eq.s32 	%p10, %r33, 1;
	@%p10 bra 	$L__BB10_14;
	shl.b32 	%r360, %r853, 7;
	add.s32 	%r361, %r360, %r6;
	mul.wide.s32 	%rd26, %r361, 104;
	add.s64 	%rd27, %rd6, %rd26;
	add.s64 	%rd28, %rd7, %rd26;
	ld.global.v2.u32 	{%r362, %r363}, [%rd27];
	ld.global.v2.u32 	{%r364, %r365}, [%rd27+8];
	ld.global.v2.u32 	{%r366, %r367}, [%rd27+16];
	ld.global.v2.u32 	{%r368, %r369}, [%rd27+24];
	ld.global.v2.u32 	{%r370, %r371}, [%rd27+32];
	ld.global.v2.u32 	{%r372, %r373}, [%rd27+40];
	ld.global.v2.u32 	{%r374, %r375}, [%rd27+48];
	ld.global.v2.u32 	{%r376, %r377}, [%rd27+56];
	ld.global.v2.u32 	{%r378, %r379}, [%rd27+64];
	ld.global.v2.u32 	{%r380, %r381}, [%rd27+72];
	ld.global.v2.u32 	{%r382, %r383}, [%rd27+80];
	.pragma "used_bytes_mask 247";
	ld.global.v2.u32 	{%r384, %r385}, [%rd27+88];
	ld.global.v2.u32 	{%r386, %r387}, [%rd27+96];
	st.global.v2.u32 	[%rd28], {%r362, %r363};
	st.global.v2.u32 	[%rd28+8], {%r364, %r365};
	st.global.v2.u32 	[%rd28+16], {%r366, %r367};
	st.global.v2.u32 	[%rd28+24], {%r368, %r369};
	st.global.v2.u32 	[%rd28+32], {%r370, %r371};
	st.global.v2.u32 	[%rd28+40], {%r372, %r373};
	st.global.v2.u32 	[%rd28+48], {%r374, %r375};
	st.global.v2.u32 	[%rd28+56], {%r376, %r377};
	st.global.v2.u32 	[%rd28+64], {%r378, %r379};
	st.global.v2.u32 	[%rd28+72], {%r380, %r381};
	st.global.v2.u32 	[%rd28+80], {%r382, %r383};
	st.global.v2.u32 	[%rd28+88], {%r384, %r385};
	st.global.v2.u32 	[%rd28+96], {%r386, %r387};
	ld.global.v2.u32 	{%r388, %r389}, [%rd27+13312];
	ld.global.v2.u32 	{%r390, %r391}, [%rd27+13320];
	ld.global.v2.u32 	{%r392, %r393}, [%rd27+13328];
	ld.global.v2.u32 	{%r394, %r395}, [%rd27+13336];
	ld.global.v2.u32 	{%r396, %r397}, [%rd27+13344];
	ld.global.v2.u32 	{%r398, %r399}, [%rd27+13352];
	ld.global.v2.u32 	{%r400, %r401}, [%rd27+13360];
	ld.global.v2.u32 	{%r402, %r403}, [%rd27+13368];
	ld.global.v2.u32 	{%r404, %r405}, [%rd27+13376];
	ld.global.v2.u32 	{%r406, %r407}, [%rd27+13384];
	ld.global.v2.u32 	{%r408, %r409}, [%rd27+13392];
	.pragma "used_bytes_mask 247";
	ld.global.v2.u32 	{%r410, %r411}, [%rd27+13400];
	ld.global.v2.u32 	{%r412, %r413}, [%rd27+13408];
	st.global.v2.u32 	[%rd28+13312], {%r388, %r389};
	st.global.v2.u32 	[%rd28+13320], {%r390, %r391};
	st.global.v2.u32 	[%rd28+13328], {%r392, %r393};
	st.global.v2.u32 	[%rd28+13336], {%r394, %r395};
	st.global.v2.u32 	[%rd28+13344], {%r396, %r397};
	st.global.v2.u32 	[%rd28+13352], {%r398, %r399};
	st.global.v2.u32 	[%rd28+13360], {%r400, %r401};
	st.global.v2.u32 	[%rd28+13368], {%r402, %r403};
	st.global.v2.u32 	[%rd28+13376], {%r404, %r405};
	st.global.v2.u32 	[%rd28+13384], {%r406, %r407};
	st.global.v2.u32 	[%rd28+13392], {%r408, %r409};
	st.global.v2.u32 	[%rd28+13400], {%r410, %r411};
	st.global.v2.u32 	[%rd28+13408], {%r412, %r413};
	add.s32 	%r853, %r853, 2;
$L__BB10_14:
	and.b32  	%r414, %r38, 1;
	setp.eq.b32 	%p11, %r414, 1;
	not.pred 	%p12, %p11;
	@%p12 bra 	$L__BB10_57;
	shl.b32 	%r415, %r853, 7;
	add.s32 	%r416, %r415, %r6;
	mul.wide.s32 	%rd29, %r416, 104;
	add.s64 	%rd30, %rd6, %rd29;
	add.s64 	%rd31, %rd7, %rd29;
	ld.global.v2.u32 	{%r417, %r418}, [%rd30];
	ld.global.v2.u32 	{%r419, %r420}, [%rd30+8];
	ld.global.v2.u32 	{%r421, %r422}, [%rd30+16];
	ld.global.v2.u32 	{%r423, %r424}, [%rd30+24];
	ld.global.v2.u32 	{%r425, %r426}, [%rd30+32];
	ld.global.v2.u32 	{%r427, %r428}, [%rd30+40];
	ld.global.v2.u32 	{%r429, %r430}, [%rd30+48];
	ld.global.v2.u32 	{%r431, %r432}, [%rd30+56];
	ld.global.v2.u32 	{%r433, %r434}, [%rd30+64];
	ld.global.v2.u32 	{%r435, %r436}, [%rd30+72];
	ld.global.v2.u32 	{%r437, %r438}, [%rd30+80];
	.pragma "used_bytes_mask 247";
	ld.global.v2.u32 	{%r439, %r440}, [%rd30+88];
	ld.global.v2.u32 	{%r441, %r442}, [%rd30+96];
	st.global.v2.u32 	[%rd31], {%r417, %r418};
	st.global.v2.u32 	[%rd31+8], {%r419, %r420};
	st.global.v2.u32 	[%rd31+16], {%r421, %r422};
	st.global.v2.u32 	[%rd31+24], {%r423, %r424};
	st.global.v2.u32 	[%rd31+32], {%r425, %r426};
	st.global.v2.u32 	[%rd31+40], {%r427, %r428};
	st.global.v2.u32 	[%rd31+48], {%r429, %r430};
	st.global.v2.u32 	[%rd31+56], {%r431, %r432};
	st.global.v2.u32 	[%rd31+64], {%r433, %r434};
	st.global.v2.u32 	[%rd31+72], {%r435, %r436};
	st.global.v2.u32 	[%rd31+80], {%r437, %r438};
	st.global.v2.u32 	[%rd31+88], {%r439, %r440};
	st.global.v2.u32 	[%rd31+96], {%r441, %r442};
	bra.uni 	$L__BB10_57;
$L__BB10_16:
	setp.lt.s32 	%p13, %r38, 1;
	@%p13 bra 	$L__BB10_57;
	and.b32  	%r12, %r38, 7;
	setp.lt.u32 	%p14, %r38, 8;
	mov.b32 	%r850, 0;
	@%p14 bra 	$L__BB10_36;
	and.b32  	%r850, %r38, 2147483640;
	mov.b32 	%r849, 0;
$L__BB10_19:
	.pragma "nounroll";
	shl.b32 	%r445, %r849, 7;
	add.s32 	%r17, %r445, %r6;
	setp.ge.s32 	%p15, %r17, %r4;
	@%p15 bra 	$L__BB10_21;
	mul.wide.u32 	%rd32, %r17, 104;
	add.s64 	%rd33, %rd6, %rd32;
	add.s64 	%rd34, %rd7, %rd32;
	ld.global.v2.u32 	{%r446, %r447}, [%rd33];
	ld.global.v2.u32 	{%r448, %r449}, [%rd33+8];
	ld.global.v2.u32 	{%r450, %r451}, [%rd33+16];
	ld.global.v2.u32 	{%r452, %r453}, [%rd33+24];
	ld.global.v2.u32 	{%r454, %r455}, [%rd33+32];
	ld.global.v2.u32 	{%r456, %r457}, [%rd33+40];
	ld.global.v2.u32 	{%r458, %r459}, [%rd33+48];
	ld.global.v2.u32 	{%r460, %r461}, [%rd33+56];
	ld.global.v2.u32 	{%r462, %r463}, [%rd33+64];
	ld.global.v2.u32 	{%r464, %r465}, [%rd33+72];
	ld.global.v2.u32 	{%r466, %r467}, [%rd33+80];
	.pragma "used_bytes_mask 247";
	ld.global.v2.u32 	{%r468, %r469}, [%rd33+88];
	ld.global.v2.u32 	{%r470, %r471}, [%rd33+96];
	st.global.v2.u32 	[%rd34], {%r446, %r447};
	st.global.v2.u32 	[%rd34+8], {%r448, %r449};
	st.global.v2.u32 	[%rd34+16], {%r450, %r451};
	st.global.v2.u32 	[%rd34+24], {%r452, %r453};
	st.global.v2.u32 	[%rd34+32], {%r454, %r455};
	st.global.v2.u32 	[%rd34+40], {%r456, %r457};
	st.global.v2.u32 	[%rd34+48], {%r458, %r459};
	st.global.v2.u32 	[%rd34+56], {%r460, %r461};
	st.global.v2.u32 	[%rd34+64], {%r462, %r463};
	st.global.v2.u32 	[%rd34+72], {%r464, %r465};
	st.global.v2.u32 	[%rd34+80], {%r466, %r467};
	st.global.v2.u32 	[%rd34+88], {%r468, %r469};
	st.global.v2.u32 	[%rd34+96], {%r470, %r471};
$L__BB10_21:
	add.s32 	%r472, %r17, 128;
	setp.ge.s32 	%p16, %r472, %r4;
	mul.wide.s32 	%rd35, %r472, 104;
	add.s64 	%rd8, %rd6, %rd35;
	add.s64 	%rd9, %rd7, %rd35;
	@%p16 bra 	$L__BB10_23;
	ld.global.v2.u32 	{%r473, %r474}, [%rd8];
	ld.global.v2.u32 	{%r475, %r476}, [%rd8+8];
	ld.global.v2.u32 	{%r477, %r478}, [%rd8+16];
	ld.global.v2.u32 	{%r479, %r480}, [%rd8+24];
	ld.global.v2.u32 	{%r481, %r482}, [%rd8+32];
	ld.global.v2.u32 	{%r483, %r484}, [%rd8+40];
	ld.global.v2.u32 	{%r485, %r486}, [%rd8+48];
	ld.global.v2.u32 	{%r487, %r488}, [%rd8+56];
	ld.global.v2.u32 	{%r489, %r490}, [%rd8+64];
	ld.global.v2.u32 	{%r491, %r492}, [%rd8+72];
	ld.global.v2.u32 	{%r493, %r494}, [%rd8+80];
	.pragma "used_bytes_mask 247";
	ld.global.v2.u32 	{%r495, %r496}, [%rd8+88];
	ld.global.v2.u32 	{%r497, %r498}, [%rd8+96];
	st.global.v2.u32 	[%rd9], {%r473, %r474};
	st.global.v2.u32 	[%rd9+8], {%r475, %r476};
	st.global.v2.u32 	[%rd9+16], {%r477, %r478};
	st.global.v2.u32 	[%rd9+24], {%r479, %r480};
	st.global.v2.u32 	[%rd9+32], {%r481, %r482};
	st.global.v2.u32 	[%rd9+40], {%r483, %r484};
	st.global.v2.u32 	[%rd9+48], {%r485, %r486};
	st.global.v2.u32 	[%rd9+56], {%r487, %r488};
	st.global.v2.u32 	[%rd9+64], {%r489, %r490};
	st.global.v2.u32 	[%rd9+72], {%r491, %r492};
	st.global.v2.u32 	[%rd9+80], {%r493, %r494};
	st.global.v2.u32 	[%rd9+88], {%r495, %r496};
	st.global.v2.u32 	[%rd9+96], {%r497, %r498};
$L__BB10_23:
	add.s32 	%r499, %r17, 256;
	setp.ge.s32 	%p17, %r499, %r4;
	@%p17 bra 	$L__BB10_25;
	ld.global.v2.u32 	{%r500, %r501}, [%rd8+13312];
	ld.global.v2.u32 	{%r502, %r503}, [%rd8+13320];
	ld.global.v2.u32 	{%r504, %r505}, [%rd8+13328];
	ld.global.v2.u32 	{%r506, %r507}, [%rd8+13336];
	ld.global.v2.u32 	{%r508, %r509}, [%rd8+13344];
	ld.global.v2.u32 	{%r510, %r511}, [%rd8+13352];
	ld.global.v2.u32 	{%r512, %r513}, [%rd8+13360];
	ld.global.v2.u32 	{%r514, %r515}, [%rd8+13368];
	ld.global.v2.u32 	{%r516, %r517}, [%rd8+13376];
	ld.global.v2.u32 	{%r518, %r519}, [%rd8+13384];
	ld.global.v2.u32 	{%r520, %r521}, [%rd8+13392];
	.pragma "used_bytes_mask 247";
	ld.global.v2.u32 	{%r522, %r523}, [%rd8+13400];
	ld.global.v2.u32 	{%r524, %r525}, [%rd8+13408];
	st.global.v2.u32 	[%rd9+13312], {%r500, %r501};
	st.global.v2.u32 	[%rd9+13320], {%r502, %r503};
	st.global.v2.u32 	[%rd9+13328], {%r504, %r505};
	st.global.v2.u32 	[%rd9+13336], {%r506, %r507};
	st.global.v2.u32 	[%rd9+13344], {%r508, %r509};
	st.global.v2.u32 	[%rd9+13352], {%r510, %r511};
	st.global.v2.u32 	[%rd9+13360], {%r512, %r513};
	st.global.v2.u32 	[%rd9+13368], {%r514, %r515};
	st.global.v2.u32 	[%rd9+13376], {%r516, %r517};
	st.global.v2.u32 	[%rd9+13384], {%r518, %r519};
	st.global.v2.u32 	[%rd9+13392], {%r520, %r521};
	st.global.v2.u32 	[%rd9+13400], {%r522, %r523};
	st.global.v2.u32 	[%rd9+13408], {%r524, %r525};
$L__BB10_25:
	add.s32 	%r526, %r17, 384;
	setp.ge.s32 	%p18, %r526, %r4;
	@%p18 bra 	$L__BB10_27;
	ld.global.v2.u32 	{%r527, %r528}, [%rd8+26624];
	ld.global.v2.u32 	{%r529, %r530}, [%rd8+26632];
	ld.global.v2.u32 	{%r531, %r532}, [%rd8+26640];
	ld.global.v2.u32 	{%r533, %r534}, [%rd8+26648];
	ld.global.v2.u32 	{%r535, %r536}, [%rd8+26656];
	ld.global.v2.u32 	{%r537, %r538}, [%rd8+26664];
	ld.global.v2.u32 	{%r539, %r540}, [%rd8+26672];
	ld.global.v2.u32 	{%r541, %r542}, [%rd8+26680];
	ld.global.v2.u32 	{%r543, %r544}, [%rd8+26688];
	ld.global.v2.u32 	{%r545, %r546}, [%rd8+26696];
	ld.global.v2.u32 	{%r547, %r548}, [%rd8+26704];
	.pragma "used_bytes_mask 247";
	ld.global.v2.u32 	{%r549, %r550}, [%rd8+26712];
	ld.global.v2.u32 	{%r551, %r552}, [%rd8+26720];
	st.global.v2.u32 	[%rd9+26624], {%r527, %r528};
	st.global.v2.u32 	[%rd9+26632], {%r529, %r530};
	st.global.v2.u32 	[%rd9+26640], {%r531, %r532};
	st.global.v2.u32 	[%rd9+26648], {%r533, %r534};
	st.global.v2.u32 	[%rd9+26656], {%r535, %r536};
	st.global.v2.u32 	[%rd9+26664], {%r537, %r538};
	st.global.v2.u32 	[%rd9+26672], {%r539, %r540};
	st.global.v2.u32 	[%rd9+26680], {%r541, %r542};
	st.global.v2.u32 	[%rd9+26688], {%r543, %r544};
	st.global.v2.u32 	[%rd9+26696], {%r545, %r546};
	st.global.v2.u32 	[%rd9+26704], {%r547, %r548};
	st.global.v2.u32 	[%rd9+26712], {%r549, %r550};
	st.global.v2.u32 	[%rd9+26720], {%r551, %r552};
$L__BB10_27:
	add.s32 	%r553, %r17, 512;
	setp.ge.s32 	%p19, %r553, %r4;
	@%p19 bra 	$L__BB10_29;
	ld.global.v2.u32 	{%r554, %r555}, [%rd8+39936];
	ld.global.v2.u32 	{%r556, %r557}, [%rd8+39944];
	ld.global.v2.u32 	{%r558, %r559}, [%rd8+39952];
	ld.global.v2.u32 	{%r560, %r561}, [%rd8+39960];
	ld.global.v2.u32 	{%r562, %r563}, [%rd8+39968];
	ld.global.v2.u32 	{%r564, %r565}, [%rd8+39976];
	ld.global.v2.u32 	{%r566, %r567}, [%rd8+39984];
	ld.global.v2.u32 	{%r568, %r569}, [%rd8+39992];
	ld.global.v2.u32 	{%r570, %r571}, [%rd8+40000];
	ld.global.v2.u32 	{%r572, %r573}, [%rd8+40008];
	ld.global.v2.u32 	{%r574, %r575}, [%rd8+40016];
	.pragma "used_bytes_mask 247";
	ld.global.v2.u32 	{%r576, %r577}, [%rd8+40024];
	ld.global.v2.u32 	{%r578, %r579}, [%rd8+40032];
	st.global.v2.u32 	[%rd9+39936], {%r554, %r555};
	st.global.v2.u32 	[%rd9+39944], {%r556, %r557};
	st.global.v2.u32 	[%rd9+39952], {%r558, %r559};
	st.global.v2.u32 	[%rd9+39960], {%r560, %r561};
	st.global.v2.u32 	[%rd9+39968], {%r562, %r563};
	st.global.v2.u32 	[%rd9+39976], {%r564, %r565};
	st.global.v2.u32 	[%rd9+39984], {%r566, %r567};
	st.global.v2.u32 	[%rd9+39992], {%r568, %r569};
	st.global.v2.u32 	[%rd9+40000], {%r570, %r571};
	st.global.v2.u32 	[%rd9+40008], {%r572, %r573};
	st.global.v2.u32 	[%rd9+40016], {%r574, %r575};
	st.global.v2.u32 	[%rd9+40024], {%r576, %r577};
	st.global.v2.u32 	[%rd9+40032], {%r578, %r579};
$L__BB10_29:
	add.s32 	%r580, %r17, 640;
	setp.ge.s32 	%p20, %r580, %r4;
	@%p20 bra 	$L__BB10_31;
	ld.global.v2.u32 	{%r581, %r582}, [%rd8+53248];
	ld.global.v2.u32 	{%r583, %r584}, [%rd8+53256];
	ld.global.v2.u32 	{%r585, %r586}, [%rd8+53264];
	ld.global.v2.u32 	{%r587, %r588}, [%rd8+53272];
	ld.global.v2.u32 	{%r589, %r590}, [%rd8+53280];
	ld.global.v2.u32 	{%r591, %r592}, [%rd8+53288];
	ld.global.v2.u32 	{%r593, %r594}, [%rd8+53296];
	ld.global.v2.u32 	{%r595, %r596}, [%rd8+53304];
	ld.global.v2.u32 	{%r597, %r598}, [%rd8+53312];
	ld.global.v2.u32 	{%r599, %r600}, [%rd8+53320];
	ld.global.v2.u32 	{%r601, %r602}, [%rd8+53328];
	.pragma "used_bytes_mask 247";
	ld.global.v2.u32 	{%r603, %r604}, [%rd8+53336];
	ld.global.v2.u32 	{%r605, %r606}, [%rd8+53344];
	st.global.v2.u32 	[%rd9+53248], {%r581, %r582};
	st.global.v2.u32 	[%rd9+53256], {%r583, %r584};
	st.global.v2.u32 	[%rd9+53264], {%r585, %r586};
	st.global.v2.u32 	[%rd9+53272], {%r587, %r588};
	st.global.v2.u32 	[%rd9+53280], {%r589, %r590};
	st.global.v2.u32 	[%rd9+53288], {%r591, %r592};
	st.global.v2.u32 	[%rd9+53296], {%r593, %r594};
	st.global.v2.u32 	[%rd9+53304], {%r595, %r596};
	st.global.v2.u32 	[%rd9+53312], {%r597, %r598};
	st.global.v2.u32 	[%rd9+53320], {%r599, %r600};
	st.global.v2.u32 	[%rd9+53328], {%r601, %r602};
	st.global.v2.u32 	[%rd9+53336], {%r603, %r604};
	st.global.v2.u32 	[%rd9+53344], {%r605, %r606};
$L__BB10_31:
	add.s32 	%r607, %r17, 768;
	setp.ge.s32 	%p21, %r607, %r4;
	@%p21 bra 	$L__BB10_33;
	ld.global.v2.u32 	{%r608, %r609}, [%rd8+66560];
	ld.global.v2.u32 	{%r610, %r611}, [%rd8+66568];
	ld.global.v2.u32 	{%r612, %r613}, [%rd8+66576];
	ld.global.v2.u32 	{%r614, %r615}, [%rd8+66584];
	ld.global.v2.u32 	{%r616, %r617}, [%rd8+66592];
	ld.global.v2.u32 	{%r618, %r619}, [%rd8+66600];
	ld.global.v2.u32 	{%r620, %r621}, [%rd8+66608];
	ld.global.v2.u32 	{%r622, %r623}, [%rd8+66616];
	ld.global.v2.u32 	{%r624, %r625}, [%rd8+66624];
	ld.global.v2.u32 	{%r626, %r627}, [%rd8+66632];
	ld.global.v2.u32 	{%r628, %r629}, [%rd8+66640];
	.pragma "used_bytes_mask 247";
	ld.global.v2.u32 	{%r630, %r631}, [%rd8+66648];
	ld.global.v2.u32 	{%r632, %r633}, [%rd8+66656];
	st.global.v2.u32 	[%rd9+66560], {%r608, %r609};
	st.global.v2.u32 	[%rd9+66568], {%r610, %r611};
	st.global.v2.u32 	[%rd9+66576], {%r612, %r613};
	st.global.v2.u32 	[%rd9+66584], {%r614, %r615};
	st.global.v2.u32 	[%rd9+66592], {%r616, %r617};
	st.global.v2.u32 	[%rd9+66600], {%r618, %r619};
	st.global.v2.u32 	[%rd9+66608], {%r620, %r621};
	st.global.v2.u32 	[%rd9+66616], {%r622, %r623};
	st.global.v2.u32 	[%rd9+66624], {%r624, %r625};
	st.global.v2.u32 	[%rd9+66632], {%r626, %r627};
	st.global.v2.u32 	[%rd9+66640], {%r628, %r629};
	st.global.v2.u32 	[%rd9+66648], {%r630, %r631};
	st.global.v2.u32 	[%rd9+66656], {%r632, %r633};
$L__BB10_33:
	add.s32 	%r634, %r17, 896;
	setp.ge.s32 	%p22, %r634, %r4;
	@%p22 bra 	$L__BB10_35;
	ld.global.v2.u32 	{%r635, %r636}, [%rd8+79872];
	ld.global.v2.u32 	{%r637, %r638}, [%rd8+79880];
	ld.global.v2.u32 	{%r639, %r640}, [%rd8+79888];
	ld.global.v2.u32 	{%r641, %r642}, [%rd8+79896];
	ld.global.v2.u32 	{%r643, %r644}, [%rd8+79904];
	ld.global.v2.u32 	{%r645, %r646}, [%rd8+79912];
	ld.global.v2.u32 	{%r647, %r648}, [%rd8+79920];
	ld.global.v2.u32 	{%r649, %r650}, [%rd8+79928];
	ld.global.v2.u32 	{%r651, %r652}, [%rd8+79936];
	ld.global.v2.u32 	{%r653, %r654}, [%rd8+79944];
	ld.global.v2.u32 	{%r655, %r656}, [%rd8+79952];
	.pragma "used_bytes_mask 247";
	ld.global.v2.u32 	{%r657, %r658}, [%rd8+79960];
	ld.global.v2.u32 	{%r659, %r660}, [%rd8+79968];
	st.global.v2.u32 	[%rd9+79872], {%r635, %r636};
	st.global.v2.u32 	[%rd9+79880], {%r637, %r638};
	st.global.v2.u32 	[%rd9+79888], {%r639, %r640};
	st.global.v2.u32 	[%rd9+79896], {%r641, %r642};
	st.global.v2.u32 	[%rd9+79904], {%r643, %r644};
	st.global.v2.u32 	[%rd9+79912], {%r645, %r646};
	st.global.v2.u32 	[%rd9+79920], {%r647, %r648};
	st.global.v2.u32 	[%rd9+79928], {%r649, %r650};
	st.global.v2.u32 	[%rd9+79936], {%r651, %r652};
	st.global.v2.u32 	[%rd9+79944], {%r653, %r654};
	st.global.v2.u32 	[%rd9+79952], {%r655, %r656};
	st.global.v2.u32 	[%rd9+79960], {%r657, %r658};
	st.global.v2.u32 	[%rd9+79968], {%r659, %r660};
$L__BB10_35:
	add.s32 	%r849, %r849, 8;
	setp.ne.s32 	%p23, %r849, %r850;
	@%p23 bra 	$L__BB10_19;
$L__BB10_36:
	setp.eq.s32 	%p24, %r12, 0;
	@%p24 bra 	$L__BB10_57;
	and.b32  	%r20, %r38, 3;
	setp.lt.u32 	%p25, %r12, 4;
	@%p25 bra 	$L__BB10_47;
	shl.b32 	%r661, %r850, 7;
	add.s32 	%r21, %r661, %r6;
	setp.ge.s32 	%p26, %r21, %r4;
	@%p26 bra 	$L__BB10_40;
	mul.wide.s32 	%rd36, %r21, 104;
	add.s64 	%rd37, %rd6, %rd36;
	add.s64 	%rd38, %rd7, %rd36;
	ld.global.v2.u32 	{%r662, %r663}, [%rd37];
	ld.global.v2.u32 	{%r664, %r665}, [%rd37+8];
	ld.global.v2.u32 	{%r666, %r667}, [%rd37+16];
	ld.global.v2.u32 	{%r668, %r669}, [%rd37+24];
	ld.global.v2.u32 	{%r670, %r671}, [%rd37+32];
	ld.global.v2.u32 	{%r672, %r673}, [%rd37+40];
	ld.global.v2.u32 	{%r674, %r675}, [%rd37+48];
	ld.global.v2.u32 	{%r676, %r677}, [%rd37+56];
	ld.global.v2.u32 	{%r678, %r679}, [%rd37+64];
	ld.global.v2.u32 	{%r680, %r681}, [%rd37+72];
	ld.global.v2.u32 	{%r682, %r683}, [%rd37+80];
	.pragma "used_bytes_mask 247";
	ld.global.v2.u32 	{%r684, %r685}, [%rd37+88];
	ld.global.v2.u32 	{%r686, %r687}, [%rd37+96];
	st.global.v2.u32 	[%rd38], {%r662, %r663};
	st.global.v2.u32 	[%rd38+8], {%r664, %r665};
	st.global.v2.u32 	[%rd38+16], {%r666, %r667};
	st.global.v2.u32 	[%rd38+24], {%r668, %r669};
	st.global.v2.u32 	[%rd38+32], {%r670, %r671};
	st.global.v2.u32 	[%rd38+40], {%r672, %r673};
	st.global.v2.u32 	[%rd38+48], {%r674, %r675};
	st.global.v2.u32 	[%rd38+56], {%r676, %r677};
	st.global.v2.u32 	[%rd38+64], {%r678, %r679};
	st.global.v2.u32 	[%rd38+72], {%r680, %r681};
	st.global.v2.u32 	[%rd38+80], {%r682, %r683};
	st.global.v2.u32 	[%rd38+88], {%r684, %r685};
	st.global.v2.u32 	[%rd38+96], {%r686, %r687};
$L__BB10_40:
	add.s32 	%r22, %r21, 128;
	setp.ge.s32 	%p27, %r22, %r4;
	@%p27 bra 	$L__BB10_42;
	mul.wide.s32 	%rd39, %r22, 104;
	add.s64 	%rd40, %rd6, %rd39;
	add.s64 	%rd41, %rd7, %rd39;
	ld.global.v2.u32 	{%r688, %r689}, [%rd40];
	ld.global.v2.u32 	{%r690, %r691}, [%rd40+8];
	ld.global.v2.u32 	{%r692, %r693}, [%rd40+16];
	ld.global.v2.u32 	{%r694, %r695}, [%rd40+24];
	ld.global.v2.u32 	{%r696, %r697}, [%rd40+32];
	ld.global.v2.u32 	{%r698, %r699}, [%rd40+40];
	ld.global.v2.u32 	{%r700, %r701}, [%rd40+48];
	ld.global.v2.u32 	{%r702, %r703}, [%rd40+56];
	ld.global.v2.u32 	{%r704, %r705}, [%rd40+64];
	ld.global.v2.u32 	{%r706, %r707}, [%rd40+72];
	ld.global.v2.u32 	{%r708, %r709}, [%rd40+80];
	.pragma "used_bytes_mask 247";
	ld.global.v2.u32 	{%r710, %r711}, [%rd40+88];
	ld.global.v2.u32 	{%r712, %r713}, [%rd40+96];
	st.global.v2.u32 	[%rd41], {%r688, %r689};
	st.global.v2.u32 	[%rd41+8], {%r690, %r691};
	st.global.v2.u32 	[%rd41+16], {%r692, %r693};
	st.global.v2.u32 	[%rd41+24], {%r694, %r695};
	st.global.v2.u32 	[%rd41+32], {%r696, %r697};
	st.global.v2.u32 	[%rd41+40], {%r698, %r699};
	st.global.v2.u32 	[%rd41+48], {%r700, %r701};
	st.global.v2.u32 	[%rd41+56], {%r702, %r703};
	st.global.v2.u32 	[%rd41+64], {%r704, %r705};
	st.global.v2.u32 	[%rd41+72], {%r706, %r707};
	st.global.v2.u32 	[%rd41+80], {%r708, %r709};
	st.global.v2.u32 	[%rd41+88], {%r710, %r711};
	st.global.v2.u32 	[%rd41+96], {%r712, %r713};
$L__BB10_42:
	add.s32 	%r23, %r21, 256;
	setp.ge.s32 	%p28, %r23, %r4;
	@%p28 bra 	$L__BB10_44;
	mul.wide.s32 	%rd42, %r23, 104;
	add.s64 	%rd43, %rd6, %rd42;
	add.s64 	%rd44, %rd7, %rd42;
	ld.global.v2.u32 	{%r714, %r715}, [%rd43];
	ld.global.v2.u32 	{%r716, %r717}, [%rd43+8];
	ld.global.v2.u32 	{%r718, %r719}, [%rd43+16];
	ld.global.v2.u32 	{%r720, %r721}, [%rd43+24];
	ld.global.v2.u32 	{%r722, %r723}, [%rd43+32];
	ld.global.v2.u32 	{%r724, %r725}, [%rd43+40];
	ld.global.v2.u32 	{%r726, %r727}, [%rd43+48];
	ld.global.v2.u32 	{%r728, %r729}, [%rd43+56];
	ld.global.v2.u32 	{%r730, %r731}, [%rd43+64];
	ld.global.v2.u32 	{%r732, %r733}, [%rd43+72];
	ld.global.v2.u32 	{%r734, %r735}, [%rd43+80];
	.pragma "used_bytes_mask 247";
	ld.global.v2.u32 	{%r736, %r737}, [%rd43+88];
	ld.global.v2.u32 	{%r738, %r739}, [%rd43+96];
	st.global.v2.u32 	[%rd44], {%r714, %r715};
	st.global.v2.u32 	[%rd44+8], {%r716, %r717};
	st.global.v2.u32 	[%rd44+16], {%r718, %r719};
	st.global.v2.u32 	[%rd44+24], {%r720, %r721};
	st.global.v2.u32 	[%rd44+32], {%r722, %r723};
	st.global.v2.u32 	[%rd44+40], {%r724, %r725};
	st.global.v2.u32 	[%rd44+48], {%r726, %r727};
	st.global.v2.u32 	[%rd44+56], {%r728, %r729};
	st.global.v2.u32 	[%rd44+64], {%r730, %r731};
	st.global.v2.u32 	[%rd44+72], {%r732, %r733};
	st.global.v2.u32 	[%rd44+80], {%r734, %r735};
	st.global.v2.u32 	[%rd44+88], {%r736, %r737};
	st.global.v2.u32 	[%rd44+96], {%r738, %r739};
$L__BB10_44:
	add.s32 	%r24, %r21, 384;
	setp.ge.s32 	%p29, %r24, %r4;
	@%p29 bra 	$L__BB10_46;
	mul.wide.s32 	%rd45, %r24, 104;
	add.s64 	%rd46, %rd6, %rd45;
	add.s64 	%rd47, %rd7, %rd45;
	ld.global.v2.u32 	{%r740, %r741}, [%rd46];
	ld.global.v2.u32 	{%r742, %r743}, [%rd46+8];
	ld.global.v2.u32 	{%r744, %r745}, [%rd46+16];
	ld.global.v2.u32 	{%r746, %r747}, [%rd46+24];
	ld.global.v2.u32 	{%r748, %r749}, [%rd46+32];
	ld.global.v2.u32 	{%r750, %r751}, [%rd46+40];
	ld.global.v2.u32 	{%r752, %r753}, [%rd46+48];
	ld.global.v2.u32 	{%r754, %r755}, [%rd46+56];
	ld.global.v2.u32 	{%r756, %r757}, [%rd46+64];
	ld.global.v2.u32 	{%r758, %r759}, [%rd46+72];
	ld.global.v2.u32 	{%r760, %r761}, [%rd46+80];
	.pragma "used_bytes_mask 247";
	ld.global.v2.u32 	{%r762, %r763}, [%rd46+88];
	ld.global.v2.u32 	{%r764, %r765}, [%rd46+96];
	st.global.v2.u32 	[%rd47], {%r740, %r741};
	st.global.v2.u32 	[%rd47+8], {%r742, %r743};
	st.global.v2.u32 	[%rd47+16], {%r744, %r745};
	st.global.v2.u32 	[%rd47+24], {%r746, %r747};
	st.global.v2.u32 	[%rd47+32], {%r748, %r749};
	st.global.v2.u32 	[%rd47+40], {%r750, %r751};
	st.global.v2.u32 	[%rd47+48], {%r752, %r753};
	st.global.v2.u32 	[%rd47+56], {%r754, %r755};
	st.global.v2.u32 	[%rd47+64], {%r756, %r757};
	st.global.v2.u32 	[%rd47+72], {%r758, %r759};
	st.global.v2.u32 	[%rd47+80], {%r760, %r761};
	st.global.v2.u32 	[%rd47+88], {%r762, %r763};
	st.global.v2.u32 	[%rd47+96], {%r764, %r765};
$L__BB10_46:
	add.s32 	%r850, %r850, 4;
$L__BB10_47:
	setp.eq.s32 	%p30, %r20, 0;
	@%p30 bra 	$L__BB10_57;
	setp.eq.s32 	%p31, %r20, 1;
	@%p31 bra 	$L__BB10_54;
	shl.b32 	%r766, %r850, 7;
	add.s32 	%r27, %r766, %r6;
	setp.ge.s32 	%p32, %r27, %r4;
	@%p32 bra 	$L__BB10_51;
	mul.wide.s32 	%rd48, %r27, 104;
	add.s64 	%rd49, %rd6, %rd48;
	add.s64 	%rd50, %rd7, %rd48;
	ld.global.v2.u32 	{%r767, %r768}, [%rd49];
	ld.global.v2.u32 	{%r769, %r770}, [%rd49+8];
	ld.global.v2.u32 	{%r771, %r772}, [%rd49+16];
	ld.global.v2.u32 	{%r773, %r774}, [%rd49+24];
	ld.global.v2.u32 	{%r775, %r776}, [%rd49+32];
	ld.global.v2.u32 	{%r777, %r778}, [%rd49+40];
	ld.global.v2.u32 	{%r779, %r780}, [%rd49+48];
	ld.global.v2.u32 	{%r781, %r782}, [%rd49+56];
	ld.global.v2.u32 	{%r783, %r784}, [%rd49+64];
	ld.global.v2.u32 	{%r785, %r786}, [%rd49+72];
	ld.global.v2.u32 	{%r787, %r788}, [%rd49+80];
	.pragma "used_bytes_mask 247";
	ld.global.v2.u32 	{%r789, %r790}, [%rd49+88];
	ld.global.v2.u32 	{%r791, %r792}, [%rd49+96];
	st.global.v2.u32 	[%rd50], {%r767, %r768};
	st.global.v2.u32 	[%rd50+8], {%r769, %r770};
	st.global.v2.u32 	[%rd50+16], {%r771, %r772};
	st.global.v2.u32 	[%rd50+24], {%r773, %r774};
	st.global.v2.u32 	[%rd50+32], {%r775, %r776};
	st.global.v2.u32 	[%rd50+40], {%r777, %r778};
	st.global.v2.u32 	[%rd50+48], {%r779, %r780};
	st.global.v2.u32 	[%rd50+56], {%r781, %r782};
	st.global.v2.u32 	[%rd50+64], {%r783, %r784};
	st.global.v2.u32 	[%rd50+72], {%r785, %r786};
	st.global.v2.u32 	[%rd50+80], {%r787, %r788};
	st.global.v2.u32 	[%rd50+88], {%r789, %r790};
	st.global.v2.u32 	[%rd50+96], {%r791, %r792};
$L__BB10_51:
	add.s32 	%r28, %r27, 128;
	setp.ge.s32 	%p33, %r28, %r4;
	@%p33 bra 	$L__BB10_53;
	mul.wide.s32 	%rd51, %r28, 104;
	add.s64 	%rd52, %rd6, %rd51;
	add.s64 	%rd53, %rd7, %rd51;
	ld.global.v2.u32 	{%r793, %r794}, [%rd52];
	ld.global.v2.u32 	{%r795, %r796}, [%rd52+8];
	ld.global.v2.u32 	{%r797, %r798}, [%rd52+16];
	ld.global.v2.u32 	{%r799, %r800}, [%rd52+24];
	ld.global.v2.u32 	{%r801, %r802}, [%rd52+32];
	ld.global.v2.u32 	{%r803, %r804}, [%rd52+40];
	ld.global.v2.u32 	{%r805, %r806}, [%rd52+48];
	ld.global.v2.u32 	{%r807, %r808}, [%rd52+56];
	ld.global.v2.u32 	{%r809, %r810}, [%rd52+64];
	ld.global.v2.u32 	{%r811, %r812}, [%rd52+72];
	ld.global.v2.u32 	{%r813, %r814}, [%rd52+80];
	.pragma "used_bytes_mask 247";
	ld.global.v2.u32 	{%r815, %r816}, [%rd52+88];
	ld.global.v2.u32 	{%r817, %r818}, [%rd52+96];
	st.global.v2.u32 	[%rd53], {%r793, %r794};
	st.global.v2.u32 	[%rd53+8], {%r795, %r796};
	st.global.v2.u32 	[%rd53+16], {%r797, %r798};
	st.global.v2.u32 	[%rd53+24], {%r799, %r800};
	st.global.v2.u32 	[%rd53+32], {%r801, %r802};
	st.global.v2.u32 	[%rd53+40], {%r803, %r804};
	st.global.v2.u32 	[%rd53+48], {%r805, %r806};
	st.global.v2.u32 	[%rd53+56], {%r807, %r808};
	st.global.v2.u32 	[%rd53+64], {%r809, %r810};
	st.global.v2.u32 	[%rd53+72], {%r811, %r812};
	st.global.v2.u32 	[%rd53+80], {%r813, %r814};
	st.global.v2.u32 	[%rd53+88], {%r815, %r816};
	st.global.v2.u32 	[%rd53+96], {%r817, %r818};
$L__BB10_53:
	add.s32 	%r850, %r850, 2;
$L__BB10_54:
	and.b32  	%r819, %r38, 1;
	setp.eq.b32 	%p34, %r819, 1;
	not.pred 	%p35, %p34;
	@%p35 bra 	$L__BB10_57;
	shl.b32 	%r820, %r850, 7;
	add.s32 	%r31, %r820, %r6;
	setp.ge.s32 	%p36, %r31, %r4;
	@%p36 bra 	$L__BB10_57;
	mul.wide.s32 	%rd54, %r31, 104;
	add.s64 	%rd55, %rd6, %rd54;
	add.s64 	%rd56, %rd7, %rd54;
	ld.global.v2.u32 	{%r821, %r822}, [%rd55];
	ld.global.v2.u32 	{%r823, %r824}, [%rd55+8];
	ld.global.v2.u32 	{%r825, %r826}, [%rd55+16];
	ld.global.v2.u32 	{%r827, %r828}, [%rd55+24];
	ld.global.v2.u32 	{%r829, %r830}, [%rd55+32];
	ld.global.v2.u32 	{%r831, %r832}, [%rd55+40];
	ld.global.v2.u32 	{%r833, %r834}, [%rd55+48];
	ld.global.v2.u32 	{%r835, %r836}, [%rd55+56];
	ld.global.v2.u32 	{%r837, %r838}, [%rd55+64];
	ld.global.v2.u32 	{%r839, %r840}, [%rd55+72];
	ld.global.v2.u32 	{%r841, %r842}, [%rd55+80];
	.pragma "used_bytes_mask 247";
	ld.global.v2.u32 	{%r843, %r844}, [%rd55+88];
	ld.global.v2.u32 	{%r845, %r846}, [%rd55+96];
	st.global.v2.u32 	[%rd56], {%r821, %r822};
	st.global.v2.u32 	[%rd56+8], {%r823, %r824};
	st.global.v2.u32 	[%rd56+16], {%r825, %r826};
	st.global.v2.u32 	[%rd56+24], {%r827, %r828};
	st.global.v2.u32 	[%rd56+32], {%r829, %r830};
	st.global.v2.u32 	[%rd56+40], {%r831, %r832};
	st.global.v2.u32 	[%rd56+48], {%r833, %r834};
	st.global.v2.u32 	[%rd56+56], {%r835, %r836};
	st.global.v2.u32 	[%rd56+64], {%r837, %r838};
	st.global.v2.u32 	[%rd56+72], {%r839, %r840};
	st.global.v2.u32 	[%rd56+80], {%r841, %r842};
	st.global.v2.u32 	[%rd56+88], {%r843, %r844};
	st.global.v2.u32 	[%rd56+96], {%r845, %r846};
$L__BB10_57:
	ret;

}
	// .globl	_ZN3cub18CUB_300001_SM_10006detail9transform16transform_kernelINS2_10policy_hubILb1EN4cuda3std3__45tupleIJN6thrust24THRUST_300001_SM_1000_NS7pointerI11AutomobilisNSA_8cuda_cub3tagENSA_11use_defaultESF_EEEEEE10policy1000ElNS7_10__identityENSA_10device_ptrISC_EEJPSC_EEEvT0_iT1_T2_DpNS2_10kernel_argIT3_EE
.visible .entry _ZN3cub18CUB_300001_SM_10006detail9transform16transform_kernelINS2_10policy_hubILb1EN4cuda3std3__45tupleIJN6thrust24THRUST_300001_SM_1000_NS7pointerI11AutomobilisNSA_8cuda_cub3tagENSA_11use_defaultESF_EEEEEE10policy1000ElNS7_10__identityENSA_10device_ptrISC_EEJPSC_EEEvT0_iT1_T2_DpNS2_10kernel_argIT3_EE(
	.param .u64 _ZN3cub18CUB_300001_SM_10006detail9transform16transform_kernelINS2_10policy_hubILb1EN4cuda3std3__45tupleIJN6thrust24THRUST_300001_SM_1000_NS7pointerI11AutomobilisNSA_8cuda_cub3tagENSA_11use_defaultESF_EEEEEE10policy1000ElNS7_10__identityENSA_10device_ptrISC_EEJPSC_EEEvT0_iT1_T2_DpNS2_10kernel_argIT3_EE_param_0,
	.param .u32 _ZN3cub18CUB_300001_SM_10006detail9transform16transform_kernelINS2_10policy_hubILb1EN4cuda3std3__45tupleIJN6thrust24THRUST_300001_SM_1000_NS7pointerI11AutomobilisNSA_8cuda_cub3tagENSA_11use_defaultESF_EEEEEE10policy1000ElNS7_10__identityENSA_10device_ptrISC_EEJPSC_EEEvT0_iT1_T2_DpNS2_10kernel_argIT3_EE_param_1,
	.param .align 1 .b8 _ZN3cub18CUB_300001_SM_10006detail9transform16transform_kernelINS2_10policy_hubILb1EN4cuda3std3__45tupleIJN6thrust24THRUST_300001_SM_1000_NS7pointerI11AutomobilisNSA_8cuda_cub3tagENSA_11use_defaultESF_EEEEEE10policy1000ElNS7_10__identityENSA_10device_ptrISC_EEJPSC_EEEvT0_iT1_T2_DpNS2_10kernel_argIT3_EE_param_2[1],
	.param .align 8 .b8 _ZN3cub18CUB_300001_SM_10006detail9transform16transform_kernelINS2_10policy_hubILb1EN4cuda3std3__45tupleIJN6thrust24THRUST_300001_SM_1000_NS7pointerI11AutomobilisNSA_8cuda_cub3tagENSA_11use_defaultESF_EEEEEE10policy1000ElNS7_10__identityENSA_10device_ptrISC_EEJPSC_EEEvT0_iT1_T2_DpNS2_10kernel_argIT3_EE_param_3[8],
	.param .align 8 .b8 _ZN3cub18CUB_300001_SM_10006detail9transform16transform_kernelINS2_10policy_hubILb1EN4cuda3std3__45tupleIJN6thrust24THRUST_300001_SM_1000_NS7pointerI11AutomobilisNSA_8cuda_cub3tagENSA_11use_defaultESF_EEEEEE10policy1000ElNS7_10__identityENSA_10device_ptrISC_EEJPSC_EEEvT0_iT1_T2_DpNS2_10kernel_argIT3_EE_param_4[16]
)
.maxntid 128
{
	.reg .pred 	%p<37>;
	.reg .b32 	%r<853>;
	.reg .b64 	%rd<63>;

	ld.param.u64 	%rd11, [_ZN3cub18CUB_300001_SM_10006detail9transform16transform_kernelINS2_10policy_hubILb1EN4cuda3std3__45tupleIJN6thrust24THRUST_300001_SM_1000_NS7pointerI11AutomobilisNSA_8cuda_cub3tagENSA_11use_defaultESF_EEEEEE10policy1000ElNS7_10__identityENSA_10device_ptrISC_EEJPSC_EEEvT0_iT1_T2_DpNS2_10kernel_argIT3_EE_param_0];
	ld.param.u64 	%rd12, [_ZN3cub18CUB_300001_SM_10006detail9transform16transform_kernelINS2_10policy_hubILb1EN4cuda3std3__45tupleIJN6thrust24THRUST_300001_SM_1000_NS7pointerI11AutomobilisNSA_8cuda_cub3tagENSA_11use_defaultESF_EEEEEE10policy1000ElNS7_10__identityENSA_10device_ptrISC_EEJPSC_EEEvT0_iT1_T2_DpNS2_10kernel_argIT3_EE_param_4];
	ld.param.u64 	%rd13, [_ZN3cub18CUB_300001_SM_10006detail9transform16transform_kernelINS2_10policy_hubILb1EN4cuda3std3__45tupleIJN6thrust24THRUST_300001_SM_1000_NS7pointerI11AutomobilisNSA_8cuda_cub3tagENSA_11use_defaultESF_EEEEEE10policy1000ElNS7_10__identityENSA_10device_ptrISC_EEJPSC_EEEvT0_iT1_T2_DpNS2_10kernel_argIT3_EE_param_3];
	ld.param.u32 	%r36, [_ZN3cub18CUB_300001_SM_10006detail9transform16transform_kernelINS2_10policy_hubILb1EN4cuda3std3__45tupleIJN6thrust24THRUST_300001_SM_1000_NS7pointerI11AutomobilisNSA_8cuda_cub3tagENSA_11use_defaultESF_EEEEEE10policy1000ElNS7_10__identityENSA_10device_ptrISC_EEJPSC_EEEvT0_iT1_T2_DpNS2_10kernel_argIT3_EE_param_1];
	cvta.to.global.u64 	%rd1, %rd13;
	cvta.to.global.u64 	%rd2, %rd12;
	shl.b32 	%r1, %r36, 7;
	mov.u32 	%r37, %ctaid.x;
	cvt.u64.u32 	%rd14, %r37;
	cvt.s64.s32 	%rd15, %r1;
	mul.lo.s64 	%rd3, %rd15, %rd14;
	sub.s64 	%rd16, %rd11, %rd3;
	min.s64 	%rd17, %rd16, %rd15;
	cvt.u32.u64 	%r2, %rd17;
	mul.lo.s32 	%r3, %r2, 104;
	mov.u32 	%r4, %tid.x;
	shl.b32 	%r844, %r4, 7;
	setp.ge.s32 	%p1, %r844, %r3;
	@%p1 bra 	$L__BB11_3;
	mad.lo.s64 	%rd18, %rd3, 104, %rd2;
	mul.wide.u32 	%rd19, %r4, 128;
	add.s64 	%rd62, %rd18, %rd19;
$L__BB11_2:
	.pragma "nounroll";
	// begin inline asm
	prefetch.global.L2 [%rd62];
	// end inline asm
	add.s32 	%r844, %r844, 16384;
	add.s64 	%rd62, %rd62, 16384;
	setp.lt.s32 	%p2, %r844, %r3;
	@%p2 bra 	$L__BB11_2;
$L__BB11_3:
	mul.lo.s64 	%rd21, %rd3, 104;
	add.s64 	%rd7, %rd2, %rd21;
	add.s64 	%rd8, %rd1, %rd21;
	setp.eq.s32 	%p3, %r1, %r2;
	@%p3 bra 	$L__BB11_45;
	setp.lt.s32 	%p4, %r36, 1;
	@%p4 bra 	$L__BB11_57;
	and.b32  	%r8, %r36, 7;
	setp.lt.u32 	%p5, %r36, 8;
	mov.b32 	%r850, 0;
	@%p5 bra 	$L__BB11_24;
	and.b32  	%r850, %r36, 2147483640;
	mov.b32 	%r846, 0;
$L__BB11_7:
	.pragma "nounroll";
	shl.b32 	%r40, %r846, 7;
	add.s32 	%r15, %r40, %r4;
	setp.ge.s32 	%p6, %r15, %r2;
	@%p6 bra 	$L__BB11_9;
	mul.wide.u32 	%rd22, %r15, 104;
	add.s64 	%rd23, %rd7, %rd22;
	add.s64 	%rd24, %rd8, %rd22;
	ld.global.v2.u32 	{%r41, %r42}, [%rd23];
	ld.global.v2.u32 	{%r43, %r44}, [%rd23+8];
	ld.global.v2.u32 	{%r45, %r46}, [%rd23+16];
	ld.global.v2.u32 	{%r47, %r48}, [%rd23+24];
	ld.global.v2.u32 	{%r49, %r50}, [%rd23+32];
	ld.global.v2.u32 	{%r51, %r52}, [%rd23+40];
	ld.global.v2.u32 	{%r53, %r54}, [%rd23+48];
	ld.global.v2.u32 	{%r55, %r56}, [%rd23+56];
	ld.global.v2.u32 	{%r57, %r58}, [%rd23+64];
	ld.global.v2.u32 	{%r59, %r60}, [%rd23+72];
	ld.global.v2.u32 	{%r61, %r62}, [%rd23+80];
	.pragma "used_bytes_mask 247";
	ld.global.v2.u32 	{%r63, %r64}, [%rd23+88];
	ld.global.v2.u32 	{%r65, %r66}, [%rd23+96];
	st.global.v2.u32 	[%rd24], {%r41, %r42};
	st.global.v2.u32 	[%rd24+8], {%r43, %r44};
	st.global.v2.u32 	[%rd24+16], {%r45, %r46};
	st.global.v2.u32 	[%rd24+24], {%r47, %r48};
	st.global.v2.u32 	[%rd24+32], {%r49, %r50};
	st.global.v2.u32 	[%rd24+40], {%r51, %r52};
	st.global.v2.u32 	[%rd24+48], {%r53, %r54};
	st.global.v2.u32 	[%rd24+56], {%r55, %r56};
	st.global.v2.u32 	[%rd24+64], {%r57, %r58};
	st.global.v2.u32 	[%rd24+72], {%r59, %r60};
	st.global.v2.u32 	[%rd24+80], {%r61, %r62};
	st.global.v2.u32 	[%rd24+88], {%r63, %r64};
	st.global.v2.u32 	[%rd24+96], {%r65, %r66};
$L__BB11_9:
	add.s32 	%r67, %r15, 128;
	setp.ge.s32 	%p7, %r67, %r2;
	mul.wide.s32 	%rd25, %r67, 104;
	add.s64 	%rd9, %rd7, %rd25;
	add.s64 	%rd10, %rd8, %rd25;
	@%p7 bra 	$L__BB11_11;
	ld.global.v2.u32 	{%r68, %r69}, [%rd9];
	ld.global.v2.u32 	{%r70, %r71}, [%rd9+8];
	ld.global.v2.u32 	{%r72, %r73}, [%rd9+16];
	ld.global.v2.u32 	{%r74, %r75}, [%rd9+24];
	ld.global.v2.u32 	{%r76, %r77}, [%rd9+32];
	ld.global.v2.u32 	{%r78, %r79}, [%rd9+40];
	ld.global.v2.u32 	{%r80, %r81}, [%rd9+48];
	ld.global.v2.u32 	{%r82, %r83}, [%rd9+56];
	ld.global.v2.u32 	{%r84, %r85}, [%rd9+64];
	ld.global.v2.u32 	{%r86, %r87}, [%rd9+72];
	ld.global.v2.u32 	{%r88, %r89}, [%rd9+80];
	.pragma "used_bytes_mask 247";
	ld.global.v2.u32 	{%r90, %r91}, [%rd9+88];
	ld.global.v2.u32 	{%r92, %r93}, [%rd9+96];
	st.global.v2.u32 	[%rd10], {%r68, %r69};
	st.global.v2.u32 	[%rd10+8], {%r70, %r71};
	st.global.v2.u32 	[%rd10+16], {%r72, %r73};
	st.global.v2.u32 	[%rd10+24], {%r74, %r75};
	st.global.v2.u32 	[%rd10+32], {%r76, %r77};
	st.global.v2.u32 	[%rd10+40], {%r78, %r79};
	st.global.v2.u32 	[%rd10+48], {%r80, %r81};
	st.global.v2.u32 	[%rd10+56], {%r82, %r83};
	st.global.v2.u32 	[%rd10+64], {%r84, %r85};
	st.global.v2.u32 	[%rd10+72], {%r86, %r87};
	st.global.v2.u32 	[%rd10+80], {%r88, %r89};
	st.global.v2.u32 	[%rd10+88], {%r90, %r91};
	st.global.v2.u32 	[%rd10+96], {%r92, %r93};
$L__BB11_11:
	add.s32 	%r94, %r15, 256;
	setp.ge.s32 	%p8, %r94, %r2;
	@%p8 bra 	$L__BB11_13;
	ld.global.v2.u32 	{%r95, %r96}, [%rd9+13312];
	ld.global.v2.u32 	{%r97, %r98}, [%rd9+13320];
	ld.global.v2.u32 	{%r99, %r100}, [%rd9+13328];
	ld.global.v2.u32 	{%r101, %r102}, [%rd9+13336];
	ld.global.v2.u32 	{%r103, %r104}, [%rd9+13344];
	ld.global.v2.u32 	{%r105, %r106}, [%rd9+13352];
	ld.global.v2.u32 	{%r107, %r108}, [%rd9+13360];
	ld.global.v2.u32 	{%r109, %r110}, [%rd9+13368];
	ld.global.v2.u32 	{%r111, %r112}, [%rd9+13376];
	ld.global.v2.u32 	{%r113, %r114}, [%rd9+13384];
	ld.global.v2.u32 	{%r115, %r116}, [%rd9+13392];
	.pragma "used_bytes_mask 247";
	ld.global.v2.u32 	{%r117, %r118}, [%rd9+13400];
	ld.global.v2.u32 	{%r119, %r120}, [%rd9+13408];
	st.global.v2.u32 	[%rd10+13312], {%r95, %r96};
	st.global.v2.u32 	[%rd10+13320], {%r97, %r98};
	st.global.v2.u32 	[%rd10+13328], {%r99, %r100};
	st.global.v2.u32 	[%rd10+13336], {%r101, %r102};
	st.global.v2.u32 	[%rd10+13344], {%r103, %r104};
	st.global.v2.u32 	[%rd10+13352], {%r105, %r106};
	st.global.v2.u32 	[%rd10+13360], {%r107, %r108};
	st.global.v2.u32 	[%rd10+13368], {%r109, %r110};
	st.global.v2.u32 	[%rd10+13376], {%r111, %r112};
	st.global.v2.u32 	[%rd10+13384], {%r113, %r114};
	st.global.v2.u32 	[%rd10+13392], {%r115, %r116};
	st.global.v2.u32 	[%rd10+13400], {%r117, %r118};
	st.global.v2.u32 	[%rd10+13408], {%r119, %r120};
$L__BB11_13:
	add.s32 	%r121, %r15, 384;
	setp.ge.s32 	%p9, %r121, %r2;
	@%p9 bra 	$L__BB11_15;
	ld.global.v2.u32 	{%r122, %r123}, [%rd9+26624];
	ld.global.v2.u32 	{%r124, %r125}, [%rd9+26632];
	ld.global.v2.u32 	{%r126, %r127}, [%rd9+26640];
	ld.global.v2.u32 	{%r128, %r129}, [%rd9+26648];
	ld.global.v2.u32 	{%r130, %r131}, [%rd9+26656];
	ld.global.v2.u32 	{%r132, %r133}, [%rd9+26664];
	ld.global.v2.u32 	{%r134, %r135}, [%rd9+26672];
	ld.global.v2.u32 	{%r136, %r137}, [%rd9+26680];
	ld.global.v2.u32 	{%r138, %r139}, [%rd9+26688];
	ld.global.v2.u32 	{%r140, %r141}, [%rd9+26696];
	ld.global.v2.u32 	{%r142, %r143}, [%rd9+26704];
	.pragma "used_bytes_mask 247";
	ld.global.v2.u32 	{%r144, %r145}, [%rd9+26712];
	ld.global.v2.u32 	{%r146, %r147}, [%rd9+26720];
	st.global.v2.u32 	[%rd10+26624], {%r122, %r123};
	st.global.v2.u32 	[%rd10+26632], {%r124, %r125};
	st.global.v2.u32 	[%rd10+26640], {%r126, %r127};
	st.global.v2.u32 	[%rd10+26648], {%r128, %r129};
	st.global.v2.u32 	[%rd10+26656], {%r130, %r131};
	st.global.v2.u32 	[%rd10+26664], {%r132, %r133};
	st.global.v2.u32 	[%rd10+26672], {%r134, %r135};
	st.global.v2.u32 	[%rd10+26680], {%r136, %r137};
	st.global.v2.u32 	[%rd10+26688], {%r138, %r139};
	st.global.v2.u32 	[%rd10+26696], {%r140, %r141};
	st.global.v2.u32 	[%rd10+26704], {%r142, %r143};
	st.global.v2.u32 	[%rd10+26712], {%r144, %r145};
	st.global.v2.u32 	[%rd10+26720], {%r146, %r147};
$L__BB11_15:
	add.s32 	%r148, %r15, 512;
	setp.ge.s32 	%p10, %r148, %r2;
	@%p10 bra 	$L__BB11_17;
	ld.global.v2.u32 	{%r149, %r150}, [%rd9+39936];
	ld.global.v2.u32 	{%r151, %r152}, [%rd9+39944];
	ld.global.v2.u32 	{%r153, %r154}, [%rd9+39952];
	ld.global.v2.u32 	{%r155, %r156}, [%rd9+39960];
	ld.global.v2.u32 	{%r157, %r158}, [%rd9+39968];
	ld.global.v2.u32 	{%r159, %r160}, [%rd9+39976];
	ld.global.v2.u32 	{%r161, %r162}, [%rd9+39984];
	ld.global.v2.u32 	{%r163, %r164}, [%rd9+39992];
	ld.global.v2.u32 	{%r165, %r166}, [%rd9+40000];
	ld.global.v2.u32 	{%r167, %r168}, [%rd9+40008];
	ld.global.v2.u32 	{%r169, %r170}, [%rd9+40016];
	.pragma "used_bytes_mask 247";
	ld.global.v2.u32 	{%r171, %r172}, [%rd9+40024];
	ld.global.v2.u32 	{%r173, %r174}, [%rd9+40032];
	st.global.v2.u32 	[%rd10+39936], {%r149, %r150};
	st.global.v2.u32 	[%rd10+39944], {%r151, %r152};
	st.global.v2.u32 	[%rd10+39952], {%r153, %r154};
	st.global.v2.u32 	[%rd10+39960], {%r155, %r156};
	st.global.v2.u32 	[%rd10+39968], {%r157, %r158};
	st.global.v2.u32 	[%rd10+39976], {%r159, %r160};
	st.global.v2.u32 	[%rd10+39984], {%r161, %r162};
	st.global.v2.u32 	[%rd10+39992], {%r163, %r164};
	st.global.v2.u32 	[%rd10+40000], {%r165, %r166};
	st.global.v2.u32 	[%rd10+40008], {%r167, %r168};
	st.global.v2.u32 	[%rd10+40016], {%r169, %r170};
	st.global.v2.u32 	[%rd10+40024], {%r171, %r172};
	st.global.v2.u32 	[%rd10+40032], {%r173, %r174};
$L__BB11_17:
	add.s32 	%r175, %r15, 640;
	setp.ge.s32 	%p11, %r175, %r2;
	@%p11 bra 	$L__BB11_19;
	ld.global.v2.u32 	{%r176, %r177}, [%rd9+53248];
	ld.global.v2.u32 	{%r178, %r179}, [%rd9+53256];
	ld.global.v2.u32 	{%r180, %r181}, [%rd9+53264];
	ld.global.v2.u32 	{%r182, %r183}, [%rd9+53272];
	ld.global.v2.u32 	{%r184, %r185}, [%rd9+53280];
	ld.global.v2.u32 	{%r186, %r187}, [%rd9+53288];
	ld.global.v2.u32 	{%r188, %r189}, [%rd9+53296];
	ld.global.v2.u32 	{%r190, %r191}, [%rd9+53304];
	ld.global.v2.u32 	{%r192, %r193}, [%rd9+53312];
	ld.global.v2.u32 	{%r194, %r195}, [%rd9+53320];
	ld.global.v2.u32 	{%r196, %r197}, [%rd9+53328];
	.pragma "used_bytes_mask 247";
	ld.global.v2.u32 	{%r198, %r199}, [%rd9+53336];
	ld.global.v2.u32 	{%r200, %r201}, [%rd9+53344];
	st.global.v2.u32 	[%rd10+53248], {%r176, %r177};
	st.global.v2.u32 	[%rd10+53256], {%r178, %r179};
	st.global.v2.u32 	[%rd10+53264], {%r180, %r181};
	st.global.v2.u32 	[%rd10+53272], {%r182, %r183};
	st.global.v2.u32 	[%rd10+53280], {%r184, %r185};
	st.global.v2.u32 	[%rd10+53288], {%r186, %r187};
	st.global.v2.u32 	[%rd10+53296], {%r188, %r189};
	st.global.v2.u32 	[%rd10+53304], {%r190, %r191};
	st.global.v2.u32 	[%rd10+53312], {%r192, %r193};
	st.global.v2.u32 	[%rd10+53320], {%r194, %r195};
	st.global.v2.u32 	[%rd10+53328], {%r196, %r197};
	st.global.v2.u32 	[%rd10+53336], {%r198, %r199};
	st.global.v2.u32 	[%rd10+53344], {%r200, %r201};
$L__BB11_19:
	add.s32 	%r202, %r15, 768;
	setp.ge.s32 	%p12, %r202, %r2;
	@%p12 bra 	$L__BB11_21;
	ld.global.v2.u32 	{%r203, %r204}, [%rd9+66560];
	ld.global.v2.u32 	{%r205, %r206}, [%rd9+66568];
	ld.global.v2.u32 	{%r207, %r208}, [%rd9+66576];
	ld.global.v2.u32 	{%r209, %r210}, [%rd9+66584];
	ld.global.v2.u32 	{%r211, %r212}, [%rd9+66592];
	ld.global.v2.u32 	{%r213, %r214}, [%rd9+66600];
	ld.global.v2.u32 	{%r215, %r216}, [%rd9+66608];
	ld.global.v2.u32 	{%r217, %r218}, [%rd9+66616];
	ld.global.v2.u32 	{%r219, %r220}, [%rd9+66624];
	ld.global.v2.u32 	{%r221, %r222}, [%rd9+66632];
	ld.global.v2.u32 	{%r223, %r224}, [%rd9+66640];
	.pragma "used_bytes_mask 247";
	ld.global.v2.u32 	{%r225, %r226}, [%rd9+66648];
	ld.global.v2.u32 	{%r227, %r228}, [%rd9+66656];
	st.global.v2.u32 	[%rd10+66560], {%r203, %r204};
	st.global.v2.u32 	[%rd10+66568], {%r205, %r206};
	st.global.v2.u32 	[%rd10+66576], {%r207, %r208};
	st.global.v2.u32 	[%rd10+66584], {%r209, %r210};
	st.global.v2.u32 	[%rd10+66592], {%r211, %r212};
	st.global.v2.u32 	[%rd10+66600], {%r213, %r214};
	st.global.v2.u32 	[%rd10+66608], {%r215, %r216};
	st.global.v2.u32 	[%rd10+66616], {%r217, %r218};
	st.global.v2.u32 	[%rd10+66624], {%r219, %r220};
	st.global.v2.u32 	[%rd10+66632], {%r221, %r222};
	st.global.v2.u32 	[%rd10+66640], {%r223, %r224};
	st.global.v2.u32 	[%rd10+66648], {%r225, %r226};
	st.global.v2.u32 	[%rd10+66656], {%r227, %r228};
$L__BB11_21:
	add.s32 	%r229, %r15, 896;
	setp.ge.s32 	%p13, %r229, %r2;
	@%p13 bra 	$L__BB11_23;
	ld.global.v2.u32 	{%r230, %r231}, [%rd9+79872];
	ld.global.v2.u32 	{%r232, %r233}, [%rd9+79880];
	ld.global.v2.u32 	{%r234, %r235}, [%rd9+79888];
	ld.global.v2.u32 	{%r236, %r237}, [%rd9+79896];
	ld.global.v2.u32 	{%r238, %r239}, [%rd9+79904];
	ld.global.v2.u32 	{%r240, %r241}, [%rd9+79912];
	ld.global.v2.u32 	{%r242, %r243}, [%rd9+79920];
	ld.global.v2.u32 	{%r244, %r245}, [%rd9+79928];
	ld.global.v2.u32 	{%r246, %r247}, [%rd9+79936];
	ld.global.v2.u32 	{%r248, %r249}, [%rd9+79944];
	ld.global.v2.u32 	{%r250, %r251}, [%rd9+79952];
	.pragma "used_bytes_mask 247";
	ld.global.v2.u32 	{%r252, %r253}, [%rd9+79960];
	ld.global.v2.u32 	{%r254, %r255}, [%rd9+79968];
	st.global.v2.u32 	[%rd10+79872], {%r230, %r231};
	st.global.v2.u32 	[%rd10+79880], {%r232, %r233};
	st.global.v2.u32 	[%rd10+79888], {%r234, %r235};
	st.global.v2.u32 	[%rd10+79896], {%r236, %r237};
	st.global.v2.u32 	[%rd10+79904], {%r238, %r239};
	st.global.v2.u32 	[%rd10+79912], {%r240, %r241};
	st.global.v2.u32 	[%rd10+79920], {%r242, %r243};
	st.global.v2.u32 	[%rd10+79928], {%r244, %r245};
	st.global.v2.u32 	[%rd10+79936], {%r246, %r247};
	st.global.v2.u32 	[%rd10+79944], {%r248, %r249};
	st.global.v2.u32 	[%rd10+79952], {%r250, %r251};
	st.global.v2.u32 	[%rd10+79960], {%r252, %r253};
	st.global.v2.u32 	[%rd10+79968], {%r254, %r255};
$L__BB11_23:
	add.s32 	%r846, %r846, 8;
	setp.eq.s32 	%p14, %r846, %r850;
	@%p14 bra 	$L__BB11_24;
	bra.uni 	$L__BB11_7;
$L__BB11_24:
	setp.eq.s32 	%p15, %r8, 0;
	@%p15 bra 	$L__BB11_57;
	and.b32  	%r24, %r36, 3;
	setp.lt.u32 	%p16, %r8, 4;
	@%p16 bra 	$L__BB11_35;
	shl.b32 	%r256, %r850, 7;
	add.s32 	%r25, %r256, %r4;
	setp.ge.s32 	%p17, %r25, %r2;
	@%p17 bra 	$L__BB11_28;
	mul.wide.s32 	%rd26, %r25, 104;
	add.s64 	%rd27, %rd7, %rd26;
	add.s64 	%rd28, %rd8, %rd26;
	ld.global.v2.u32 	{%r257, %r258}, [%rd27];
	ld.global.v2.u32 	{%r259, %r260}, [%rd27+8];
	ld.global.v2.u32 	{%r261, %r262}, [%rd27+16];
	ld.global.v2.u32 	{%r263, %r264}, [%rd27+24];
	ld.global.v2.u32 	{%r265, %r266}, [%rd27+32];
	ld.global.v2.u32 	{%r267, %r268}, [%rd27+40];
	ld.global.v2.u32 	{%r269, %r270}, [%rd27+48];
	ld.global.v2.u32 	{%r271, %r272}, [%rd27+56];
	ld.global.v2.u32 	{%r273, %r274}, [%rd27+64];
	ld.global.v2.u32 	{%r275, %r276}, [%rd27+72];
	ld.global.v2.u32 	{%r277, %r278}, [%rd27+80];
	.pragma "used_bytes_mask 247";
	ld.global.v2.u32 	{%r279, %r280}, [%rd27+88];
	ld.global.v2.u32 	{%r281, %r282}, [%rd27+96];
	st.global.v2.u32 	[%rd28], {%r257, %r258};
	st.global.v2.u32 	[%rd28+8], {%r259, %r260};
	st.global.v2.u32 	[%rd28+16], {%r261, %r262};
	st.global.v2.u32 	[%rd28+24], {%r263, %r264};
	st.global.v2.u32 	[%rd28+32], {%r265, %r266};
	st.global.v2.u32 	[%rd28+40], {%r267, %r268};
	st.global.v2.u32 	[%rd28+48], {%r269, %r270};
	st.global.v2.u32 	[%rd28+56], {%r271, %r272};
	st.global.v2.u32 	[%rd28+64], {%r273, %r274};
	st.global.v2.u32 	[%rd28+72], {%r275, %r276};
	st.global.v2.u32 	[%rd28+80], {%r277, %r278};
	st.global.v2.u32 	[%rd28+88], {%r279, %r280};
	st.global.v2.u32 	[%rd28+96], {%r281, %r282};
$L__BB11_28:
	add.s32 	%r26, %r25, 128;
	setp.ge.s32 	%p18, %r26, %r2;
	@%p18 bra 	$L__BB11_30;
	mul.wide.s32 	%rd29, %r26, 104;
	add.s64 	%rd30, %rd7, %rd29;
	add.s64 	%rd31, %rd8, %rd29;
	ld.global.v2.u32 	{%r283, %r284}, [%rd30];
	ld.global.v2.u32 	{%r285, %r286}, [%rd30+8];
	ld.global.v2.u32 	{%r287, %r288}, [%rd30+16];
	ld.global.v2.u32 	{%r289, %r290}, [%rd30+24];
	ld.global.v2.u32 	{%r291, %r292}, [%rd30+32];
	ld.global.v2.u32 	{%r293, %r294}, [%rd30+40];
	ld.global.v2.u32 	{%r295, %r296}, [%rd30+48];
	ld.global.v2.u32 	{%r297, %r298}, [%rd30+56];
	ld.global.v2.u32 	{%r299, %r300}, [%rd30+64];
	ld.global.v2.u32 	{%r301, %r302}, [%rd30+72];
	ld.global.v2.u32 	{%r303, %r304}, [%rd30+80];
	.pragma "used_bytes_mask 247";
	ld.global.v2.u32 	{%r305, %r306}, [%rd30+88];
	ld.global.v2.u32 	{%r307, %r308}, [%rd30+96];
	st.global.v2.u32 	[%rd31], {%r283, %r284};
	st.global.v2.u32 	[%rd31+8], {%r285, %r286};
	st.global.v2.u32 	[%rd31+16], {%r287, %r288};
	st.global.v2.u32 	[%rd31+24], {%r289, %r290};
	st.global.v2.u32 	[%rd31+32], {%r291, %r292};
	st.global.v2.u32 	[%rd31+40], {%r293, %r294};
	st.global.v2.u32 	[%rd31+48], {%r295, %r296};
	st.global.v2.u32 	[%rd31+56], {%r297, %r298};
	st.global.v2.u32 	[%rd31+64], {%r299, %r300};
	st.global.v2.u32 	[%rd31+72], {%r301, %r302};
	st.global.v2.u32 	[%rd31+80], {%r303, %r304};
	st.global.v2.u32 	[%rd31+88], {%r305, %r306};
	st.global.v2.u32 	[%rd31+96], {%r307, %r308};
$L__BB11_30:
	add.s32 	%r27, %r25, 256;
	setp.ge.s32 	%p19, %r27, %r2;
	@%p19 bra 	$L__BB11_32;
	mul.wide.s32 	%rd32, %r27, 104;
	add.s64 	%rd33, %rd7, %rd32;
	add.s64 	%rd34, %rd8, %rd32;
	ld.global.v2.u32 	{%r309, %r310}, [%rd33];
	ld.global.v2.u32 	{%r311, %r312}, [%rd33+8];
	ld.global.v2.u32 	{%r313, %r314}, [%rd33+16];
	ld.global.v2.u32 	{%r315, %r316}, [%rd33+24];
	ld.global.v2.u32 	{%r317, %r318}, [%rd33+32];
	ld.global.v2.u32 	{%r319, %r320}, [%rd33+40];
	ld.global.v2.u32 	{%r321, %r322}, [%rd33+48];
	ld.global.v2.u32 	{%r323, %r324}, [%rd33+56];
	ld.global.v2.u32 	{%r325, %r326}, [%rd33+64];
	ld.global.v2.u32 	{%r327, %r328}, [%rd33+72];
	ld.global.v2.u32 	{%r329, %r330}, [%rd33+80];
	.pragma "used_bytes_mask 247";
	ld.global.v2.u32 	{%r331, %r332}, [%rd33+88];
	ld.global.v2.u32 	{%r333, %r334}, [%rd33+96];
	st.global.v2.u32 	[%rd34], {%r309, %r310};
	st.global.v2.u32 	[%rd34+8], {%r311, %r312};
	st.global.v2.u32 	[%rd34+16], {%r313, %r314};
	st.global.v2.u32 	[%rd34+24], {%r315, %r316};
	st.global.v2.u32 	[%rd34+32], {%r317, %r318};
	st.global.v2.u32 	[%rd34+40], {%r319, %r320};
	st.global.v2.u32 	[%rd34+48], {%r321, %r322};
	st.global.v2.u32 	[%rd34+56], {%r323, %r324};
	st.global.v2.u32 	[%rd34+64], {%r325, %r326};
	st.global.v2.u32 	[%rd34+72], {%r327, %r328};
	st.global.v2.u32 	[%rd34+80], {%r329, %r330};
	st.global.v2.u32 	[%rd34+88], {%r331, %r332};
	st.global.v2.u32 	[%rd34+96], {%r333, %r334};
$L__BB11_32:
	add.s32 	%r28, %r25, 384;
	setp.ge.s32 	%p20, %r28, %r2;
	@%p20 bra 	$L__BB11_34;
	mul.wide.s32 	%rd35, %r28, 104;
	add.s64 	%rd36, %rd7, %rd35;
	add.s64 	%rd37, %rd8, %rd35;
	ld.global.v2.u32 	{%r335, %r336}, [%rd36];
	ld.global.v2.u32 	{%r337, %r338}, [%rd36+8];
	ld.global.v2.u32 	{%r339, %r340}, [%rd36+16];
	ld.global.v2.u32 	{%r341, %r342}, [%rd36+24];
	ld.global.v2.u32 	{%r343, %r344}, [%rd36+32];
	ld.global.v2.u32 	{%r345, %r346}, [%rd36+40];
	ld.global.v2.u32 	{%r347, %r348}, [%rd36+48];
	ld.global.v2.u32 	{%r349, %r350}, [%rd36+56];
	ld.global.v2.u32 	{%r351, %r352}, [%rd36+64];
	ld.global.v2.u32 	{%r353, %r354}, [%rd36+72];
	ld.global.v2.u32 	{%r355, %r356}, [%rd36+80];
	.pragma "used_bytes_mask 247";
	ld.global.v2.u32 	{%r357, %r358}, [%rd36+88];
	ld.global.v2.u32 	{%r359, %r360}, [%rd36+96];
	st.global.v2.u32 	[%rd37], {%r335, %r336};
	st.global.v2.u32 	[%rd37+8], {%r337, %r338};
	st.global.v2.u32 	[%rd37+16], {%r339, %r340};
	st.global.v2.u32 	[%rd37+24], {%r341, %r342};
	st.global.v2.u32 	[%rd37+32], {%r343, %r344};
	st.global.v2.u32 	[%rd37+40], {%r345, %r346};
	st.global.v2.u32 	[%rd37+48], {%r347, %r348};
	st.global.v2.u32 	[%rd37+56], {%r349, %r350};
	st.global.v2.u32 	[%rd37+64], {%r351, %r352};
	st.global.v2.u32 	[%rd37+72], {%r353, %r354};
	st.global.v2.u32 	[%rd37+80], {%r355, %r356};
	st.global.v2.u32 	[%rd37+88], {%r357, %r358};
	st.global.v2.u32 	[%rd37+96], {%r359, %r360};
$L__BB11_34:
	add.s32 	%r850, %r850, 4;
$L__BB11_35:
	setp.eq.s32 	%p21, %r24, 0;
	@%p21 bra 	$L__BB11_57;
	setp.eq.s32 	%p22, %r24, 1;
	@%p22 bra 	$L__BB11_42;
	shl.b32 	%r361, %r850, 7;
	add.s32 	%r31, %r361, %r4;
	setp.ge.s32 	%p23, %r31, %r2;
	@%p23 bra 	$L__BB11_39;
	mul.wide.s32 	%rd38, %r31, 104;
	add.s64 	%rd39, %rd7, %rd38;
	add.s64 	%rd40, %rd8, %rd38;
	ld.global.v2.u32 	{%r362, %r363}, [%rd39];
	ld.global.v2.u32 	{%r364, %r365}, [%rd39+8];
	ld.global.v2.u32 	{%r366, %r367}, [%rd39+16];
	ld.global.v2.u32 	{%r368, %r369}, [%rd39+24];
	ld.global.v2.u32 	{%r370, %r371}, [%rd39+32];
	ld.global.v2.u32 	{%r372, %r373}, [%rd39+40];
	ld.global.v2.u32 	{%r374, %r375}, [%rd39+48];
	ld.global.v2.u32 	{%r376, %r377}, [%rd39+56];
	ld.global.v2.u32 	{%r378, %r379}, [%rd39+64];
	ld.global.v2.u32 	{%r380, %r381}, [%rd39+72];
	ld.global.v2.u32 	{%r382, %r383}, [%rd39+80];
	.pragma "used_bytes_mask 247";
	ld.global.v2.u32 	{%r384, %r385}, [%rd39+88];
	ld.global.v2.u32 	{%r386, %r387}, [%rd39+96];
	st.global.v2.u32 	[%rd40], {%r362, %r363};
	st.global.v2.u32 	[%rd40+8], {%r364, %r365};
	st.global.v2.u32 	[%rd40+16], {%r366, %r367};
	st.global.v2.u32 	[%rd40+24], {%r368, %r369};
	st.global.v2.u32 	[%rd40+32], {%r370, %r371};
	st.global.v2.u32 	[%rd40+40], {%r372, %r373};
	st.global.v2.u32 	[%rd40+48], {%r374, %r375};
	st.global.v2.u32 	[%rd40+56], {%r376, %r377};
	st.global.v2.u32 	[%rd40+64], {%r378, %r379};
	st.global.v2.u32 	[%rd40+72], {%r380, %r381};
	st.global.v2.u32 	[%rd40+80], {%r382, %r383};
	st.global.v2.u32 	[%rd40+88], {%r384, %r385};
	st.global.v2.u32 	[%rd40+96], {%r386, %r387};
$L__BB11_39:
	add.s32 	%r32, %r31, 128;
	setp.ge.s32 	%p24, %r32, %r2;
	@%p24 bra 	$L__BB11_41;
	mul.wide.s32 	%rd41, %r32, 104;
	add.s64 	%rd42, %rd7, %rd41;
	add.s64 	%rd43, %rd8, %rd41;
	ld.global.v2.u32 	{%r388, %r389}, [%rd42];
	ld.global.v2.u32 	{%r390, %r391}, [%rd42+8];
	ld.global.v2.u32 	{%r392, %r393}, [%rd42+16];
	ld.global.v2.u32 	{%r394, %r395}, [%rd42+24];
	ld.global.v2.u32 	{%r396, %r397}, [%rd42+32];
	ld.global.v2.u32 	{%r398, %r399}, [%rd42+40];
	ld.global.v2.u32 	{%r400, %r401}, [%rd42+48];
	ld.global.v2.u32 	{%r402, %r403}, [%rd42+56];
	ld.global.v2.u32 	{%r404, %r405}, [%rd42+64];
	ld.global.v2.u32 	{%r406, %r407}, [%rd42+72];
	ld.global.v2.u32 	{%r408, %r409}, [%rd42+80];
	.pragma "used_bytes_mask 247";
	ld.global.v2.u32 	{%r410, %r411}, [%rd42+88];
	ld.global.v2.u32 	{%r412, %r413}, [%rd42+96];
	st.global.v2.u32 	[%rd43], {%r388, %r389};
	st.global.v2.u32 	[%rd43+8], {%r390, %r391};
	st.global.v2.u32 	[%rd43+16], {%r392, %r393};
	st.global.v2.u32 	[%rd43+24], {%r394, %r395};
	st.global.v2.u32 	[%rd43+32], {%r396, %r397};
	st.global.v2.u32 	[%rd43+40], {%r398, %r399};
	st.global.v2.u32 	[%rd43+48], {%r400, %r401};
	st.global.v2.u32 	[%rd43+56], {%r402, %r403};
	st.global.v2.u32 	[%rd43+64], {%r404, %r405};
	st.global.v2.u32 	[%rd43+72], {%r406, %r407};
	st.global.v2.u32 	[%rd43+80], {%r408, %r409};
	st.global.v2.u32 	[%rd43+88], {%r410, %r411};
	st.global.v2.u32 	[%rd43+96], {%r412, %r413};
$L__BB11_41:
	add.s32 	%r850, %r850, 2;
$L__BB11_42:
	and.b32  	%r414, %r36, 1;
	setp.eq.b32 	%p25, %r414, 1;
	not.pred 	%p26, %p25;
	@%p26 bra 	$L__BB11_57;
	shl.b32 	%r415, %r850, 7;
	add.s32 	%r35, %r415, %r4;
	setp.ge.s32 	%p27, %r35, %r2;
	@%p27 bra 	$L__BB11_57;
	mul.wide.s32 	%rd44, %r35, 104;
	add.s64 	%rd45, %rd7, %rd44;
	add.s64 	%rd46, %rd8, %rd44;
	ld.global.v2.u32 	{%r416, %r417}, [%rd45];
	ld.global.v2.u32 	{%r418, %r419}, [%rd45+8];
	ld.global.v2.u32 	{%r420, %r421}, [%rd45+16];
	ld.global.v2.u32 	{%r422, %r423}, [%rd45+24];
	ld.global.v2.u32 	{%r424, %r425}, [%rd45+32];
	ld.global.v2.u32 	{%r426, %r427}, [%rd45+40];
	ld.global.v2.u32 	{%r428, %r429}, [%rd45+48];
	ld.global.v2.u32 	{%r430, %r431}, [%rd45+56];
	ld.global.v2.u32 	{%r432, %r433}, [%rd45+64];
	ld.global.v2.u32 	{%r434, %r435}, [%rd45+72];
	ld.global.v2.u32 	{%r436, %r437}, [%rd45+80];
	.pragma "used_bytes_mask 247";
	ld.global.v2.u32 	{%r438, %r439}, [%rd45+88];
	ld.global.v2.u32 	{%r440, %r441}, [%rd45+96];
	st.global.v2.u32 	[%rd46], {%r416, %r417};
	st.global.v2.u32 	[%rd46+8], {%r418, %r419};
	st.global.v2.u32 	[%rd46+16], {%r420, %r421};
	st.global.v2.u32 	[%rd46+24], {%r422, %r423};
	st.global.v2.u32 	[%rd46+32], {%r424, %r425};
	st.global.v2.u32 	[%rd46+40], {%r426, %r427};
	st.global.v2.u32 	[%rd46+48], {%r428, %r429};
	st.global.v2.u32 	[%rd46+56], {%r430, %r431};
	st.global.v2.u32 	[%rd46+64], {%r432, %r433};
	st.global.v2.u32 	[%rd46+72], {%r434, %r435};
	st.global.v2.u32 	[%rd46+80], {%r436, %r437};
	st.global.v2.u32 	[%rd46+88], {%r438, %r439};
	st.global.v2.u32 	[%rd46+96], {%r440, %r441};
	bra.uni 	$L__BB11_57;
$L__BB11_45:
	setp.lt.s32 	%p28, %r36, 1;
	@%p28 bra 	$L__BB11_57;
	and.b32  	%r10, %r36, 7;
	setp.lt.u32 	%p29, %r36, 8;
	mov.b32 	%r848, 0;
	@%p29 bra 	$L__BB11_49;
	and.b32  	%r848, %r36, 2147483640;
	mov.b32 	%r845, 0;
$L__BB11_48:
	.pragma "nounroll";
	shl.b32 	%r444, %r845, 7;
	add.s32 	%r445, %r444, %r4;
	mul.wide.u32 	%rd47, %r445, 104;
	add.s64 	%rd48, %rd7, %rd47;
	add.s64 	%rd49, %rd8, %rd47;
	ld.global.v2.u32 	{%r446, %r447}, [%rd48];
	ld.global.v2.u32 	{%r448, %r449}, [%rd48+8];
	ld.global.v2.u32 	{%r450, %r451}, [%rd48+16];
	ld.global.v2.u32 	{%r452, %r453}, [%rd48+24];
	ld.global.v2.u32 	{%r454, %r455}, [%rd48+32];
	ld.global.v2.u32 	{%r456, %r457}, [%rd48+40];
	ld.global.v2.u32 	{%r458, %r459}, [%rd48+48];
	ld.global.v2.u32 	{%r460, %r461}, [%rd48+56];
	ld.global.v2.u32 	{%r462, %r463}, [%rd48+64];
	ld.global.v2.u32 	{%r464, %r465}, [%rd48+72];
	ld.global.v2.u32 	{%r466, %r467}, [%rd48+80];
	.pragma "used_bytes_mask 247";
	ld.global.v2.u32 	{%r468, %r469}, [%rd48+88];
	ld.global.v2.u32 	{%r470, %r471}, [%rd48+96];
	st.global.v2.u32 	[%rd49], {%r446, %r447};
	st.global.v2.u32 	[%rd49+8], {%r448, %r449};
	st.global.v2.u32 	[%rd49+16], {%r450, %r451};
	st.global.v2.u32 	[%rd49+24], {%r452, %r453};
	st.global.v2.u32 	[%rd49+32], {%r454, %r455};
	st.global.v2.u32 	[%rd49+40], {%r456, %r457};
	st.global.v2.u32 	[%rd49+48], {%r458, %r459};
	st.global.v2.u32 	[%rd49+56], {%r460, %r461};
	st.global.v2.u32 	[%rd49+64], {%r462, %r463};
	st.global.v2.u32 	[%rd49+72], {%r464, %r465};
	st.global.v2.u32 	[%rd49+80], {%r466, %r467};
	st.global.v2.u32 	[%rd49+88], {%r468, %r469};
	st.global.v2.u32 	[%rd49+96], {%r470, %r471};
	add.s32 	%r472, %r445, 128;
	mul.wide.s32 	%rd50, %r472, 104;
	add.s64 	%rd51, %rd7, %rd50;
	add.s64 	%rd52, %rd8, %rd50;
	ld.global.v2.u32 	{%r473, %r474}, [%rd51];
	ld.global.v2.u32 	{%r475, %r476}, [%rd51+8];
	ld.global.v2.u32 	{%r477, %r478}, [%rd51+16];
	ld.global.v2.u32 	{%r479, %r480}, [%rd51+24];
	ld.global.v2.u32 	{%r481, %r482}, [%rd51+32];
	ld.global.v2.u32 	{%r483, %r484}, [%rd51+40];
	ld.global.v2.u32 	{%r485, %r486}, [%rd51+48];
	ld.global.v2.u32 	{%r487, %r488}, [%rd51+56];
	ld.global.v2.u32 	{%r489, %r490}, [%rd51+64];
	ld.global.v2.u32 	{%r491, %r492}, [%rd51+72];
	ld.global.v2.u32 	{%r493, %r494}, [%rd51+80];
	.pragma "used_bytes_mask 247";
	ld.global.v2.u32 	{%r495, %r496}, [%rd51+88];
	ld.global.v2.u32 	{%r497, %r498}, [%rd51+96];
	st.global.v2.u32 	[%rd52], {%r473, %r474};
	st.global.v2.u32 	[%rd52+8], {%r475, %r476};
	st.global.v2.u32 	[%rd52+16], {%r477, %r478};
	st.global.v2.u32 	[%rd52+24], {%r479, %r480};
	st.global.v2.u32 	[%rd52+32], {%r481, %r482};
	st.global.v2.u32 	[%rd52+40], {%r483, %r484};
	st.global.v2.u32 	[%rd52+48], {%r485, %r486};
	st.global.v2.u32 	[%rd52+56], {%r487, %r488};
	st.global.v2.u32 	[%rd52+64], {%r489, %r490};
	st.global.v2.u32 	[%rd52+72], {%r491, %r492};
	st.global.v2.u32 	[%rd52+80], {%r493, %r494};
	st.global.v2.u32 	[%rd52+88], {%r495, %r496};
	st.global.v2.u32 	[%rd52+96], {%r497, %r498};
	ld.global.v2.u32 	{%r499, %r500}, [%rd51+13312];
	ld.global.v2.u32 	{%r501, %r502}, [%rd51+13320];
	ld.global.v2.u32 	{%r503, %r504}, [%rd51+13328];
	ld.global.v2.u32 	{%r505, %r506}, [%rd51+13336];
	ld.global.v2.u32 	{%r507, %r508}, [%rd51+13344];
	ld.global.v2.u32 	{%r509, %r510}, [%rd51+13352];
	ld.global.v2.u32 	{%r511, %r512}, [%rd51+13360];
	ld.global.v2.u32 	{%r513, %r514}, [%rd51+13368];
	ld.global.v2.u32 	{%r515, %r516}, [%rd51+13376];
	ld.global.v2.u32 	{%r517, %r518}, [%rd51+13384];
	ld.global.v2.u32 	{%r519, %r520}, [%rd51+13392];
	.pragma "used_bytes_mask 247";
	ld.global.v2.u32 	{%r521, %r522}, [%rd51+13400];
	ld.global.v2.u32 	{%r523, %r524}, [%rd51+13408];
	st.global.v2.u32 	[%rd52+13312], {%r499, %r500};
	st.global.v2.u32 	[%rd52+13320], {%r501, %r502};
	st.global.v2.u32 	[%rd52+13328], {%r503, %r504};
	st.global.v2.u32 	[%rd52+13336], {%r505, %r506};
	st.global.v2.u32 	[%rd52+13344], {%r507, %r508};
	st.global.v2.u32 	[%rd52+13352], {%r509, %r510};
	st.global.v2.u32 	[%rd52+13360], {%r511, %r512};
	st.global.v2.u32 	[%rd52+13368], {%r513, %r514};
	st.global.v2.u32 	[%rd52+13376], {%r515, %r516};
	st.global.v2.u32 	[%rd52+13384], {%r517, %r518};
	st.global.v2.u32 	[%rd52+13392], {%r519, %r520};
	st.global.v2.u32 	[%rd52+13400], {%r521, %r522};
	st.global.v2.u32 	[%rd52+13408], {%r523, %r524};
	ld.global.v2.u32 	{%r525, %r526}, [%rd51+26624];
	ld.global.v2.u32 	{%r527, %r528}, [%rd51+26632];
	ld.global.v2.u32 	{%r529, %r530}, [%rd51+26640];
	ld.global.v2.u32 	{%r531, %r532}, [%rd51+26648];
	ld.global.v2.u32 	{%r533, %r534}, [%rd51+26656];
	ld.global.v2.u32 	{%r535, %r536}, [%rd51+26664];
	ld.global.v2.u32 	{%r537, %r538}, [%rd51+26672];
	ld.global.v2.u32 	{%r539, %r540}, [%rd51+26680];
	ld.global.v2.u32 	{%r541, %r542}, [%rd51+26688];
	ld.global.v2.u32 	{%r543, %r544}, [%rd51+26696];
	ld.global.v2.u32 	{%r545, %r546}, [%rd51+26704];
	.pragma "used_bytes_mask 247";
	ld.global.v2.u32 	{%r547, %r548}, [%rd51+26712];
	ld.global.v2.u32 	{%r549, %r550}, [%rd51+26720];
	st.global.v2.u32 	[%rd52+26624], {%r525, %r526};
	st.global.v2.u32 	[%rd52+26632], {%r527, %r528};
	st.global.v2.u32 	[%rd52+26640], {%r529, %r530};
	st.global.v2.u32 	[%rd52+26648], {%r531, %r532};
	st.global.v2.u32 	[%rd52+26656], {%r533, %r534};
	st.global.v2.u32 	[%rd52+26664], {%r535, %r536};
	st.global.v2.u32 	[%rd52+26672], {%r537, %r538};
	st.global.v2.u32 	[%rd52+26680], {%r539, %r540};
	st.global.v2.u32 	[%rd52+26688], {%r541, %r542};
	st.global.v2.u32 	[%rd52+26696], {%r543, %r544};
	st.global.v2.u32 	[%rd52+26704], {%r545, %r546};
	st.global.v2.u32 	[%rd52+26712], {%r547, %r548};
	st.global.v2.u32 	[%rd52+26720], {%r549, %r550};
	ld.global.v2.u32 	{%r551, %r552}, [%rd51+39936];
	ld.global.v2.u32 	{%r553, %r554}, [%rd51+39944];
	ld.global.v2.u32 	{%r555, %r556}, [%rd51+39952];
	ld.global.v2.u32 	{%r557, %r558}, [%rd51+39960];
	ld.global.v2.u32 	{%r559, %r560}, [%rd51+39968];
	ld.global.v2.u32 	{%r561, %r562}, [%rd51+39976];
	ld.global.v2.u32 	{%r563, %r564}, [%rd51+39984];
	ld.global.v2.u32 	{%r565, %r566}, [%rd51+39992];
	ld.global.v2.u32 	{%r567, %r568}, [%rd51+40000];
	ld.global.v2.u32 	{%r569, %r570}, [%rd51+40008];
	ld.global.v2.u32 	{%r571, %r572}, [%rd51+40016];
	.pragma "used_bytes_mask 247";
	ld.global.v2.u32 	{%r573, %r574}, [%rd51+40024];
	ld.global.v2.u32 	{%r575, %r576}, [%rd51+40032];
	st.global.v2.u32 	[%rd52+39936], {%r551, %r552};
	st.global.v2.u32 	[%rd52+39944], {%r553, %r554};
	st.global.v2.u32 	[%rd52+39952], {%r555, %r556};
	st.global.v2.u32 	[%rd52+39960], {%r557, %r558};
	st.global.v2.u32 	[%rd52+39968], {%r559, %r560};
	st.global.v2.u32 	[%rd52+39976], {%r561, %r562};
	st.global.v2.u32 	[%rd52+39984], {%r563, %r564};
	st.global.v2.u32 	[%rd52+39992], {%r565, %r566};
	st.global.v2.u32 	[%rd52+40000], {%r567, %r568};
	st.global.v2.u32 	[%rd52+40008], {%r569, %r570};
	st.global.v2.u32 	[%rd52+40016], {%r571, %r572};
	st.global.v2.u32 	[%rd52+40024], {%r573, %r574};
	st.global.v2.u32 	[%rd52+40032], {%r575, %r576};
	ld.global.v2.u32 	{%r577, %r578}, [%rd51+53248];
	ld.global.v2.u32 	{%r579, %r580}, [%rd51+53256];
	ld.global.v2.u32 	{%r581, %r582}, [%rd51+53264];
	ld.global.v2.u32 	{%r583, %r584}, [%rd51+53272];
	ld.global.v2.u32 	{%r585, %r586}, [%rd51+53280];
	ld.global.v2.u32 	{%r587, %r588}, [%rd51+53288];
	ld.global.v2.u32 	{%r589, %r590}, [%rd51+53296];
	ld.global.v2.u32 	{%r591, %r592}, [%rd51+53304];
	ld.global.v2.u32 	{%r593, %r594}, [%rd51+53312];
	ld.global.v2.u32 	{%r595, %r596}, [%rd51+53320];
	ld.global.v2.u32 	{%r597, %r598}, [%rd51+53328];
	.pragma "used_bytes_mask 247";
	ld.global.v2.u32 	{%r599, %r600}, [%rd51+53336];
	ld.global.v2.u32 	{%r601, %r602}, [%rd51+53344];
	st.global.v2.u32 	[%rd52+53248], {%r577, %r578};
	st.global.v2.u32 	[%rd52+53256], {%r579, %r580};
	st.global.v2.u32 	[%rd52+53264], {%r581, %r582};
	st.global.v2.u32 	[%rd52+53272], {%r583, %r584};
	st.global.v2.u32 	[%rd52+53280], {%r585, %r586};
	st.global.v2.u32 	[%rd52+53288], {%r587, %r588};
	st.global.v2.u32 	[%rd52+53296], {%r589, %r590};
	st.global.v2.u32 	[%rd52+53304], {%r591, %r592};
	st.global.v2.u32 	[%rd52+53312], {%r593, %r594};
	st.global.v2.u32 	[%rd52+53320], {%r595, %r596};
	st.global.v2.u32 	[%rd52+53328], {%r597, %r598};
	st.global.v2.u32 	[%rd52+53336], {%r599, %r600};
	st.global.v2.u32 	[%rd52+53344], {%r601, %r602};
	ld.global.v2.u32 	{%r603, %r604}, [%rd51+66560];
	ld.global.v2.u32 	{%r605, %r606}, [%rd51+66568];
	ld.global.v2.u32 	{%r607, %r608}, [%rd51+66576];
	ld.global.v2.u32 	{%r609, %r610}, [%rd51+66584];
	ld.global.v2.u32 	{%r611, %r612}, [%rd51+66592];
	ld.global.v2.u32 	{%r613, %r614}, [%rd51+66600];
	ld.global.v2.u32 	{%r615, %r616}, [%rd51+66608];
	ld.global.v2.u32 	{%r617, %r618}, [%rd51+66616];
	ld.global.v2.u32 	{%r619, %r620}, [%rd51+66624];
	ld.global.v2.u32 	{%r621, %r622}, [%rd51+66632];
	ld.global.v2.u32 	{%r623, %r624}, [%rd51+66640];
	.pragma "used_bytes_mask 247";
	ld.global.v2.u32 	{%r625, %r626}, [%rd51+66648];
	ld.global.v2.u32 	{%r627, %r628}, [%rd51+66656];
	st.global.v2.u32 	[%rd52+66560], {%r603, %r604};
	st.global.v2.u32 	[%rd52+66568], {%r605, %r606};
	st.global.v2.u32 	[%rd52+66576], {%r607, %r608};
	st.global.v2.u32 	[%rd52+66584], {%r609, %r610};
	st.global.v2.u32 	[%rd52+66592], {%r611, %r612};
	st.global.v2.u32 	[%rd52+66600], {%r613, %r614};
	st.global.v2.u32 	[%rd52+66608], {%r615, %r616};
	st.global.v2.u32 	[%rd52+66616], {%r617, %r618};
	st.global.v2.u32 	[%rd52+66624], {%r619, %r620};
	st.global.v2.u32 	[%rd52+66632], {%r621, %r622};
	st.global.v2.u32 	[%rd52+66640], {%r623, %r624};
	st.global.v2.u32 	[%rd52+66648], {%r625, %r626};
	st.global.v2.u32 	[%rd52+66656], {%r627, %r628};
	ld.global.v2.u32 	{%r629, %r630}, [%rd51+79872];
	ld.global.v2.u32 	{%r631, %r632}, [%rd51+79880];
	ld.global.v2.u32 	{%r633, %r634}, [%rd51+79888];
	ld.global.v2.u32 	{%r635, %r636}, [%rd51+79896];
	ld.global.v2.u32 	{%r637, %r638}, [%rd51+79904];
	ld.global.v2.u32 	{%r639, %r640}, [%rd51+79912];
	ld.global.v2.u32 	{%r641, %r642}, [%rd51+79920];
	ld.global.v2.u32 	{%r643, %r644}, [%rd51+79928];
	ld.global.v2.u32 	{%r645, %r646}, [%rd51+79936];
	ld.global.v2.u32 	{%r647, %r648}, [%rd51+79944];
	ld.global.v2.u32 	{%r649, %r650}, [%rd51+79952];
	.pragma "used_bytes_mask 247";
	ld.global.v2.u32 	{%r651, %r652}, [%rd51+79960];
	ld.global.v2.u32 	{%r653, %r654}, [%rd51+79968];
	st.global.v2.u32 	[%rd52+79872], {%r629, %r630};
	st.global.v2.u32 	[%rd52+79880], {%r631, %r632};
	st.global.v2.u32 	[%rd52+79888], {%r633, %r634};
	st.global.v2.u32 	[%rd52+79896], {%r635, %r636};
	st.global.v2.u32 	[%rd52+79904], {%r637, %r638};
	st.global.v2.u32 	[%rd52+79912], {%r639, %r640};
	st.global.v2.u32 	[%rd52+79920], {%r641, %r642};
	st.global.v2.u32 	[%rd52+79928], {%r643, %r644};
	st.global.v2.u32 	[%rd52+79936], {%r645, %r646};
	st.global.v2.u32 	[%rd52+79944], {%r647, %r648};
	st.global.v2.u32 	[%rd52+79952], {%r649, %r650};
	st.global.v2.u32 	[%rd52+79960], {%r651, %r652};
	st.global.v2.u32 	[%rd52+79968], {%r653, %r654};
	add.s32 	%r845, %r845, 8;
	setp.eq.s32 	%p30, %r845, %r848;
	@%p30 bra 	$L__BB11_49;
	bra.uni 	$L__BB11_48;
$L__BB11_49:
	setp.eq.s32 	%p31, %r10, 0;
	@%p31 bra 	$L__BB11_57;
	and.b32  	%r18, %r36, 3;
	setp.lt.u32 	%p32, %r10, 4;
	@%p32 bra 	$L__BB11_52;
	shl.b32 	%r655, %r848, 7;
	add.s32 	%r656, %r655, %r4;
	mul.wide.s32 	%rd53, %r656, 104;
	add.s64 	%rd54, %rd7, %rd53;
	add.s64 	%rd55, %rd8, %rd53;
	ld.global.v2.u32 	{%r657, %r658}, [%rd54];
	ld.global.v2.u32 	{%r659, %r660}, [%rd54+8];
	ld.global.v2.u32 	{%r661, %r662}, [%rd54+16];
	ld.global.v2.u32 	{%r663, %r664}, [%rd54+24];
	ld.global.v2.u32 	{%r665, %r666}, [%rd54+32];
	ld.global.v2.u32 	{%r667, %r668}, [%rd54+40];
	ld.global.v2.u32 	{%r669, %r670}, [%rd54+48];
	ld.global.v2.u32 	{%r671, %r672}, [%rd54+56];
	ld.global.v2.u32 	{%r673, %r674}, [%rd54+64];
	ld.global.v2.u32 	{%r675, %r676}, [%rd54+72];
	ld.global.v2.u32 	{%r677, %r678}, [%rd54+80];
	.pragma "used_bytes_mask 247";
	ld.global.v2.u32 	{%r679, %r680}, [%rd54+88];
	ld.global.v2.u32 	{%r681, %r682}, [%rd54+96];
	st.global.v2.u32 	[%rd55], {%r657, %r658};
	st.global.v2.u32 	[%rd55+8], {%r659, %r660};
	st.global.v2.u32 	[%rd55+16], {%r661, %r662};
	st.global.v2.u32 	[%rd55+24], {%r663, %r664};
	st.global.v2.u32 	[%rd55+32], {%r665, %r666};
	st.global.v2.u32 	[%rd55+40], {%r667, %r668};
	st.global.v2.u32 	[%rd55+48], {%r669, %r670};
	st.global.v2.u32 	[%rd55+56], {%r671, %r672};
	st.global.v2.u32 	[%rd55+64], {%r673, %r674};
	st.global.v2.u32 	[%rd55+72], {%r675, %r676};
	st.global.v2.u32 	[%rd55+80], {%r677, %r678};
	st.global.v2.u32 	[%rd55+88], {%r679, %r680};
	st.global.v2.u32 	[%rd55+96], {%r681, %r682};
	ld.global.v2.u32 	{%r683, %r684}, [%rd54+13312];
	ld.global.v2.u32 	{%r685, %r686}, [%rd54+13320];
	ld.global.v2.u32 	{%r687, %r688}, [%rd54+13328];
	ld.global.v2.u32 	{%r689, %r690}, [%rd54+13336];
	ld.global.v2.u32 	{%r691, %r692}, [%rd54+13344];
	ld.global.v2.u32 	{%r693, %r694}, [%rd54+13352];
	ld.global.v2.u32 	{%r695, %r696}, [%rd54+13360];
	ld.global.v2.u32 	{%r697, %r698}, [%rd54+13368];
	ld.global.v2.u32 	{%r699, %r700}, [%rd54+13376];
	ld.global.v2.u32 	{%r701, %r702}, [%rd54+13384];
	ld.global.v2.u32 	{%r703, %r704}, [%rd54+13392];
	.pragma "used_bytes_mask 247";
	ld.global.v2.u32 	{%r705, %r706}, [%rd54+13400];
	ld.global.v2.u32 	{%r707, %r708}, [%rd54+13408];
	st.global.v2.u32 	[%rd55+13312], {%r683, %r684};
	st.global.v2.u32 	[%rd55+13320], {%r685, %r686};
	st.global.v2.u32 	[%rd55+13328], {%r687, %r688};
	st.global.v2.u32 	[%rd55+13336], {%r689, %r690};
	st.global.v2.u32 	[%rd55+13344], {%r691, %r692};
	st.global.v2.u32 	[%rd55+13352], {%r693, %r694};
	st.global.v2.u32 	[%rd55+13360], {%r695, %r696};
	st.global.v2.u32 	[%rd55+13368], {%r697, %r698};
	st.global.v2.u32 	[%rd55+13376], {%r699, %r700};
	st.global.v2.u32 	[%rd55+13384], {%r701, %r702};
	st.global.v2.u32 	[%rd55+13392], {%r703, %r704};
	st.global.v2.u32 	[%rd55+13400], {%r705, %r706};
	st.global.v2.u32 	[%rd55+13408], {%r707, %r708};
	ld.global.v2.u32 	{%r709, %r710}, [%rd54+26624];
	ld.global.v2.u32 	{%r711, %r712}, [%rd54+26632];
	ld.global.v2.u32 	{%r713, %r714}, [%rd54+26640];
	ld.global.v2.u32 	{%r715, %r716}, [%rd54+26648];
	ld.global.v2.u32 	{%r717, %r718}, [%rd54+26656];
	ld.global.v2.u32 	{%r719, %r720}, [%rd54+26664];
	ld.global.v2.u32 	{%r721, %r722}, [%rd54+26672];
	ld.global.v2.u32 	{%r723, %r724}, [%rd54+26680];
	ld.global.v2.u32 	{%r725, %r726}, [%rd54+26688];
	ld.global.v2.u32 	{%r727, %r728}, [%rd54+26696];
	ld.global.v2.u32 	{%r729, %r730}, [%rd54+26704];
	.pragma "used_bytes_mask 247";
	ld.global.v2.u32 	{%r731, %r732}, [%rd54+26712];
	ld.global.v2.u32 	{%r733, %r734}, [%rd54+26720];
	st.global.v2.u32 	[%rd55+26624], {%r709, %r710};
	st.global.v2.u32 	[%rd55+26632], {%r711, %r712};
	st.global.v2.u32 	[%rd55+26640], {%r713, %r714};
	st.global.v2.u32 	[%rd55+26648], {%r715, %r716};
	st.global.v2.u32 	[%rd55+26656], {%r717, %r718};
	st.global.v2.u32 	[%rd55+26664], {%r719, %r720};
	st.global.v2.u32 	[%rd55+26672], {%r721, %r722};
	st.global.v2.u32 	[%rd55+26680], {%r723, %r724};
	st.global.v2.u32 	[%rd55+26688], {%r725, %r726};
	st.global.v2.u32 	[%rd55+26696], {%r727, %r728};
	st.global.v2.u32 	[%rd55+26704], {%r729, %r730};
	st.global.v2.u32 	[%rd55+26712], {%r731, %r732};
	st.global.v2.u32 	[%rd55+26720], {%r733, %r734};
	ld.global.v2.u32 	{%r735, %r736}, [%rd54+39936];
	ld.global.v2.u32 	{%r737, %r738}, [%rd54+39944];
	ld.global.v2.u32 	{%r739, %r740}, [%rd54+39952];
	ld.global.v2.u32 	{%r741, %r742}, [%rd54+39960];
	ld.global.v2.u32 	{%r743, %r744}, [%rd54+39968];
	ld.global.v2.u32 	{%r745, %r746}, [%rd54+39976];
	ld.global.v2.u32 	{%r747, %r748}, [%rd54+39984];
	ld.global.v2.u32 	{%r749, %r750}, [%rd54+39992];
	ld.global.v2.u32 	{%r751, %r752}, [%rd54+40000];
	ld.global.v2.u32 	{%r753, %r754}, [%rd54+40008];
	ld.global.v2.u32 	{%r755, %r756}, [%rd54+40016];
	.pragma "used_bytes_mask 247";
	ld.global.v2.u32 	{%r757, %r758}, [%rd54+40024];
	ld.global.v2.u32 	{%r759, %r760}, [%rd54+40032];
	st.global.v2.u32 	[%rd55+39936], {%r735, %r736};
	st.global.v2.u32 	[%rd55+39944], {%r737, %r738};
	st.global.v2.u32 	[%rd55+39952], {%r739, %r740};
	st.global.v2.u32 	[%rd55+39960], {%r741, %r742};
	st.global.v2.u32 	[%rd55+39968], {%r743, %r744};
	st.global.v2.u32 	[%rd55+39976], {%r745, %r746};
	st.global.v2.u32 	[%rd55+39984], {%r747, %r748};
	st.global.v2.u32 	[%rd55+39992], {%r749, %r750};
	st.global.v2.u32 	[%rd55+40000], {%r751, %r752};
	st.global.v2.u32 	[%rd55+40008], {%r753, %r754};
	st.global.v2.u32 	[%rd55+40016], {%r755, %r756};
	st.global.v2.u32 	[%rd55+40024], {%r757, %r758};
	st.global.v2.u32 	[%rd55+40032], {%r759, %r760};
	add.s32 	%r848, %r848, 4;
$L__BB11_52:
	setp.eq.s32 	%p33, %r18, 0;
	@%p33 bra 	$L__BB11_57;
	setp.eq.s32 	%p34, %r18, 1;
	@%p34 bra 	$L__BB11_55;
	shl.b32 	%r761, %r848, 7;
	add.s32 	%r762, %r761, %r4;
	mul.wide.s32 	%rd56, %r762, 104;
	add.s64 	%rd57, %rd7, %rd56;
	add.s64 	%rd58, %rd8, %rd56;
	ld.global.v2.u32 	{%r763, %r764}, [%rd57];
	ld.global.v2.u32 	{%r765, %r766}, [%rd57+8];
	ld.global.v2.u32 	{%r767, %r768}, [%rd57+16];
	ld.global.v2.u32 	{%r769, %r770}, [%rd57+24];
	ld.global.v2.u32 	{%r771, %r772}, [%rd57+32];
	ld.global.v2.u32 	{%r773, %r774}, [%rd57+40];
	ld.global.v2.u32 	{%r775, %r776}, [%rd57+48];
	ld.global.v2.u32 	{%r777, %r778}, [%rd57+56];
	ld.global.v2.u32 	{%r779, %r780}, [%rd57+64];
	ld.global.v2.u32 	{%r781, %r782}, [%rd57+72];
	ld.global.v2.u32 	{%r783, %r784}, [%rd57+80];
	.pragma "used_bytes_mask 247";
	ld.global.v2.u32 	{%r785, %r786}, [%rd57+88];
	ld.global.v2.u32 	{%r787, %r788}, [%rd57+96];
	st.global.v2.u32 	[%rd58], {%r763, %r764};
	st.global.v2.u32 	[%rd58+8], {%r765, %r766};
	st.global.v2.u32 	[%rd58+16], {%r767, %r768};
	st.global.v2.u32 	[%rd58+24], {%r769, %r770};
	st.global.v2.u32 	[%rd58+32], {%r771, %r772};
	st.global.v2.u32 	[%rd58+40], {%r773, %r774};
	st.global.v2.u32 	[%rd58+48], {%r775, %r776};
	st.global.v2.u32 	[%rd58+56], {%r777, %r778};
	st.global.v2.u32 	[%rd58+64], {%r779, %r780};
	st.global.v2.u32 	[%rd58+72], {%r781, %r782};
	st.global.v2.u32 	[%rd58+80], {%r783, %r784};
	st.global.v2.u32 	[%rd58+88], {%r785, %r786};
	st.global.v2.u32 	[%rd58+96], {%r787, %r788};
	ld.global.v2.u32 	{%r789, %r790}, [%rd57+13312];
	ld.global.v2.u32 	{%r791, %r792}, [%rd57+13320];
	ld.global.v2.u32 	{%r793, %r794}, [%rd57+13328];
	ld.global.v2.u32 	{%r795, %r796}, [%rd57+13336];
	ld.global.v2.u32 	{%r797, %r798}, [%rd57+13344];
	ld.global.v2.u32 	{%r799, %r800}, [%rd57+13352];
	ld.global.v2.u32 	{%r801, %r802}, [%rd57+13360];
	ld.global.v2.u32 	{%r803, %r804}, [%rd57+13368];
	ld.global.v2.u32 	{%r805, %r806}, [%rd57+13376];
	ld.global.v2.u32 	{%r807, %r808}, [%rd57+13384];
	ld.global.v2.u32 	{%r809, %r810}, [%rd57+13392];
	.pragma "used_bytes_mask 247";
	ld.global.v2.u32 	{%r811, %r812}, [%rd57+13400];
	ld.global.v2.u32 	{%r813, %r814}, [%rd57+13408];
	st.global.v2.u32 	[%rd58+13312], {%r789, %r790};
	st.global.v2.u32 	[%rd58+13320], {%r791, %r792};
	st.global.v2.u32 	[%rd58+13328], {%r793, %r794};
	st.global.v2.u32 	[%rd58+13336], {%r795, %r796};
	st.global.v2.u32 	[%rd58+13344], {%r797, %r798};
	st.global.v2.u32 	[%rd58+13352], {%r799, %r800};
	st.global.v2.u32 	[%rd58+13360], {%r801, %r802};
	st.global.v2.u32 	[%rd58+13368], {%r803, %r804};
	st.global.v2.u32 	[%rd58+13376], {%r805, %r806};
	st.global.v2.u32 	[%rd58+13384], {%r807, %r808};
	st.global.v2.u32 	[%rd58+13392], {%r809, %r810};
	st.global.v2.u32 	[%rd58+13400], {%r811, %r812};
	st.global.v2.u32 	[%rd58+13408], {%r813, %r814};
	add.s32 	%r848, %r848, 2;
$L__BB11_55:
	and.b32  	%r815, %r36, 1;
	setp.eq.b32 	%p35, %r815, 1;
	not.pred 	%p36, %p35;
	@%p36 bra 	$L__BB11_57;
	shl.b32 	%r816, %r848, 7;
	add.s32 	%r817, %r816, %r4;
	mul.wide.s32 	%rd59, %r817, 104;
	add.s64 	%rd60, %rd7, %rd59;
	add.s64 	%rd61, %rd8, %rd59;
	ld.global.v2.u32 	{%r818, %r819}, [%rd60];
	ld.global.v2.u32 	{%r820, %r821}, [%rd60+8];
	ld.global.v2.u32 	{%r822, %r823}, [%rd60+16];
	ld.global.v2.u32 	{%r824, %r825}, [%rd60+24];
	ld.global.v2.u32 	{%r826, %r827}, [%rd60+32];
	ld.global.v2.u32 	{%r828, %r829}, [%rd60+40];
	ld.global.v2.u32 	{%r830, %r831}, [%rd60+48];
	ld.global.v2.u32 	{%r832, %r833}, [%rd60+56];
	ld.global.v2.u32 	{%r834, %r835}, [%rd60+64];
	ld.global.v2.u32 	{%r836, %r837}, [%rd60+72];
	ld.global.v2.u32 	{%r838, %r839}, [%rd60+80];
	.pragma "used_bytes_mask 247";
	ld.global.v2.u32 	{%r840, %r841}, [%rd60+88];
	ld.global.v2.u32 	{%r842, %r843}, [%rd60+96];
	st.global.v2.u32 	[%rd61], {%r818, %r819};
	st.global.v2.u32 	[%rd61+8], {%r820, %r821};
	st.global.v2.u32 	[%rd61+16], {%r822, %r823};
	st.global.v2.u32 	[%rd61+24], {%r824, %r825};
	st.global.v2.u32 	[%rd61+32], {%r826, %r827};
	st.global.v2.u32 	[%rd61+40], {%r828, %r829};
	st.global.v2.u32 	[%rd61+48], {%r830, %r831};
	st.global.v2.u32 	[%rd61+56], {%r832, %r833};
	st.global.v2.u32 	[%rd61+64], {%r834, %r835};
	st.global.v2.u32 	[%rd61+72], {%r836, %r837};
	st.global.v2.u32 	[%rd61+80], {%r838, %r839};
	st.global.v2.u32 	[%rd61+88], {%r840, %r841};
	st.global.v2.u32 	[%rd61+96], {%r842, %r843};
$L__BB11_57:
	ret;

}
	// .globl	_ZN3cub18CUB_300001_SM_10006detail9transform16transform_kernelINS2_10policy_hubILb1EN4cuda3std3__45tupleIJN6thrust24THRUST_300001_SM_1000_NS7pointerI11AutomobilisNSA_8cuda_cub3tagENSA_11use_defaultESF_EEEEEE10policy1000EiNS7_10__identityEPSC_JSL_EEEvT0_iT1_T2_DpNS2_10kernel_argIT3_EE
.visible .entry _ZN3cub18CUB_300001_SM_10006detail9transform16transform_kernelINS2_10policy_hubILb1EN4cuda3std3__45tupleIJN6thrust24THRUST_300001_SM_1000_NS7pointerI11AutomobilisNSA_8cuda_cub3tagENSA_11use_defaultESF_EEEEEE10policy1000EiNS7_10__identityEPSC_JSL_EEEvT0_iT1_T2_DpNS2_10kernel_argIT3_EE(
	.param .u32 _ZN3cub18CUB_300001_SM_10006detail9transform16transform_kernelINS2_10policy_hubILb1EN4cuda3std3__45tupleIJN6thrust24THRUST_300001_SM_1000_NS7pointerI11AutomobilisNSA_8cuda_cub3tagENSA_11use_defaultESF_EEEEEE10policy1000EiNS7_10__identityEPSC_JSL_EEEvT0_iT1_T2_DpNS2_10kernel_argIT3_EE_param_0,
	.param .u32 _ZN3cub18CUB_300001_SM_10006detail9transform16transform_kernelINS2_10policy_hubILb1EN4cuda3std3__45tupleIJN6thrust24THRUST_300001_SM_1000_NS7pointerI11AutomobilisNSA_8cuda_cub3tagENSA_11use_defaultESF_EEEEEE10policy1000EiNS7_10__identityEPSC_JSL_EEEvT0_iT1_T2_DpNS2_10kernel_argIT3_EE_param_1,
	.param .align 1 .b8 _ZN3cub18CUB_300001_SM_10006detail9transform16transform_kernelINS2_10policy_hubILb1EN4cuda3std3__45tupleIJN6thrust24THRUST_300001_SM_1000_NS7pointerI11AutomobilisNSA_8cuda_cub3tagENSA_11use_defaultESF_EEEEEE10policy1000EiNS7_10__identityEPSC_JSL_EEEvT0_iT1_T2_DpNS2_10kernel_argIT3_EE_param_2[1],
	.param .u64 .ptr .align 1 _ZN3cub18CUB_300001_SM_10006detail9transform16transform_kernelINS2_10policy_hubILb1EN4cuda3std3__45tupleIJN6thrust24THRUST_300001_SM_1000_NS7pointerI11AutomobilisNSA_8cuda_cub3tagENSA_11use_defaultESF_EEEEEE10policy1000EiNS7_10__identityEPSC_JSL_EEEvT0_iT1_T2_DpNS2_10kernel_argIT3_EE_param_3,
	.param .align 8 .b8 _ZN3cub18CUB_300001_SM_10006detail9transform16transform_kernelINS2_10policy_hubILb1EN4cuda3std3__45tupleIJN6thrust24THRUST_300001_SM_1000_NS7pointerI11AutomobilisNSA_8cuda_cub3tagENSA_11use_defaultESF_EEEEEE10policy1000EiNS7_10__identityEPSC_JSL_EEEvT0_iT1_T2_DpNS2_10kernel_argIT3_EE_param_4[16]
)
.maxntid 128
{
	.reg .pred 	%p<37>;
	.reg .b32 	%r<856>;
	.reg .b64 	%rd<58>;

	ld.param.u32 	%r39, [_ZN3cub18CUB_300001_SM_10006detail9transform16transform_kernelINS2_10policy_hubILb1EN4cuda3std3__45tupleIJN6thrust24THRUST_300001_SM_1000_NS7pointerI11AutomobilisNSA_8cuda_cub3tagENSA_11use_defaultESF_EEEEEE10policy1000EiNS7_10__identityEPSC_JSL_EEEvT0_iT1_T2_DpNS2_10kernel_argIT3_EE_param_0];
	ld.param.u64 	%rd10, [_ZN3cub18CUB_300001_SM_10006detail9transform16transform_kernelINS2_10policy_hubILb1EN4cuda3std3__45tupleIJN6thrust24THRUST_300001_SM_1000_NS7pointerI11AutomobilisNSA_8cuda_cub3tagENSA_11use_defaultESF_EEEEEE10policy1000EiNS7_10__identityEPSC_JSL_EEEvT0_iT1_T2_DpNS2_10kernel_argIT3_EE_param_4];
	ld.param.u32 	%r38, [_ZN3cub18CUB_300001_SM_10006detail9transform16transform_kernelINS2_10policy_hubILb1EN4cuda3std3__45tupleIJN6thrust24THRUST_300001_SM_1000_NS7pointerI11AutomobilisNSA_8cuda_cub3tagENSA_11use_defaultESF_EEEEEE10policy1000EiNS7_10__identityEPSC_JSL_EEEvT0_iT1_T2_DpNS2_10kernel_argIT3_EE_param_1];
	ld.param.u64 	%rd11, [_ZN3cub18CUB_300001_SM_10006detail9transform16transform_kernelINS2_10policy_hubILb1EN4cuda3std3__45tupleIJN6thrust24THRUST_300001_SM_1000_NS7pointerI11AutomobilisNSA_8cuda_cub3tagENSA_11use_defaultESF_EEEEEE10policy1000EiNS7_10__identityEPSC_JSL_EEEvT0_iT1_T2_DpNS2_10kernel_argIT3_EE_param_3];
	cvta.to.global.u64 	%rd1, %rd11;
	cvta.to.global.u64 	%rd2, %rd10;
	shl.b32 	%r1, %r38, 7;
	mov.u32 	%r40, %ctaid.x;
	mul.lo.s32 	%r2, %r1, %r40;
	sub.s32 	%r3, %r39, %r2;
	min.s32 	%r4, %r1, %r3;
	mul.lo.s32 	%r5, %r4, 104;
	mov.u32 	%r6, %tid.x;
	shl.b32 	%r847, %r6, 7;
	setp.ge.s32 	%p1, %r847, %r5;
	@%p1 bra 	$L__BB12_3;
	mul.wide.u32 	%rd12, %r6, 128;
	add.s64 	%rd13, %rd2, %rd12;
	mul.wide.s32 	%rd14, %r2, 104;
	add.s64 	%rd57, %rd13, %rd14;
$L__BB12_2:
	.pragma "nounroll";
	// begin inline asm
	prefetch.global.L2 [%rd57];
	// end inline asm
	add.s32 	%r847, %r847, 16384;
	add.s64 	%rd57, %rd57, 16384;
	setp.lt.s32 	%p2, %r847, %r5;
	@%p2 bra 	$L__BB12_2;
$L__BB12_3:
	mul.wide.s32 	%rd16, %r2, 104;
	add.s64 	%rd6, %rd2, %rd16;
	add.s64 	%rd7, %rd1, %rd16;
	setp.gt.s32 	%p3, %r1, %r3;
	@%p3 bra 	$L__BB12_16;
	setp.lt.s32 	%p4, %r38, 1;
	@%p4 bra 	$L__BB12_57;
	and.b32  	%r10, %r38, 7;
	setp.lt.u32 	%p5, %r38, 8;
	mov.b32 	%r853, 0;
	@%p5 bra 	$L__BB12_8;
	and.b32  	%r853, %r38, 2147483640;
	mov.b32 	%r848, 0;
$L__BB12_7:
	.pragma "nounroll";
	shl.b32 	%r43, %r848, 7;
	add.s32 	%r44, %r43, %r6;
	mul.wide.u32 	%rd17, %r44, 104;
	add.s64 	%rd18, %rd6, %rd17;
	add.s64 	%rd19, %rd7, %rd17;
	ld.global.v2.u32 	{%r45, %r46}, [%rd18];
	ld.global.v2.u32 	{%r47, %r48}, [%rd18+8];
	ld.global.v2.u32 	{%r49, %r50}, [%rd18+16];
	ld.global.v2.u32 	{%r51, %r52}, [%rd18+24];
	ld.global.v2.u32 	{%r53, %r54}, [%rd18+32];
	ld.global.v2.u32 	{%r55, %r56}, [%rd18+40];
	ld.global.v2.u32 	{%r57, %r58}, [%rd18+48];
	ld.global.v2.u32 	{%r59, %r60}, [%rd18+56];
	ld.global.v2.u32 	{%r61, %r62}, [%rd18+64];
	ld.global.v2.u32 	{%r63, %r64}, [%rd18+72];
	ld.global.v2.u32 	{%r65, %r66}, [%rd18+80];
	.pragma "used_bytes_mask 247";
	ld.global.v2.u32 	{%r67, %r68}, [%rd18+88];
	ld.global.v2.u32 	{%r69, %r70}, [%rd18+96];
	st.global.v2.u32 	[%rd19], {%r45, %r46};
	st.global.v2.u32 	[%rd19+8], {%r47, %r48};
	st.global.v2.u32 	[%rd19+16], {%r49, %r50};
	st.global.v2.u32 	[%rd19+24], {%r51, %r52};
	st.global.v2.u32 	[%rd19+32], {%r53, %r54};
	st.global.v2.u32 	[%rd19+40], {%r55, %r56};
	st.global.v2.u32 	[%rd19+48], {%r57, %r58};
	st.global.v2.u32 	[%rd19+56], {%r59, %r60};
	st.global.v2.u32 	[%rd19+64], {%r61, %r62};
	st.global.v2.u32 	[%rd19+72], {%r63, %r64};
	st.global.v2.u32 	[%rd19+80], {%r65, %r66};
	st.global.v2.u32 	[%rd19+88], {%r67, %r68};
	st.global.v2.u32 	[%rd19+96], {%r69, %r70};
	add.s32 	%r71, %r44, 128;
	mul.wide.s32 	%rd20, %r71, 104;
	add.s64 	%rd21, %rd6, %rd20;
	add.s64 	%rd22, %rd7, %rd20;
	ld.global.v2.u32 	{%r72, %r73}, [%rd21];
	ld.global.v2.u32 	{%r74, %r75}, [%rd21+8];
	ld.global.v2.u32 	{%r76, %r77}, [%rd21+16];
	ld.global.v2.u32 	{%r78, %r79}, [%rd21+24];
	ld.global.v2.u32 	{%r80, %r81}, [%rd21+32];
	ld.global.v2.u32 	{%r82, %r83}, [%rd21+40];
	ld.global.v2.u32 	{%r84, %r85}, [%rd21+48];
	ld.global.v2.u32 	{%r86, %r87}, [%rd21+56];
	ld.global.v2.u32 	{%r88, %r89}, [%rd21+64];
	ld.global.v2.u32 	{%r90, %r91}, [%rd21+72];
	ld.global.v2.u32 	{%r92, %r93}, [%rd21+80];
	.pragma "used_bytes_mask 247";
	ld.global.v2.u32 	{%r94, %r95}, [%rd21+88];
	ld.global.v2.u32 	{%r96, %r97}, [%rd21+96];
	st.global.v2.u32 	[%rd22], {%r72, %r73};
	st.global.v2.u32 	[%rd22+8], {%r74, %r75};
	st.global.v2.u32 	[%rd22+16], {%r76, %r77};
	st.global.v2.u32 	[%rd22+24], {%r78, %r79};
	st.global.v2.u32 	[%rd22+32], {%r80, %r81};
	st.global.v2.u32 	[%rd22+40], {%r82, %r83};
	st.global.v2.u32 	[%rd22+48], {%r84, %r85};
	st.global.v2.u32 	[%rd22+56], {%r86, %r87};
	st.global.v2.u32 	[%rd22+64], {%r88, %r89};
	st.global.v2.u32 	[%rd22+72], {%r90, %r91};
	st.global.v2.u32 	[%rd22+80], {%r92, %r93};
	st.global.v2.u32 	[%rd22+88], {%r94, %r95};
	st.global.v2.u32 	[%rd22+96], {%r96, %r97};
	ld.global.v2.u32 	{%r98, %r99}, [%rd21+13312];
	ld.global.v2.u32 	{%r100, %r101}, [%rd21+13320];
	ld.global.v2.u32 	{%r102, %r103}, [%rd21+13328];
	ld.global.v2.u32 	{%r104, %r105}, [%rd21+13336];
	ld.global.v2.u32 	{%r106, %r107}, [%rd21+13344];
	ld.global.v2.u32 	{%r108, %r109}, [%rd21+13352];
	ld.global.v2.u32 	{%r110, %r111}, [%rd21+13360];
	ld.global.v2.u32 	{%r112, %r113}, [%rd21+13368];
	ld.global.v2.u32 	{%r114, %r115}, [%rd21+13376];
	ld.global.v2.u32 	{%r116, %r117}, [%rd21+13384];
	ld.global.v2.u32 	{%r118, %r119}, [%rd21+13392];
	.pragma "used_bytes_mask 247";
	ld.global.v2.u32 	{%r120, %r121}, [%rd21+13400];
	ld.global.v2.u32 	{%r122, %r123}, [%rd21+13408];
	st.global.v2.u32 	[%rd22+13312], {%r98, %r99};
	st.global.v2.u32 	[%rd22+13320], {%r100, %r101};
	st.global.v2.u32 	[%rd22+13328], {%r102, %r103};
	st.global.v2.u32 	[%rd22+13336], {%r104, %r105};
	st.global.v2.u32 	[%rd22+13344], {%r106, %r107};
	st.global.v2.u32 	[%rd22+13352], {%r108, %r109};
	st.global.v2.u32 	[%rd22+13360], {%r110, %r111};
	st.global.v2.u32 	[%rd22+13368], {%r112, %r113};
	st.global.v2.u32 	[%rd22+13376], {%r114, %r115};
	st.global.v2.u32 	[%rd22+13384], {%r116, %r117};
	st.global.v2.u32 	[%rd22+13392], {%r118, %r119};
	st.global.v2.u32 	[%rd22+13400], {%r120, %r121};
	st.global.v2.u32 	[%rd22+13408], {%r122, %r123};
	ld.global.v2.u32 	{%r124, %r125}, [%rd21+26624];
	ld.global.v2.u32 	{%r126, %r127}, [%rd21+26632];
	ld.global.v2.u32 	{%r128, %r129}, [%rd21+26640];
	ld.global.v2.u32 	{%r130, %r131}, [%rd21+26648];
	ld.global.v2.u32 	{%r132, %r133}, [%rd21+26656];
	ld.global.v2.u32 	{%r134, %r135}, [%rd21+26664];
	ld.global.v2.u32 	{%r136, %r137}, [%rd21+26672];
	ld.global.v2.u32 	{%r138, %r139}, [%rd21+26680];
	ld.global.v2.u32 	{%r140, %r141}, [%rd21+26688];
	ld.global.v2.u32 	{%r142, %r143}, [%rd21+26696];
	ld.global.v2.u32 	{%r144, %r145}, [%rd21+26704];
	.pragma "used_bytes_mask 247";
	ld.global.v2.u32 	{%r146, %r147}, [%rd21+26712];
	ld.global.v2.u32 	{%r148, %r149}, [%rd21+26720];
	st.global.v2.u32 	[%rd22+26624], {%r124, %r125};
	st.global.v2.u32 	[%rd22+26632], {%r126, %r127};
	st.global.v2.u32 	[%rd22+26640], {%r128, %r129};
	st.global.v2.u32 	[%rd22+26648], {%r130, %r131};
	st.global.v2.u32 	[%rd22+26656], {%r132, %r133};
	st.global.v2.u32 	[%rd22+26664], {%r134, %r135};
	st.global.v2.u32 	[%rd22+26672], {%r136, %r137};
	st.global.v2.u32 	[%rd22+26680], {%r138, %r139};
	st.global.v2.u32 	[%rd22+26688], {%r140, %r141};
	st.global.v2.u32 	[%rd22+26696], {%r142, %r143};
	st.global.v2.u32 	[%rd22+26704], {%r144, %r145};
	st.global.v2.u32 	[%rd22+26712], {%r146, %r147};
	st.global.v2.u32 	[%rd22+26720], {%r148, %r149};
	ld.global.v2.u32 	{%r150, %r151}, [%rd21+39936];
	ld.global.v2.u32 	{%r152, %r153}, [%rd21+39944];
	ld.global.v2.u32 	{%r154, %r155}, [%rd21+39952];
	ld.global.v2.u32 	{%r156, %r157}, [%rd21+39960];
	ld.global.v2.u32 	{%r158, %r159}, [%rd21+39968];
	ld.global.v2.u32 	{%r160, %r161}, [%rd21+39976];
	ld.global.v2.u32 	{%r162, %r163}, [%rd21+39984];
	ld.global.v2.u32 	{%r164, %r165}, [%rd21+39992];
	ld.global.v2.u32 	{%r166, %r167}, [%rd21+40000];
	ld.global.v2.u32 	{%r168, %r169}, [%rd21+40008];
	ld.global.v2.u32 	{%r170, %r171}, [%rd21+40016];
	.pragma "used_bytes_mask 247";
	ld.global.v2.u32 	{%r172, %r173}, [%rd21+40024];
	ld.global.v2.u32 	{%r174, %r175}, [%rd21+40032];
	st.global.v2.u32 	[%rd22+39936], {%r150, %r151};
	st.global.v2.u32 	[%rd22+39944], {%r152, %r153};
	st.global.v2.u32 	[%rd22+39952], {%r154, %r155};
	st.global.v2.u32 	[%rd22+39960], {%r156, %r157};
	st.global.v2.u32 	[%rd22+39968], {%r158, %r159};
	st.global.v2.u32 	[%rd22+39976], {%r160, %r161};
	st.global.v2.u32 	[%rd22+39984], {%r162, %r163};
	st.global.v2.u32 	[%rd22+39992], {%r164, %r165};
	st.global.v2.u32 	[%rd22+40000], {%r166, %r167};
	st.global.v2.u32 	[%rd22+40008], {%r168, %r169};
	st.global.v2.u32 	[%rd22+40016], {%r170, %r171};
	st.global.v2.u32 	[%rd22+40024], {%r172, %r173};
	st.global.v2.u32 	[%rd22+40032], {%r174, %r175};
	ld.global.v2.u32 	{%r176, %r177}, [%rd21+53248];
	ld.global.v2.u32 	{%r178, %r179}, [%rd21+53256];
	ld.global.v2.u32 	{%r180, %r181}, [%rd21+53264];
	ld.global.v2.u32 	{%r182, %r183}, [%rd21+53272];
	ld.global.v2.u32 	{%r184, %r185}, [%rd21+53280];
	ld.global.v2.u32 	{%r186, %r187}, [%rd21+53288];
	ld.global.v2.u32 	{%r188, %r189}, [%rd21+53296];
	ld.global.v2.u32 	{%r190, %r191}, [%rd21+53304];
	ld.global.v2.u32 	{%r192, %r193}, [%rd21+53312];
	ld.global.v2.u32 	{%r194, %r195}, [%rd21+53320];
	ld.global.v2.u32 	{%r196, %r197}, [%rd21+53328];
	.pragma "used_bytes_mask 247";
	ld.global.v2.u32 	{%r198, %r199}, [%rd21+53336];
	ld.global.v2.u32 	{%r200, %r201}, [%rd21+53344];
	st.global.v2.u32 	[%rd22+53248], {%r176, %r177};
	st.global.v2.u32 	[%rd22+53256], {%r178, %r179};
	st.global.v2.u32 	[%rd22+53264], {%r180, %r181};
	st.global.v2.u32 	[%rd22+53272], {%r182, %r183};
	st.global.v2.u32 	[%rd22+53280], {%r184, %r185};
	st.global.v2.u32 	[%rd22+53288], {%r186, %r187};
	st.global.v2.u32 	[%rd22+53296], {%r188, %r189};
	st.global.v2.u32 	[%rd22+53304], {%r190, %r191};
	st.global.v2.u32 	[%rd22+53312], {%r192, %r193};
	st.global.v2.u32 	[%rd22+53320], {%r194, %r195};
	st.global.v2.u32 	[%rd22+53328], {%r196, %r197};
	st.global.v2.u32 	[%rd22+53336], {%r198, %r199};
	st.global.v2.u32 	[%rd22+53344], {%r200, %r201};
	ld.global.v2.u32 	{%r202, %r203}, [%rd21+66560];
	ld.global.v2.u32 	{%r204, %r205}, [%rd21+66568];
	ld.global.v2.u32 	{%r206, %r207}, [%rd21+66576];
	ld.global.v2.u32 	{%r208, %r209}, [%rd21+66584];
	ld.global.v2.u32 	{%r210, %r211}, [%rd21+66592];
	ld.global.v2.u32 	{%r212, %r213}, [%rd21+66600];
	ld.global.v2.u32 	{%r214, %r215}, [%rd21+66608];
	ld.global.v2.u32 	{%r216, %r217}, [%rd21+66616];
	ld.global.v2.u32 	{%r218, %r219}, [%rd21+66624];
	ld.global.v2.u32 	{%r220, %r221}, [%rd21+66632];
	ld.global.v2.u32 	{%r222, %r223}, [%rd21+66640];
	.pragma "used_bytes_mask 247";
	ld.global.v2.u32 	{%r224, %r225}, [%rd21+66648];
	ld.global.v2.u32 	{%r226, %r227}, [%rd21+66656];
	st.global.v2.u32 	[%rd22+66560], {%r202, %r203};
	st.global.v2.u32 	[%rd22+66568], {%r204, %r205};
	st.global.v2.u32 	[%rd22+66576], {%r206, %r207};
	st.global.v2.u32 	[%rd22+66584], {%r208, %r209};
	st.global.v2.u32 	[%rd22+66592], {%r210, %r211};
	st.global.v2.u32 	[%rd22+66600], {%r212, %r213};
	st.global.v2.u32 	[%rd22+66608], {%r214, %r215};
	st.global.v2.u32 	[%rd22+66616], {%r216, %r217};
	st.global.v2.u32 	[%rd22+66624], {%r218, %r219};
	st.global.v2.u32 	[%rd22+66632], {%r220, %r221};
	st.global.v2.u32 	[%rd22+66640], {%r222, %r223};
	st.global.v2.u32 	[%rd22+66648], {%r224, %r225};
	st.global.v2.u32 	[%rd22+66656], {%r226, %r227};
	ld.global.v2.u32 	{%r228, %r229}, [%rd21+79872];
	ld.global.v2.u32 	{%r230, %r231}, [%rd21+79880];
	ld.global.v2.u32 	{%r232, %r233}, [%rd21+79888];
	ld.global.v2.u32 	{%r234, %r235}, [%rd21+79896];
	ld.global.v2.u32 	{%r236, %r237}, [%rd21+79904];
	ld.global.v2.u32 	{%r238, %r239}, [%rd21+79912];
	ld.global.v2.u32 	{%r240, %r241}, [%rd21+79920];
	ld.global.v2.u32 	{%r242, %r243}, [%rd21+79928];
	ld.global.v2.u32 	{%r244, %r245}, [%rd21+79936];
	ld.global.v2.u32 	{%r246, %r247}, [%rd21+79944];
	ld.global.v2.u32 	{%r248, %r249}, [%rd21+79952];
	.pragma "used_bytes_mask 247";
	ld.global.v2.u32 	{%r250, %r251}, [%rd21+79960];
	ld.global.v2.u32 	{%r252, %r253}, [%rd21+79968];
	st.global.v2.u32 	[%rd22+79872], {%r228, %r229};
	st.global.v2.u32 	[%rd22+79880], {%r230, %r231};
	st.global.v2.u32 	[%rd22+79888], {%r232, %r233};
	st.global.v2.u32 	[%rd22+79896], {%r234, %r235};
	st.global.v2.u32 	[%rd22+79904], {%r236, %r237};
	st.global.v2.u32 	[%rd22+79912], {%r238, %r239};
	st.global.v2.u32 	[%rd22+79920], {%r240, %r241};
	st.global.v2.u32 	[%rd22+79928], {%r242, %r243};
	st.global.v2.u32 	[%rd22+79936], {%r244, %r245};
	st.global.v2.u32 	[%rd22+79944], {%r246, %r247};
	st.global.v2.u32 	[%rd22+79952], {%r248, %r249};
	st.global.v2.u32 	[%rd22+79960], {%r250, %r251};
	st.global.v2.u32 	[%rd22+79968], {%r252, %r253};
	add.s32 	%r848, %r848, 8;
	setp.eq.s32 	%p6, %r848, %r853;
	@%p6 bra 	$L__BB12_8;
	bra.uni 	$L__BB12_7;
$L__BB12_8:
	setp.eq.s32 	%p7, %r10, 0;
	@%p7 bra 	$L__BB12_57;
	and.b32  	%r33, %r38, 3;
	setp.lt.u32 	%p8, %r10, 4;
	@%p8 bra 	$L__BB12_11;
	shl.b32 	%r254, %r853, 7;
	add.s32 	%r255, %r254, %r6;
	mul.wide.s32 	%rd23, %r255, 104;
	add.s64 	%rd24, %rd6, %rd23;
	add.s64 	%rd25, %rd7, %rd23;
	ld.global.v2.u32 	{%r256, %r257}, [%rd24];
	ld.global.v2.u32 	{%r258, %r259}, [%rd24+8];
	ld.global.v2.u32 	{%r260, %r261}, [%rd24+16];
	ld.global.v2.u32 	{%r262, %r263}, [%rd24+24];
	ld.global.v2.u32 	{%r264, %r265}, [%rd24+32];
	ld.global.v2.u32 	{%r266, %r267}, [%rd24+40];
	ld.global.v2.u32 	{%r268, %r269}, [%rd24+48];
	ld.global.v2.u32 	{%r270, %r271}, [%rd24+56];
	ld.global.v2.u32 	{%r272, %r273}, [%rd24+64];
	ld.global.v2.u32 	{%r274, %r275}, [%rd24+72];
	ld.global.v2.u32 	{%r276, %r277}, [%rd24+80];
	.pragma "used_bytes_mask 247";
	ld.global.v2.u32 	{%r278, %r279}, [%rd24+88];
	ld.global.v2.u32 	{%r280, %r281}, [%rd24+96];
	st.global.v2.u32 	[%rd25], {%r256, %r257};
	st.global.v2.u32 	[%rd25+8], {%r258, %r259};
	st.global.v2.u32 	[%rd25+16], {%r260, %r261};
	st.global.v2.u32 	[%rd25+24], {%r262, %r263};
	st.global.v2.u32 	[%rd25+32], {%r264, %r265};
	st.global.v2.u32 	[%rd25+40], {%r266, %r267};
	st.global.v2.u32 	[%rd25+48], {%r268, %r269};
	st.global.v2.u32 	[%rd25+56], {%r270, %r271};
	st.global.v2.u32 	[%rd25+64], {%r272, %r273};
	st.global.v2.u32 	[%rd25+72], {%r274, %r275};
	st.global.v2.u32 	[%rd25+80], {%r276, %r277};
	st.global.v2.u32 	[%rd25+88], {%r278, %r279};
	st.global.v2.u32 	[%rd25+96], {%r280, %r281};
	ld.global.v2.u32 	{%r282, %r283}, [%rd24+13312];
	ld.global.v2.u32 	{%r284, %r285}, [%rd24+13320];
	ld.global.v2.u32 	{%r286, %r287}, [%rd24+13328];
	ld.global.v2.u32 	{%r288, %r289}, [%rd24+13336];
	ld.global.v2.u32 	{%r290, %r291}, [%rd24+13344];
	ld.global.v2.u32 	{%r292, %r293}, [%rd24+13352];
	ld.global.v2.u32 	{%r294, %r295}, [%rd24+13360];
	ld.global.v2.u32 	{%r296, %r297}, [%rd24+13368];
	ld.global.v2.u32 	{%r298, %r299}, [%rd24+13376];
	ld.global.v2.u32 	{%r300, %r301}, [%rd24+13384];
	ld.global.v2.u32 	{%r302, %r303}, [%rd24+13392];
	.pragma "used_bytes_mask 247";
	ld.global.v2.u32 	{%r304, %r305}, [%rd24+13400];
	ld.global.v2.u32 	{%r306, %r307}, [%rd24+13408];
	st.global.v2.u32 	[%rd25+13312], {%r282, %r283};
	st.global.v2.u32 	[%rd25+13320], {%r284, %r285};
	st.global.v2.u32 	[%rd25+13328], {%r286, %r287};
	st.global.v2.u32 	[%rd25+13336], {%r288, %r289};
	st.global.v2.u32 	[%rd25+13344], {%r290, %r291};
	st.global.v2.u32 	[%rd25+13352], {%r292, %r293};
	st.global.v2.u32 	[%rd25+13360], {%r294, %r295};
	st.global.v2.u32 	[%rd25+13368], {%r296, %r297};
	st.global.v2.u32 	[%rd25+13376], {%r298, %r299};
	st.global.v2.u32 	[%rd25+13384], {%r300, %r301};
	st.global.v2.u32 	[%rd25+13392], {%r302, %r303};
	st.global.v2.u32 	[%rd25+13400], {%r304, %r305};
	st.global.v2.u32 	[%rd25+13408], {%r306, %r307};
	ld.global.v2.u32 	{%r308, %r309}, [%rd24+26624];
	ld.global.v2.u32 	{%r310, %r311}, [%rd24+26632];
	ld.global.v2.u32 	{%r312, %r313}, [%rd24+26640];
	ld.global.v2.u32 	{%r314, %r315}, [%rd24+26648];
	ld.global.v2.u32 	{%r316, %r317}, [%rd24+26656];
	ld.global.v2.u32 	{%r318, %r319}, [%rd24+26664];
	ld.global.v2.u32 	{%r320, %r321}, [%rd24+26672];
	ld.global.v2.u32 	{%r322, %r323}, [%rd24+26680];
	ld.global.v2.u32 	{%r324, %r325}, [%rd24+26688];
	ld.global.v2.u32 	{%r326, %r327}, [%rd24+26696];
	ld.global.v2.u32 	{%r328, %r329}, [%rd24+26704];
	.pragma "used_bytes_mask 247";
	ld.global.v2.u32 	{%r330, %r331}, [%rd24+26712];
	ld.global.v2.u32 	{%r332, %r333}, [%rd24+26720];
	st.global.v2.u32 	[%rd25+26624], {%r308, %r309};
	st.global.v2.u32 	[%rd25+26632], {%r310, %r311};
	st.global.v2.u32 	[%rd25+26640], {%r312, %r313};
	st.global.v2.u32 	[%rd25+26648], {%r314, %r315};
	st.global.v2.u32 	[%rd25+26656], {%r316, %r317};
	st.global.v2.u32 	[%rd25+26664], {%r318, %r319};
	st.global.v2.u32 	[%rd25+26672], {%r320, %r321};
	st.global.v2.u32 	[%rd25+26680], {%r322, %r323};
	st.global.v2.u32 	[%rd25+26688], {%r324, %r325};
	st.global.v2.u32 	[%rd25+26696], {%r326, %r327};
	st.global.v2.u32 	[%rd25+26704], {%r328, %r329};
	st.global.v2.u32 	[%rd25+26712], {%r330, %r331};
	st.global.v2.u32 	[%rd25+26720], {%r332, %r333};
	ld.global.v2.u32 	{%r334, %r335}, [%rd24+39936];
	ld.global.v2.u32 	{%r336, %r337}, [%rd24+39944];
	ld.global.v2.u32 	{%r338, %r339}, [%rd24+39952];
	ld.global.v2.u32 	{%r340, %r341}, [%rd24+39960];
	ld.global.v2.u32 	{%r342, %r343}, [%rd24+39968];
	ld.global.v2.u32 	{%r344, %r345}, [%rd24+39976];
	ld.global.v2.u32 	{%r346, %r347}, [%rd24+39984];
	ld.global.v2.u32 	{%r348, %r349}, [%rd24+39992];
	ld.global.v2.u32 	{%r350, %r351}, [%rd24+40000];
	ld.global.v2.u32 	{%r352, %r353}, [%rd24+40008];
	ld.global.v2.u32 	{%r354, %r355}, [%rd24+40016];
	.pragma "used_bytes_mask 247";
	ld.global.v2.u32 	{%r356, %r357}, [%rd24+40024];
	ld.global.v2.u32 	{%r358, %r359}, [%rd24+40032];
	st.global.v2.u32 	[%rd25+39936], {%r334, %r335};
	st.global.v2.u32 	[%rd25+39944], {%r336, %r337};
	st.global.v2.u32 	[%rd25+39952], {%r338, %r339};
	st.global.v2.u32 	[%rd25+39960], {%r340, %r341};
	st.global.v2.u32 	[%rd25+39968], {%r342, %r343};
	st.global.v2.u32 	[%rd25+39976], {%r344, %r345};
	st.global.v2.u32 	[%rd25+39984], {%r346, %r347};
	st.global.v2.u32 	[%rd25+39992], {%r348, %r349};
	st.global.v2.u32 	[%rd25+40000], {%r350, %r351};
	st.global.v2.u32 	[%rd25+40008], {%r352, %r353};
	st.global.v2.u32 	[%rd25+40016], {%r354, %r355};
	st.global.v2.u32 	[%rd25+40024], {%r356, %r357};
	st.global.v2.u32 	[%rd25+40032], {%r358, %r359};
	add.s32 	%r853, %r853, 4;
$L__BB12_11:
	setp.eq.s32 	%p9, %r33, 0;
	@%p9 bra 	$L__BB12_57;
	setp.eq.s32 	%p10, %r33, 1;
	@%p10 bra 	$L__BB12_14;
	shl.b32 	%r360, %r853, 7;
	add.s32 	%r361, %r360, %r6;
	mul.wide.s32 	%rd26, %r361, 104;
	add.s64 	%rd27, %rd6, %rd26;
	add.s64 	%rd28, %rd7, %rd26;
	ld.global.v2.u32 	{%r362, %r363}, [%rd27];
	ld.global.v2.u32 	{%r364, %r365}, [%rd27+8];
	ld.global.v2.u32 	{%r366, %r367}, [%rd27+16];
	ld.global.v2.u32 	{%r368, %r369}, [%rd27+24];
	ld.global.v2.u32 	{%r370, %r371}, [%rd27+32];
	ld.global.v2.u32 	{%r372, %r373}, [%rd27+40];
	ld.global.v2.u32 	{%r374, %r375}, [%rd27+48];
	ld.global.v2.u32 	{%r376, %r377}, [%rd27+56];
	ld.global.v2.u32 	{%r378, %r379}, [%rd27+64];
	ld.global.v2.u32 	{%r380, %r381}, [%rd27+72];
	ld.global.v2.u32 	{%r382, %r383}, [%rd27+80];
	.pragma "used_bytes_mask 247";
	ld.global.v2.u32 	{%r384, %r385}, [%rd27+88];
	ld.global.v2.u32 	{%r386, %r387}, [%rd27+96];
	st.global.v2.u32 	[%rd28], {%r362, %r363};
	st.global.v2.u32 	[%rd28+8], {%r364, %r365};
	st.global.v2.u32 	[%rd28+16], {%r366, %r367};
	st.global.v2.u32 	[%rd28+24], {%r368, %r369};
	st.global.v2.u32 	[%rd28+32], {%r370, %r371};
	st.global.v2.u32 	[%rd28+40], {%r372, %r373};
	st.global.v2.u32 	[%rd28+48], {%r374, %r375};
	st.global.v2.u32 	[%rd28+56], {%r376, %r377};
	st.global.v2.u32 	[%rd28+64], {%r378, %r379};
	st.global.v2.u32 	[%rd28+72], {%r380, %r381};
	st.global.v2.u32 	[%rd28+80], {%r382, %r383};
	st.global.v2.u32 	[%rd28+88], {%r384, %r385};
	st.global.v2.u32 	[%rd28+96], {%r386, %r387};
	ld.global.v2.u32 	{%r388, %r389}, [%rd27+13312];
	ld.global.v2.u32 	{%r390, %r391}, [%rd27+13320];
	ld.global.v2.u32 	{%r392, %r393}, [%rd27+13328];
	ld.global.v2.u32 	{%r394, %r395}, [%rd27+13336];
	ld.global.v2.u32 	{%r396, %r397}, [%rd27+13344];
	ld.global.v2.u32 	{%r398, %r399}, [%rd27+13352];
	ld.global.v2.u32 	{%r400, %r401}, [%rd27+13360];
	ld.global.v2.u32 	{%r402, %r403}, [%rd27+13368];
	ld.global.v2.u32 	{%r404, %r405}, [%rd27+13376];
	ld.global.v2.u32 	{%r406, %r407}, [%rd27+13384];
	ld.global.v2.u32 	{%r408, %r409}, [%rd27+13392];
	.pragma "used_bytes_mask 247";
	ld.global.v2.u32 	{%r410, %r411}, [%rd27+13400];
	ld.global.v2.u32 	{%r412, %r413}, [%rd27+13408];
	st.global.v2.u32 	[%rd28+13312], {%r388, %r389};
	st.global.v2.u32 	[%rd28+13320], {%r390, %r391};
	st.global.v2.u32 	[%rd28+13328], {%r392, %r393};
	st.global.v2.u32 	[%rd28+13336], {%r394, %r395};
	st.global.v2.u32 	[%rd28+13344], {%r396, %r397};
	st.global.v2.u32 	[%rd28+13352], {%r398, %r399};
	st.global.v2.u32 	[%rd28+13360], {%r400, %r401};
	st.global.v2.u32 	[%rd28+13368], {%r402, %r403};
	st.global.v2.u32 	[%rd28+13376], {%r404, %r405};
	st.global.v2.u32 	[%rd28+13384], {%r406, %r407};
	st.global.v2.u32 	[%rd28+13392], {%r408, %r409};
	st.global.v2.u32 	[%rd28+13400], {%r410, %r411};
	st.global.v2.u32 	[%rd28+13408], {%r412, %r413};
	add.s32 	%r853, %r853, 2;
$L__BB12_14:
	and.b32  	%r414, %r38, 1;
	setp.eq.b32 	%p11, %r414, 1;
	not.pred 	%p12, %p11;
	@%p12 bra 	$L__BB12_57;
	shl.b32 	%r415, %r853, 7;
	add.s32 	%r416, %r415, %r6;
	mul.wide.s32 	%rd29, %r416, 104;
	add.s64 	%rd30, %rd6, %rd29;
	add.s64 	%rd31, %rd7, %rd29;
	ld.global.v2.u32 	{%r417, %r418}, [%rd30];
	ld.global.v2.u32 	{%r419, %r420}, [%rd30+8];
	ld.global.v2.u32 	{%r421, %r422}, [%rd30+16];
	ld.global.v2.u32 	{%r423, %r424}, [%rd30+24];
	ld.global.v2.u32 	{%r425, %r426}, [%rd30+32];
	ld.global.v2.u32 	{%r427, %r428}, [%rd30+40];
	ld.global.v2.u32 	{%r429, %r430}, [%rd30+48];
	ld.global.v2.u32 	{%r431, %r432}, [%rd30+56];
	ld.global.v2.u32 	{%r433, %r434}, [%rd30+64];
	ld.global.v2.u32 	{%r435, %r436}, [%rd30+72];
	ld.global.v2.u32 	{%r437, %r438}, [%rd30+80];
	.pragma "used_bytes_mask 247";
	ld.global.v2.u32 	{%r439, %r440}, [%rd30+88];
	ld.global.v2.u32 	{%r441, %r442}, [%rd30+96];
	st.global.v2.u32 	[%rd31], {%r417, %r418};
	st.global.v2.u32 	[%rd31+8], {%r419, %r420};
	st.global.v2.u32 	[%rd31+16], {%r421, %r422};
	st.global.v2.u32 	[%rd31+24], {%r423, %r424};
	st.global.v2.u32 	[%rd31+32], {%r425, %r426};
	st.global.v2.u32 	[%rd31+40], {%r427, %r428};
	st.global.v2.u32 	[%rd31+48], {%r429, %r430};
	st.global.v2.u32 	[%rd31+56], {%r431, %r432};
	st.global.v2.u32 	[%rd31+64], {%r433, %r434};
	st.global.v2.u32 	[%rd31+72], {%r435, %r436};
	st.global.v2.u32 	[%rd31+80], {%r437, %r438};
	st.global.v2.u32 	[%rd31+88], {%r439, %r440};
	st.global.v2.u32 	[%rd31+96], {%r441, %r442};
	bra.uni 	$L__BB12_57;
$L__BB12_16:
	setp.lt.s32 	%p13, %r38, 1;
	@%p13 bra 	$L__BB12_57;
	and.b32  	%r12, %r38, 7;
	setp.lt.u32 	%p14, %r38, 8;
	mov.b32 	%r850, 0;
	@%p14 bra 	$L__BB12_36;
	and.b32  	%r850, %r38, 2147483640;
	mov.b32 	%r849, 0;
$L__BB12_19:
	.pragma "nounroll";
	shl.b32 	%r445, %r849, 7;
	add.s32 	%r17, %r445, %r6;
	setp.ge.s32 	%p15, %r17, %r4;
	@%p15 bra 	$L__BB12_21;
	mul.wide.u32 	%rd32, %r17, 104;
	add.s64 	%rd33, %rd6, %rd32;
	add.s64 	%rd34, %rd7, %rd32;
	ld.global.v2.u32 	{%r446, %r447}, [%rd33];
	ld.global.v2.u32 	{%r448, %r449}, [%rd33+8];
	ld.global.v2.u32 	{%r450, %r451}, [%rd33+16];
	ld.global.v2.u32 	{%r452, %r453}, [%rd33+24];
	ld.global.v2.u32 	{%r454, %r455}, [%rd33+32];
	ld.global.v2.u32 	{%r456, %r457}, [%rd33+40];
	ld.global.v2.u32 	{%r458, %r459}, [%rd33+48];
	ld.global.v2.u32 	{%r460, %r461}, [%rd33+56];
	ld.global.v2.u32 	{%r462, %r463}, [%rd33+64];
	ld.global.v2.u32 	{%r464, %r465}, [%rd33+72];
	ld.global.v2.u32 	{%r466, %r467}, [%rd33+80];
	.pragma "used_bytes_mask 247";
	ld.global.v2.u32 	{%r468, %r469}, [%rd33+88];
	ld.global.v2.u32 	{%r470, %r471}, [%rd33+96];
	st.global.v2.u32 	[%rd34], {%r446, %r447};
	st.global.v2.u32 	[%rd34+8], {%r448, %r449};
	st.global.v2.u32 	[%rd34+16], {%r450, %r451};
	st.global.v2.u32 	[%rd34+24], {%r452, %r453};
	st.global.v2.u32 	[%rd34+32], {%r454, %r455};
	st.global.v2.u32 	[%rd34+40], {%r456, %r457};
	st.global.v2.u32 	[%rd34+48], {%r458, %r459};
	st.global.v2.u32 	[%rd34+56], {%r460, %r461};
	st.global.v2.u32 	[%rd34+64], {%r462, %r463};
	st.global.v2.u32 	[%rd34+72], {%r464, %r465};
	st.global.v2.u32 	[%rd34+80], {%r466, %r467};
	st.global.v2.u32 	[%rd34+88], {%r468, %r469};
	st.global.v2.u32 	[%rd34+96], {%r470, %r471};
$L__BB12_21:
	add.s32 	%r472, %r17, 128;
	setp.ge.s32 	%p16, %r472, %r4;
	mul.wide.s32 	%rd35, %r472, 104;
	add.s64 	%rd8, %rd6, %rd35;
	add.s64 	%rd9, %rd7, %rd35;
	@%p16 bra 	$L__BB12_23;
	ld.global.v2.u32 	{%r473, %r474}, [%rd8];
	ld.global.v2.u32 	{%r475, %r476}, [%rd8+8];
	ld.global.v2.u32 	{%r477, %r478}, [%rd8+16];
	ld.global.v2.u32 	{%r479, %r480}, [%rd8+24];
	ld.global.v2.u32 	{%r481, %r482}, [%rd8+32];
	ld.global.v2.u32 	{%r483, %r484}, [%rd8+40];
	ld.global.v2.u32 	{%r485, %r486}, [%rd8+48];
	ld.global.v2.u32 	{%r487, %r488}, [%rd8+56];
	ld.global.v2.u32 	{%r489, %r490}, [%rd8+64];
	ld.global.v2.u32 	{%r491, %r492}, [%rd8+72];
	ld.global.v2.u32 	{%r493, %r494}, [%rd8+80];
	.pragma "used_bytes_mask 247";
	ld.global.v2.u32 	{%r495, %r496}, [%rd8+88];
	ld.global.v2.u32 	{%r497, %r498}, [%rd8+96];
	st.global.v2.u32 	[%rd9], {%r473, %r474};
	st.global.v2.u32 	[%rd9+8], {%r475, %r476};
	st.global.v2.u32 	[%rd9+16], {%r477, %r478};
	st.global.v2.u32 	[%rd9+24], {%r479, %r480};
	st.global.v2.u32 	[%rd9+32], {%r481, %r482};
	st.global.v2.u32 	[%rd9+40], {%r483, %r484};
	st.global.v2.u32 	[%rd9+48], {%r485, %r486};
	st.global.v2.u32 	[%rd9+56], {%r487, %r488};
	st.global.v2.u32 	[%rd9+64], {%r489, %r490};
	st.global.v2.u32 	[%rd9+72], {%r491, %r492};
	st.global.v2.u32 	[%rd9+80], {%r493, %r494};
	st.global.v2.u32 	[%rd9+88], {%r495, %r496};
	st.global.v2.u32 	[%rd9+96], {%r497, %r498};
$L__BB12_23:
	add.s32 	%r499, %r17, 256;
	setp.ge.s32 	%p17, %r499, %r4;
	@%p17 bra 	$L__BB12_25;
	ld.global.v2.u32 	{%r500, %r501}, [%rd8+13312];
	ld.global.v2.u32 	{%r502, %r503}, [%rd8+13320];
	ld.global.v2.u32 	{%r504, %r505}, [%rd8+13328];
	ld.global.v2.u32 	{%r506, %r507}, [%rd8+13336];
	ld.global.v2.u32 	{%r508, %r509}, [%rd8+13344];
	ld.global.v2.u32 	{%r510, %r511}, [%rd8+13352];
	ld.global.v2.u32 	{%r512, %r513}, [%rd8+13360];
	ld.global.v2.u32 	{%r514, %r515}, [%rd8+13368];
	ld.global.v2.u32 	{%r516, %r517}, [%rd8+13376];
	ld.global.v2.u32 	{%r518, %r519}, [%rd8+13384];
	ld.global.v2.u32 	{%r520, %r521}, [%rd8+13392];
	.pragma "used_bytes_mask 247";
	ld.global.v2.u32 	{%r522, %r523}, [%rd8+13400];
	ld.global.v2.u32 	{%r524, %r525}, [%rd8+13408];
	st.global.v2.u32 	[%rd9+13312], {%r500, %r501};
	st.global.v2.u32 	[%rd9+13320], {%r502, %r503};
	st.global.v2.u32 	[%rd9+13328], {%r504, %r505};
	st.global.v2.u32 	[%rd9+13336], {%r506, %r507};
	st.global.v2.u32 	[%rd9+13344], {%r508, %r509};
	st.global.v2.u32 	[%rd9+13352], {%r510, %r511};
	st.global.v2.u32 	[%rd9+13360], {%r512, %r513};
	st.global.v2.u32 	[%rd9+13368], {%r514, %r515};
	st.global.v2.u32 	[%rd9+13376], {%r516, %r517};
	st.global.v2.u32 	[%rd9+13384], {%r518, %r519};
	st.global.v2.u32 	[%rd9+13392], {%r520, %r521};
	st.global.v2.u32 	[%rd9+13400], {%r522, %r523};
	st.global.v2.u32 	[%rd9+13408], {%r524, %r525};
$L__BB12_25:
	add.s32 	%r526, %r17, 384;
	setp.ge.s32 	%p18, %r526, %r4;
	@%p18 bra 	$L__BB12_27;
	ld.global.v2.u32 	{%r527, %r528}, [%rd8+26624];
	ld.global.v2.u32 	{%r529, %r530}, [%rd8+26632];
	ld.global.v2.u32 	{%r531, %r532}, [%rd8+26640];
	ld.global.v2.u32 	{%r533, %r534}, [%rd8+26648];
	ld.global.v2.u32 	{%r535, %r536}, [%rd8+26656];
	ld.global.v2.u32 	{%r537, %r538}, [%rd8+26664];
	ld.global.v2.u32 	{%r539, %r540}, [%rd8+26672];
	ld.global.v2.u32 	{%r541, %r542}, [%rd8+26680];
	ld.global.v2.u32 	{%r543, %r544}, [%rd8+26688];
	ld.global.v2.u32 	{%r545, %r546}, [%rd8+26696];
	ld.global.v2.u32 	{%r547, %r548}, [%rd8+26704];
	.pragma "used_bytes_mask 247";
	ld.global.v2.u32 	{%r549, %r550}, [%rd8+26712];
	ld.global.v2.u32 	{%r551, %r552}, [%rd8+26720];
	st.global.v2.u32 	[%rd9+26624], {%r527, %r528};
	st.global.v2.u32 	[%rd9+26632], {%r529, %r530};
	st.global.v2.u32 	[%rd9+26640], {%r531, %r532};
	st.global.v2.u32 	[%rd9+26648], {%r533, %r534};
	st.global.v2.u32 	[%rd9+26656], {%r535, %r536};
	st.global.v2.u32 	[%rd9+26664], {%r537, %r538};
	st.global.v2.u32 	[%rd9+26672], {%r539, %r540};
	st.global.v2.u32 	[%rd9+26680], {%r541, %r542};
	st.global.v2.u32 	[%rd9+26688], {%r543, %r544};
	st.global.v2.u32 	[%rd9+26696], {%r545, %r546};
	st.global.v2.u32 	[%rd9+26704], {%r547, %r548};
	st.global.v2.u32 	[%rd9+26712], {%r549, %r550};
	st.global.v2.u32 	[%rd9+26720], {%r551, %r552};
$L__BB12_27:
	add.s32 	%r553, %r17, 512;
	setp.ge.s32 	%p19, %r553, %r4;
	@%p19 bra 	$L__BB12_29;
	ld.global.v2.u32 	{%r554, %r555}, [%rd8+39936];
	ld.global.v2.u32 	{%r556, %r557}, [%rd8+39944];
	ld.global.v2.u32 	{%r558, %r559}, [%rd8+39952];
	ld.global.v2.u32 	{%r560, %r561}, [%rd8+39960];
	ld.global.v2.u32 	{%r562, %r563}, [%rd8+39968];
	ld.global.v2.u32 	{%r564, %r565}, [%rd8+39976];
	ld.global.v2.u32 	{%r566, %r567}, [%rd8+39984];
	ld.global.v2.u32 	{%r568, %r569}, [%rd8+39992];
	ld.global.v2.u32 	{%r570, %r571}, [%rd8+40000];
	ld.global.v2.u32 	{%r572, %r573}, [%rd8+40008];
	ld.global.v2.u32 	{%r574, %r575}, [%rd8+40016];
	.pragma "used_bytes_mask 247";
	ld.global.v2.u32 	{%r576, %r577}, [%rd8+40024];
	ld.global.v2.u32 	{%r578, %r579}, [%rd8+40032];
	st.global.v2.u32 	[%rd9+39936], {%r554, %r555};
	st.global.v2.u32 	[%rd9+39944], {%r556, %r557};
	st.global.v2.u32 	[%rd9+39952], {%r558, %r559};
	st.global.v2.u32 	[%rd9+39960], {%r560, %r561};
	st.global.v2.u32 	[%rd9+39968], {%r562, %r563};
	st.global.v2.u32 	[%rd9+39976], {%r564, %r565};
	st.global.v2.u32 	[%rd9+39984], {%r566, %r567};
	st.global.v2.u32 	[%rd9+39992], {%r568, %r569};
	st.global.v2.u32 	[%rd9+40000], {%r570, %r571};
	st.global.v2.u32 	[%rd9+40008], {%r572, %r573};
	st.global.v2.u32 	[%rd9+40016], {%r574, %r575};
	st.global.v2.u32 	[%rd9+40024], {%r576, %r577};
	st.global.v2.u32 	[%rd9+40032], {%r578, %r579};
$L__BB12_29:
	add.s32 	%r580, %r17, 640;
	setp.ge.s32 	%p20, %r580, %r4;
	@%p20 bra 	$L__BB12_31;
	ld.global.v2.u32 	{%r581, %r582}, [%rd8+53248];
	ld.global.v2.u32 	{%r583, %r584}, [%rd8+53256];
	ld.global.v2.u32 	{%r585, %r586}, [%rd8+53264];
	ld.global.v2.u32 	{%r587, %r588}, [%rd8+53272];
	ld.global.v2.u32 	{%r589, %r590}, [%rd8+53280];
	ld.global.v2.u32 	{%r591, %r592}, [%rd8+53288];
	ld.global.v2.u32 	{%r593, %r594}, [%rd8+53296];
	ld.global.v2.u32 	{%r595, %r596}, [%rd8+53304];
	ld.global.v2.u32 	{%r597, %r598}, [%rd8+53312];
	ld.global.v2.u32 	{%r599, %r600}, [%rd8+53320];
	ld.global.v2.u32 	{%r601, %r602}, [%rd8+53328];
	.pragma "used_bytes_mask 247";
	ld.global.v2.u32 	{%r603, %r604}, [%rd8+53336];
	ld.global.v2.u32 	{%r605, %r606}, [%rd8+53344];
	st.global.v2.u32 	[%rd9+53248], {%r581, %r582};
	st.global.v2.u32 	[%rd9+53256], {%r583, %r584};
	st.global.v2.u32 	[%rd9+53264], {%r585, %r586};
	st.global.v2.u32 	[%rd9+53272], {%r587, %r588};
	st.global.v2.u32 	[%rd9+53280], {%r589, %r590};
	st.global.v2.u32 	[%rd9+53288], {%r591, %r592};
	st.global.v2.u32 	[%rd9+53296], {%r593, %r594};
	st.global.v2.u32 	[%rd9+53304], {%r595, %r596};
	st.global.v2.u32 	[%rd9+53312], {%r597, %r598};
	st.global.v2.u32 	[%rd9+53320], {%r599, %r600};
	st.global.v2.u32 	[%rd9+53328], {%r601, %r602};
	st.global.v2.u32 	[%rd9+53336], {%r603, %r604};
	st.global.v2.u32 	[%rd9+53344], {%r605, %r606};
$L__BB12_31:
	add.s32 	%r607, %r17, 768;
	setp.ge.s32 	%p21, %r607, %r4;
	@%p21 bra 	$L__BB12_33;
	ld.global.v2.u32 	{%r608, %r609}, [%rd8+66560];
	ld.global.v2.u32 	{%r610, %r611}, [%rd8+66568];
	ld.global.v2.u32 	{%r612, %r613}, [%rd8+66576];
	ld.global.v2.u32 	{%r614, %r615}, [%rd8+66584];
	ld.global.v2.u32 	{%r616, %r617}, [%rd8+66592];
	ld.global.v2.u32 	{%r618, %r619}, [%rd8+66600];
	ld.global.v2.u32 	{%r620, %r621}, [%rd8+66608];
	ld.global.v2.u32 	{%r622, %r623}, [%rd8+66616];
	ld.global.v2.u32 	{%r624, %r625}, [%rd8+66624];
	ld.global.v2.u32 	{%r626, %r627}, [%rd8+66632];
	ld.global.v2.u32 	{%r628, %r629}, [%rd8+66640];
	.pragma "used_bytes_mask 247";
	ld.global.v2.u32 	{%r630, %r631}, [%rd8+66648];
	ld.global.v2.u32 	{%r632, %r633}, [%rd8+66656];
	st.global.v2.u32 	[%rd9+66560], {%r608, %r609};
	st.global.v2.u32 	[%rd9+66568], {%r610, %r611};
	st.global.v2.u32 	[%rd9+66576], {%r612, %r613};
	st.global.v2.u32 	[%rd9+66584], {%r614, %r615};
	st.global.v2.u32 	[%rd9+66592], {%r616, %r617};
	st.global.v2.u32 	[%rd9+66600], {%r618, %r619};
	st.global.v2.u32 	[%rd9+66608], {%r620, %r621};
	st.global.v2.u32 	[%rd9+66616], {%r622, %r623};
	st.global.v2.u32 	[%rd9+66624], {%r624, %r625};
	st.global.v2.u32 	[%rd9+66632], {%r626, %r627};
	st.global.v2.u32 	[%rd9+66640], {%r628, %r629};
	st.global.v2.u32 	[%rd9+66648], {%r630, %r631};
	st.global.v2.u32 	[%rd9+66656], {%r632, %r633};
$L__BB12_33:
	add.s32 	%r634, %r17, 896;
	setp.ge.s32 	%p22, %r634, %r4;
	@%p22 bra 	$L__BB12_35;
	ld.global.v2.u32 	{%r635, %r636}, [%rd8+79872];
	ld.global.v2.u32 	{%r637, %r638}, [%rd8+79880];
	ld.global.v2.u32 	{%r639, %r640}, [%rd8+79888];
	ld.global.v2.u32 	{%r641, %r642}, [%rd8+79896];
	ld.global.v2.u32 	{%r643, %r644}, [%rd8+79904];
	ld.global.v2.u32 	{%r645, %r646}, [%rd8+79912];
	ld.global.v2.u32 	{%r647, %r648}, [%rd8+79920];
	ld.global.v2.u32 	{%r649, %r650}, [%rd8+79928];
	ld.global.v2.u32 	{%r651, %r652}, [%rd8+79936];
	ld.global.v2.u32 	{%r653, %r654}, [%rd8+79944];
	ld.global.v2.u32 	{%r655, %r656}, [%rd8+79952];
	.pragma "used_bytes_mask 247";
	ld.global.v2.u32 	{%r657, %r658}, [%rd8+79960];
	ld.global.v2.u32 	{%r659, %r660}, [%rd8+79968];
	st.global.v2.u32 	[%rd9+79872], {%r635, %r636};
	st.global.v2.u32 	[%rd9+79880], {%r637, %r638};
	st.global.v2.u32 	[%rd9+79888], {%r639, %r640};
	st.global.v2.u32 	[%rd9+79896], {%r641, %r642};
	st.global.v2.u32 	[%rd9+79904], {%r643, %r644};
	st.global.v2.u32 	[%rd9+79912], {%r645, %r646};
	st.global.v2.u32 	[%rd9+79920], {%r647, %r648};
	st.global.v2.u32 	[%rd9+79928], {%r649, %r650};
	st.global.v2.u32 	[%rd9+79936], {%r651, %r652};
	st.global.v2.u32 	[%rd9+79944], {%r653, %r654};
	st.global.v2.u32 	[%rd9+79952], {%r655, %r656};
	st.global.v2.u32 	[%rd9+79960], {%r657, %r658};
	st.global.v2.u32 	[%rd9+79968], {%r659, %r660};
$L__BB12_35:
	add.s32 	%r849, %r849, 8;
	setp.ne.s32 	%p23, %r849, %r850;
	@%p23 bra 	$L__BB12_19;
$L__BB12_36:
	setp.eq.s32 	%p24, %r12, 0;
	@%p24 bra 	$L__BB12_57;
	and.b32  	%r20, %r38, 3;
	setp.lt.u32 	%p25, %r12, 4;
	@%p25 bra 	$L__BB12_47;
	shl.b32 	%r661, %r850, 7;
	add.s32 	%r21, %r661, %r6;
	setp.ge.s32 	%p26, %r21, %r4;
	@%p26 bra 	$L__BB12_40;
	mul.wide.s32 	%rd36, %r21, 104;
	add.s64 	%rd37, %rd6, %rd36;
	add.s64 	%rd38, %rd7, %rd36;
	ld.global.v2.u32 	{%r662, %r663}, [%rd37];
	ld.global.v2.u32 	{%r664, %r665}, [%rd37+8];
	ld.global.v2.u32 	{%r666, %r667}, [%rd37+16];
	ld.global.v2.u32 	{%r668, %r669}, [%rd37+24];
	ld.global.v2.u32 	{%r670, %r671}, [%rd37+32];
	ld.global.v2.u32 	{%r672, %r673}, [%rd37+40];
	ld.global.v2.u32 	{%r674, %r675}, [%rd37+48];
	ld.global.v2.u32 	{%r676, %r677}, [%rd37+56];
	ld.global.v2.u32 	{%r678, %r679}, [%rd37+64];
	ld.global.v2.u32 	{%r680, %r681}, [%rd37+72];
	ld.global.v2.u32 	{%r682, %r683}, [%rd37+80];
	.pragma "used_bytes_mask 247";
	ld.global.v2.u32 	{%r684, %r685}, [%rd37+88];
	ld.global.v2.u32 	{%r686, %r687}, [%rd37+96];
	st.global.v2.u32 	[%rd38], {%r662, %r663};
	st.global.v2.u32 	[%rd38+8], {%r664, %r665};
	st.global.v2.u32 	[%rd38+16], {%r666, %r667};
	st.global.v2.u32 	[%rd38+24], {%r668, %r669};
	st.global.v2.u32 	[%rd38+32], {%r670, %r671};
	st.global.v2.u32 	[%rd38+40], {%r672, %r673};
	st.global.v2.u32 	[%rd38+48], {%r674, %r675};
	st.global.v2.u32 	[%rd38+56], {%r676, %r677};
	st.global.v2.u32 	[%rd38+64], {%r678, %r679};
	st.global.v2.u32 	[%rd38+72], {%r680, %r681};
	st.global.v2.u32 	[%rd38+80], {%r682, %r683};
	st.global.v2.u32 	[%rd38+88], {%r684, %r685};
	st.global.v2.u32 	[%rd38+96], {%r686, %r687};
$L__BB12_40:
	add.s32 	%r22, %r21, 128;
	setp.ge.s32 	%p27, %r22, %r4;
	@%p27 bra 	$L__BB12_42;
	mul.wide.s32 	%rd39, %r22, 104;
	add.s64 	%rd40, %rd6, %rd39;
	add.s64 	%rd41, %rd7, %rd39;
	ld.global.v2.u32 	{%r688, %r689}, [%rd40];
	ld.global.v2.u32 	{%r690, %r691}, [%rd40+8];
	ld.global.v2.u32 	{%r692, %r693}, [%rd40+16];
	ld.global.v2.u32 	{%r694, %r695}, [%rd40+24];
	ld.global.v2.u32 	{%r696, %r697}, [%rd40+32];
	ld.global.v2.u32 	{%r698, %r699}, [%rd40+40];
	ld.global.v2.u32 	{%r700, %r701}, [%rd40+48];
	ld.global.v2.u32 	{%r702, %r703}, [%rd40+56];
	ld.global.v2.u32 	{%r704, %r705}, [%rd40+64];
	ld.global.v2.u32 	{%r706, %r707}, [%rd40+72];
	ld.global.v2.u32 	{%r708, %r709}, [%rd40+80];
	.pragma "used_bytes_mask 247";
	ld.global.v2.u32 	{%r710, %r711}, [%rd40+88];
	ld.global.v2.u32 	{%r712, %r713}, [%rd40+96];
	st.global.v2.u32 	[%rd41], {%r688, %r689};
	st.global.v2.u32 	[%rd41+8], {%r690, %r691};
	st.global.v2.u32 	[%rd41+16], {%r692, %r693};
	st.global.v2.u32 	[%rd41+24], {%r694, %r695};
	st.global.v2.u32 	[%rd41+32], {%r696, %r697};
	st.global.v2.u32 	[%rd41+40], {%r698, %r699};
	st.global.v2.u32 	[%rd41+48], {%r700, %r701};
	st.global.v2.u32 	[%rd41+56], {%r702, %r703};
	st.global.v2.u32 	[%rd41+64], {%r704, %r705};
	st.global.v2.u32 	[%rd41+72], {%r706, %r707};
	st.global.v2.u32 	[%rd41+80], {%r708, %r709};
	st.global.v2.u32 	[%rd41+88], {%r710, %r711};
	st.global.v2.u32 	[%rd41+96], {%r712, %r713};
$L__BB12_42:
	add.s32 	%r23, %r21, 256;
	setp.ge.s32 	%p28, %r23, %r4;
	@%p28 bra 	$L__BB12_44;
	mul.wide.s32 	%rd42, %r23, 104;
	add.s64 	%rd43, %rd6, %rd42;
	add.s64 	%rd44, %rd7, %rd42;
	ld.global.v2.u32 	{%r714, %r715}, [%rd43];
	ld.global.v2.u32 	{%r716, %r717}, [%rd43+8];
	ld.global.v2.u32 	{%r718, %r719}, [%rd43+16];
	ld.global.v2.u32 	{%r720, %r721}, [%rd43+24];
	ld.global.v2.u32 	{%r722, %r723}, [%rd43+32];
	ld.global.v2.u32 	{%r724, %r725}, [%rd43+40];
	ld.global.v2.u32 	{%r726, %r727}, [%rd43+48];
	ld.global.v2.u32 	{%r728, %r729}, [%rd43+56];
	ld.global.v2.u32 	{%r730, %r731}, [%rd43+64];
	ld.global.v2.u32 	{%r732, %r733}, [%rd43+72];
	ld.global.v2.u32 	{%r734, %r735}, [%rd43+80];
	.pragma "used_bytes_mask 247";
	ld.global.v2.u32 	{%r736, %r737}, [%rd43+88];
	ld.global.v2.u32 	{%r738, %r739}, [%rd43+96];
	st.global.v2.u32 	[%rd44], {%r714, %r715};
	st.global.v2.u32 	[%rd44+8], {%r716, %r717};
	st.global.v2.u32 	[%rd44+16], {%r718, %r719};
	st.global.v2.u32 	[%rd44+24], {%r720, %r721};
	st.global.v2.u32 	[%rd44+32], {%r722, %r723};
	st.global.v2.u32 	[%rd44+40], {%r724, %r725};
	st.global.v2.u32 	[%rd44+48], {%r726, %r727};
	st.global.v2.u32 	[%rd44+56], {%r728, %r729};
	st.global.v2.u32 	[%rd44+64], {%r730, %r731};
	st.global.v2.u32 	[%rd44+72], {%r732, %r733};
	st.global.v2.u32 	[%rd44+80], {%r734, %r735};
	st.global.v2.u32 	[%rd44+88], {%r736, %r737};
	st.global.v2.u32 	[%rd44+96], {%r738, %r739};
$L__BB12_44:
	add.s32 	%r24, %r21, 384;
	setp.ge.s32 	%p29, %r24, %r4;
	@%p29 bra 	$L__BB12_46;
	mul.wide.s32 	%rd45, %r24, 104;
	add.s64 	%rd46, %rd6, %rd45;
	add.s64 	%rd47, %rd7, %rd45;
	ld.global.v2.u32 	{%r740, %r741}, [%rd46];
	ld.global.v2.u32 	{%r742, %r743}, [%rd46+8];
	ld.global.v2.u32 	{%r744, %r745}, [%rd46+16];
	ld.global.v2.u32 	{%r746, %r747}, [%rd46+24];
	ld.global.v2.u32 	{%r748, %r749}, [%rd46+32];
	ld.global.v2.u32 	{%r750, %r751}, [%rd46+40];
	ld.global.v2.u32 	{%r752, %r753}, [%rd46+48];
	ld.global.v2.u32 	{%r754, %r755}, [%rd46+56];
	ld.global.v2.u32 	{%r756, %r757}, [%rd46+64];
	ld.global.v2.u32 	{%r758, %r759}, [%rd46+72];
	ld.global.v2.u32 	{%r760, %r761}, [%rd46+80];
	.pragma "used_bytes_mask 247";
	ld.global.v2.u32 	{%r762, %r763}, [%rd46+88];
	ld.global.v2.u32 	{%r764, %r765}, [%rd46+96];
	st.global.v2.u32 	[%rd47], {%r740, %r741};
	st.global.v2.u32 	[%rd47+8], {%r742, %r743};
	st.global.v2.u32 	[%rd47+16], {%r744, %r745};
	st.global.v2.u32 	[%rd47+24], {%r746, %r747};
	st.global.v2.u32 	[%rd47+32], {%r748, %r749};
	st.global.v2.u32 	[%rd47+40], {%r750, %r751};
	st.global.v2.u32 	[%rd47+48], {%r752, %r753};
	st.global.v2.u32 	[%rd47+56], {%r754, %r755};
	st.global.v2.u32 	[%rd47+64], {%r756, %r757};
	st.global.v2.u32 	[%rd47+72], {%r758, %r759};
	st.global.v2.u32 	[%rd47+80], {%r760, %r761};
	st.global.v2.u32 	[%rd47+88], {%r762, %r763};
	st.global.v2.u32 	[%rd47+96], {%r764, %r765};
$L__BB12_46:
	add.s32 	%r850, %r850, 4;
$L__BB12_47:
	setp.eq.s32 	%p30, %r20, 0;
	@%p30 bra 	$L__BB12_57;
	setp.eq.s32 	%p31, %r20, 1;
	@%p31 bra 	$L__BB12_54;
	shl.b32 	%r766, %r850, 7;
	add.s32 	%r27, %r766, %r6;
	setp.ge.s32 	%p32, %r27, %r4;
	@%p32 bra 	$L__BB12_51;
	mul.wide.s32 	%rd48, %r27, 104;
	add.s64 	%rd49, %rd6, %rd48;
	add.s64 	%rd50, %rd7, %rd48;
	ld.global.v2.u32 	{%r767, %r768}, [%rd49];
	ld.global.v2.u32 	{%r769, %r770}, [%rd49+8];
	ld.global.v2.u32 	{%r771, %r772}, [%rd49+16];
	ld.global.v2.u32 	{%r773, %r774}, [%rd49+24];
	ld.global.v2.u32 	{%r775, %r776}, [%rd49+32];
	ld.global.v2.u32 	{%r777, %r778}, [%rd49+40];
	ld.global.v2.u32 	{%r779, %r780}, [%rd49+48];
	ld.global.v2.u32 	{%r781, %r782}, [%rd49+56];
	ld.global.v2.u32 	{%r783, %r784}, [%rd49+64];
	ld.global.v2.u32 	{%r785, %r786}, [%rd49+72];
	ld.global.v2.u32 	{%r787, %r788}, [%rd49+80];
	.pragma "used_bytes_mask 247";
	ld.global.v2.u32 	{%r789, %r790}, [%rd49+88];
	ld.global.v2.u32 	{%r791, %r792}, [%rd49+96];
	st.global.v2.u32 	[%rd50], {%r767, %r768};
	st.global.v2.u32 	[%rd50+8], {%r769, %r770};
	st.global.v2.u32 	[%rd50+16], {%r771, %r772};
	st.global.v2.u32 	[%rd50+24], {%r773, %r774};
	st.global.v2.u32 	[%rd50+32], {%r775, %r776};
	st.global.v2.u32 	[%rd50+40], {%r777, %r778};
	st.global.v2.u32 	[%rd50+48], {%r779, %r780};
	st.global.v2.u32 	[%rd50+56], {%r781, %r782};
	st.global.v2.u32 	[%rd50+64], {%r783, %r784};
	st.global.v2.u32 	[%rd50+72], {%r785, %r786};
	st.global.v2.u32 	[%rd50+80], {%r787, %r788};
	st.global.v2.u32 	[%rd50+88], {%r789, %r790};
	st.global.v2.u32 	[%rd50+96], {%r791, %r792};
$L__BB12_51:
	add.s32 	%r28, %r27, 128;
	setp.ge.s32 	%p33, %r28, %r4;
	@%p33 bra 	$L__BB12_53;
	mul.wide.s32 	%rd51, %r28, 104;
	add.s64 	%rd52, %rd6, %rd51;
	add.s64 	%rd53, %rd7, %rd51;
	ld.global.v2.u32 	{%r793, %r794}, [%rd52];
	ld.global.v2.u32 	{%r795, %r796}, [%rd52+8];
	ld.global.v2.u32 	{%r797, %r798}, [%rd52+16];
	ld.global.v2.u32 	{%r799, %r800}, [%rd52+24];
	ld.global.v2.u32 	{%r801, %r802}, [%rd52+32];
	ld.global.v2.u32 	{%r803, %r804}, [%rd52+40];
	ld.global.v2.u32 	{%r805, %r806}, [%rd52+48];
	ld.global.v2.u32 	{%r807, %r808}, [%rd52+56];
	ld.global.v2.u32 	{%r809, %r810}, [%rd52+64];
	ld.global.v2.u32 	{%r811, %r812}, [%rd52+72];
	ld.global.v2.u32 	{%r813, %r814}, [%rd52+80];
	.pragma "used_bytes_mask 247";
	ld.global.v2.u32 	{%r815, %r816}, [%rd52+88];
	ld.global.v2.u32 	{%r817, %r818}, [%rd52+96];
	st.global.v2.u32 	[%rd53], {%r793, %r794};
	st.global.v2.u32 	[%rd53+8], {%r795, %r796};
	st.global.v2.u32 	[%rd53+16], {%r797, %r798};
	st.global.v2.u32 	[%rd53+24], {%r799, %r800};
	st.global.v2.u32 	[%rd53+32], {%r801, %r802};
	st.global.v2.u32 	[%rd53+40], {%r803, %r804};
	st.global.v2.u32 	[%rd53+48], {%r805, %r806};
	st.global.v2.u32 	[%rd53+56], {%r807, %r808};
	st.global.v2.u32 	[%rd53+64], {%r809, %r810};
	st.global.v2.u32 	[%rd53+72], {%r811, %r812};
	st.global.v2.u32 	[%rd53+80], {%r813, %r814};
	st.global.v2.u32 	[%rd53+88], {%r815, %r816};
	st.global.v2.u32 	[%rd53+96], {%r817, %r818};
$L__BB12_53:
	add.s32 	%r850, %r850, 2;
$L__BB12_54:
	and.b32  	%r819, %r38, 1;
	setp.eq.b32 	%p34, %r819, 1;
	not.pred 	%p35, %p34;
	@%p35 bra 	$L__BB12_57;
	shl.b32 	%r820, %r850, 7;
	add.s32 	%r31, %r820, %r6;
	setp.ge.s32 	%p36, %r31, %r4;
	@%p36 bra 	$L__BB12_57;
	mul.wide.s32 	%rd54, %r31, 104;
	add.s64 	%rd55, %rd6, %rd54;
	add.s64 	%rd56, %rd7, %rd54;
	ld.global.v2.u32 	{%r821, %r822}, [%rd55];
	ld.global.v2.u32 	{%r823, %r824}, [%rd55+8];
	ld.global.v2.u32 	{%r825, %r826}, [%rd55+16];
	ld.global.v2.u32 	{%r827, %r828}, [%rd55+24];
	ld.global.v2.u32 	{%r829, %r830}, [%rd55+32];
	ld.global.v2.u32 	{%r831, %r832}, [%rd55+40];
	ld.global.v2.u32 	{%r833, %r834}, [%rd55+48];
	ld.global.v2.u32 	{%r835, %r836}, [%rd55+56];
	ld.global.v2.u32 	{%r837, %r838}, [%rd55+64];
	ld.global.v2.u32 	{%r839, %r840}, [%rd55+72];
	ld.global.v2.u32 	{%r841, %r842}, [%rd55+80];
	.pragma "used_bytes_mask 247";
	ld.global.v2.u32 	{%r843, %r844}, [%rd55+88];
	ld.global.v2.u32 	{%r845, %r846}, [%rd55+96];
	st.global.v2.u32 	[%rd56], {%r821, %r822};
	st.global.v2.u32 	[%rd56+8], {%r823, %r824};
	st.global.v2.u32 	[%rd56+16], {%r825, %r826};
	st.global.v2.u32 	[%rd56+24], {%r827, %r828};
	st.global.v2.u32 	[%rd56+32], {%r829, %r830};
	st.global.v2.u32 	[%rd56+40], {%r831, %r832};
	st.global.v2.u32 	[%rd56+48], {%r833, %r834};
	st.global.v2.u32 	[%rd56+56], {%r835, %r836};
	st.global.v2.u32 	[%rd56+64], {%r837, %r838};
	st.global.v2.u32 	[%rd56+72], {%r839, %r840};
	st.global.v2.u32 	[%rd56+80], {%r841, %r842};
	st.global.v2.u32 	[%rd56+88], {%r843, %r844};
	st.global.v2.u32 	[%rd56+96], {%r845, %r846};
$L__BB12_57:
	ret;

}
	// .globl	_ZN3cub18CUB_300001_SM_10006detail9transform16transform_kernelINS2_10policy_hubILb1EN4cuda3std3__45tupleIJN6thrust24THRUST_300001_SM_1000_NS7pointerI11AutomobilisNSA_8cuda_cub3tagENSA_11use_defaultESF_EEEEEE10policy1000ElNS7_10__identityEPSC_JSL_EEEvT0_iT1_T2_DpNS2_10kernel_argIT3_EE
.visible .entry _ZN3cub18CUB_300001_SM_10006detail9transform16transform_kernelINS2_10policy_hubILb1EN4cuda3std3__45tupleIJN6thrust24THRUST_300001_SM_1000_NS7pointerI11AutomobilisNSA_8cuda_cub3tagENSA_11use_defaultESF_EEEEEE10policy1000ElNS7_10__identityEPSC_JSL_EEEvT0_iT1_T2_DpNS2_10kernel_argIT3_EE(
	.param .u64 _ZN3cub18CUB_300001_SM_10006detail9transform16transform_kernelINS2_10policy_hubILb1EN4cuda3std3__45tupleIJN6thrust24THRUST_300001_SM_1000_NS7pointerI11AutomobilisNSA_8cuda_cub3tagENSA_11use_defaultESF_EEEEEE10policy1000ElNS7_10__identityEPSC_JSL_EEEvT0_iT1_T2_DpNS2_10kernel_argIT3_EE_param_0,
	.param .u32 _ZN3cub18CUB_300001_SM_10006detail9transform16transform_kernelINS2_10policy_hubILb1EN4cuda3std3__45tupleIJN6thrust24THRUST_300001_SM_1000_NS7pointerI11AutomobilisNSA_8cuda_cub3tagENSA_11use_defaultESF_EEEEEE10policy1000ElNS7_10__identityEPSC_JSL_EEEvT0_iT1_T2_DpNS2_10kernel_argIT3_EE_param_1,
	.param .align 1 .b8 _ZN3cub18CUB_300001_SM_10006detail9transform16transform_kernelINS2_10policy_hubILb1EN4cuda3std3__45tupleIJN6thrust24THRUST_300001_SM_1000_NS7pointerI11AutomobilisNSA_8cuda_cub3tagENSA_11use_defaultESF_EEEEEE10policy1000ElNS7_10__identityEPSC_JSL_EEEvT0_iT1_T2_DpNS2_10kernel_argIT3_EE_param_2[1],
	.param .u64 .ptr .align 1 _ZN3cub18CUB_300001_SM_10006detail9transform16transform_kernelINS2_10policy_hubILb1EN4cuda3std3__45tupleIJN6thrust24THRUST_300001_SM_1000_NS7pointerI11AutomobilisNSA_8cuda_cub3tagENSA_11use_defaultESF_EEEEEE10policy1000ElNS7_10__identityEPSC_JSL_EEEvT0_iT1_T2_DpNS2_10kernel_argIT3_EE_param_3,
	.param .align 8 .b8 _ZN3cub18CUB_300001_SM_10006detail9transform16transform_kernelINS2_10policy_hubILb1EN4cuda3std3__45tupleIJN6thrust24THRUST_300001_SM_1000_NS7pointerI11AutomobilisNSA_8cuda_cub3tagENSA_11use_defaultESF_EEEEEE10policy1000ElNS7_10__identityEPSC_JSL_EEEvT0_iT1_T2_DpNS2_10kernel_argIT3_EE_param_4[16]
)
.maxntid 128
{
	.reg .pred 	%p<37>;
	.reg .b32 	%r<853>;
	.reg .b64 	%rd<63>;

	ld.param.u64 	%rd11, [_ZN3cub18CUB_300001_SM_10006detail9transform16transform_kernelINS2_10policy_hubILb1EN4cuda3std3__45tupleIJN6thrust24THRUST_300001_SM_1000_NS7pointerI11AutomobilisNSA_8cuda_cub3tagENSA_11use_defaultESF_EEEEEE10policy1000ElNS7_10__identityEPSC_JSL_EEEvT0_iT1_T2_DpNS2_10kernel_argIT3_EE_param_0];
	ld.param.u64 	%rd12, [_ZN3cub18CUB_300001_SM_10006detail9transform16transform_kernelINS2_10policy_hubILb1EN4cuda3std3__45tupleIJN6thrust24THRUST_300001_SM_1000_NS7pointerI11AutomobilisNSA_8cuda_cub3tagENSA_11use_defaultESF_EEEEEE10policy1000ElNS7_10__identityEPSC_JSL_EEEvT0_iT1_T2_DpNS2_10kernel_argIT3_EE_param_4];
	ld.param.u32 	%r36, [_ZN3cub18CUB_300001_SM_10006detail9transform16transform_kernelINS2_10policy_hubILb1EN4cuda3std3__45tupleIJN6thrust24THRUST_300001_SM_1000_NS7pointerI11AutomobilisNSA_8cuda_cub3tagENSA_11use_defaultESF_EEEEEE10policy1000ElNS7_10__identityEPSC_JSL_EEEvT0_iT1_T2_DpNS2_10kernel_argIT3_EE_param_1];
	ld.param.u64 	%rd13, [_ZN3cub18CUB_300001_SM_10006detail9transform16transform_kernelINS2_10policy_hubILb1EN4cuda3std3__45tupleIJN6thrust24THRUST_300001_SM_1000_NS7pointerI11AutomobilisNSA_8cuda_cub3tagENSA_11use_defaultESF_EEEEEE10policy1000ElNS7_10__identityEPSC_JSL_EEEvT0_iT1_T2_DpNS2_10kernel_argIT3_EE_param_3];
	cvta.to.global.u64 	%rd1, %rd13;
	cvta.to.global.u64 	%rd2, %rd12;
	shl.b32 	%r1, %r36, 7;
	mov.u32 	%r37, %ctaid.x;
	cvt.u64.u32 	%rd14, %r37;
	cvt.s64.s32 	%rd15, %r1;
	mul.lo.s64 	%rd3, %rd15, %rd14;
	sub.s64 	%rd16, %rd11, %rd3;
	min.s64 	%rd17, %rd16, %rd15;
	cvt.u32.u64 	%r2, %rd17;
	mul.lo.s32 	%r3, %r2, 104;
	mov.u32 	%r4, %tid.x;
	shl.b32 	%r844, %r4, 7;
	setp.ge.s32 	%p1, %r844, %r3;
	@%p1 bra 	$L__BB13_3;
	mad.lo.s64 	%rd18, %rd3, 104, %rd2;
	mul.wide.u32 	%rd19, %r4, 128;
	add.s64 	%rd62, %rd18, %rd19;
$L__BB13_2:
	.pragma "nounroll";
	// begin inline asm
	prefetch.global.L2 [%rd62];
	// end inline asm
	add.s32 	%r844, %r844, 16384;
	add.s64 	%rd62, %rd62, 16384;
	setp.lt.s32 	%p2, %r844, %r3;
	@%p2 bra 	$L__BB13_2;
$L__BB13_3:
	mul.lo.s64 	%rd21, %rd3, 104;
	add.s64 	%rd7, %rd2, %rd21;
	add.s64 	%rd8, %rd1, %rd21;
	setp.eq.s32 	%p3, %r1, %r2;
	@%p3 bra 	$L__BB13_45;
	setp.lt.s32 	%p4, %r36, 1;
	@%p4 bra 	$L__BB13_57;
	and.b32  	%r8, %r36, 7;
	setp.lt.u32 	%p5, %r36, 8;
	mov.b32 	%r850, 0;
	@%p5 bra 	$L__BB13_24;
	and.b32  	%r850, %r36, 2147483640;
	mov.b32 	%r846, 0;
$L__BB13_7:
	.pragma "nounroll";
	shl.b32 	%r40, %r846, 7;
	add.s32 	%r15, %r40, %r4;
	setp.ge.s32 	%p6, %r15, %r2;
	@%p6 bra 	$L__BB13_9;
	mul.wide.u32 	%rd22, %r15, 104;
	add.s64 	%rd23, %rd7, %rd22;
	add.s64 	%rd24, %rd8, %rd22;
	ld.global.v2.u32 	{%r41, %r42}, [%rd23];
	ld.global.v2.u32 	{%r43, %r44}, [%rd23+8];
	ld.global.v2.u32 	{%r45, %r46}, [%rd23+16];
	ld.global.v2.u32 	{%r47, %r48}, [%rd23+24];
	ld.global.v2.u32 	{%r49, %r50}, [%rd23+32];
	ld.global.v2.u32 	{%r51, %r52}, [%rd23+40];
	ld.global.v2.u32 	{%r53, %r54}, [%rd23+48];
	ld.global.v2.u32 	{%r55, %r56}, [%rd23+56];
	ld.global.v2.u32 	{%r57, %r58}, [%rd23+64];
	ld.global.v2.u32 	{%r59, %r60}, [%rd23+72];
	ld.global.v2.u32 	{%r61, %r62}, [%rd23+80];
	.pragma "used_bytes_mask 247";
	ld.global.v2.u32 	{%r63, %r64}, [%rd23+88];
	ld.global.v2.u32 	{%r65, %r66}, [%rd23+96];
	st.global.v2.u32 	[%rd24], {%r41, %r42};
	st.global.v2.u32 	[%rd24+8], {%r43, %r44};
	st.global.v2.u32 	[%rd24+16], {%r45, %r46};
	st.global.v2.u32 	[%rd24+24], {%r47, %r48};
	st.global.v2.u32 	[%rd24+32], {%r49, %r50};
	st.global.v2.u32 	[%rd24+40], {%r51, %r52};
	st.global.v2.u32 	[%rd24+48], {%r53, %r54};
	st.global.v2.u32 	[%rd24+56], {%r55, %r56};
	st.global.v2.u32 	[%rd24+64], {%r57, %r58};
	st.global.v2.u32 	[%rd24+72], {%r59, %r60};
	st.global.v2.u32 	[%rd24+80], {%r61, %r62};
	st.global.v2.u32 	[%rd24+88], {%r63, %r64};
	st.global.v2.u32 	[%rd24+96], {%r65, %r66};
$L__BB13_9:
	add.s32 	%r67, %r15, 128;
	setp.ge.s32 	%p7, %r67, %r2;
	mul.wide.s32 	%rd25, %r67, 104;
	add.s64 	%rd9, %rd7, %rd25;
	add.s64 	%rd10, %rd8, %rd25;
	@%p7 bra 	$L__BB13_11;
	ld.global.v2.u32 	{%r68, %r69}, [%rd9];
	ld.global.v2.u32 	{%r70, %r71}, [%rd9+8];
	ld.global.v2.u32 	{%r72, %r73}, [%rd9+16];
	ld.global.v2.u32 	{%r74, %r75}, [%rd9+24];
	ld.global.v2.u32 	{%r76, %r77}, [%rd9+32];
	ld.global.v2.u32 	{%r78, %r79}, [%rd9+40];
	ld.global.v2.u32 	{%r80, %r81}, [%rd9+48];
	ld.global.v2.u32 	{%r82, %r83}, [%rd9+56];
	ld.global.v2.u32 	{%r84, %r85}, [%rd9+64];
	ld.global.v2.u32 	{%r86, %r87}, [%rd9+72];
	ld.global.v2.u32 	{%r88, %r89}, [%rd9+80];
	.pragma "used_bytes_mask 247";
	ld.global.v2.u32 	{%r90, %r91}, [%rd9+88];
	ld.global.v2.u32 	{%r92, %r93}, [%rd9+96];
	st.global.v2.u32 	[%rd10], {%r68, %r69};
	st.global.v2.u32 	[%rd10+8], {%r70, %r71};
	st.global.v2.u32 	[%rd10+16], {%r72, %r73};
	st.global.v2.u32 	[%rd10+24], {%r74, %r75};
	st.global.v2.u32 	[%rd10+32], {%r76, %r77};
	st.global.v2.u32 	[%rd10+40], {%r78, %r79};
	st.global.v2.u32 	[%rd10+48], {%r80, %r81};
	st.global.v2.u32 	[%rd10+56], {%r82, %r83};
	st.global.v2.u32 	[%rd10+64], {%r84, %r85};
	st.global.v2.u32 	[%rd10+72], {%r86, %r87};
	st.global.v2.u32 	[%rd10+80], {%r88, %r89};
	st.global.v2.u32 	[%rd10+88], {%r90, %r91};
	st.global.v2.u32 	[%rd10+96], {%r92, %r93};
$L__BB13_11:
	add.s32 	%r94, %r15, 256;
	setp.ge.s32 	%p8, %r94, %r2;
	@%p8 bra 	$L__BB13_13;
	ld.global.v2.u32 	{%r95, %r96}, [%rd9+13312];
	ld.global.v2.u32 	{%r97, %r98}, [%rd9+13320];
	ld.global.v2.u32 	{%r99, %r100}, [%rd9+13328];
	ld.global.v2.u32 	{%r101, %r102}, [%rd9+13336];
	ld.global.v2.u32 	{%r103, %r104}, [%rd9+13344];
	ld.global.v2.u32 	{%r105, %r106}, [%rd9+13352];
	ld.global.v2.u32 	{%r107, %r108}, [%rd9+13360];
	ld.global.v2.u32 	{%r109, %r110}, [%rd9+13368];
	ld.global.v2.u32 	{%r111, %r112}, [%rd9+13376];
	ld.global.v2.u32 	{%r113, %r114}, [%rd9+13384];
	ld.global.v2.u32 	{%r115, %r116}, [%rd9+13392];
	.pragma "used_bytes_mask 247";
	ld.global.v2.u32 	{%r117, %r118}, [%rd9+13400];
	ld.global.v2.u32 	{%r119, %r120}, [%rd9+13408];
	st.global.v2.u32 	[%rd10+13312], {%r95, %r96};
	st.global.v2.u32 	[%rd10+13320], {%r97, %r98};
	st.global.v2.u32 	[%rd10+13328], {%r99, %r100};
	st.global.v2.u32 	[%rd10+13336], {%r101, %r102};
	st.global.v2.u32 	[%rd10+13344], {%r103, %r104};
	st.global.v2.u32 	[%rd10+13352], {%r105, %r106};
	st.global.v2.u32 	[%rd10+13360], {%r107, %r108};
	st.global.v2.u32 	[%rd10+13368], {%r109, %r110};
	st.global.v2.u32 	[%rd10+13376], {%r111, %r112};
	st.global.v2.u32 	[%rd10+13384], {%r113, %r114};
	st.global.v2.u32 	[%rd10+13392], {%r115, %r116};
	st.global.v2.u32 	[%rd10+13400], {%r117, %r118};
	st.global.v2.u32 	[%rd10+13408], {%r119, %r120};
$L__BB13_13:
	add.s32 	%r121, %r15, 384;
	setp.ge.s32 	%p9, %r121, %r2;
	@%p9 bra 	$L__BB13_15;
	ld.global.v2.u32 	{%r122, %r123}, [%rd9+26624];
	ld.global.v2.u32 	{%r124, %r125}, [%rd9+26632];
	ld.global.v2.u32 	{%r126, %r127}, [%rd9+26640];
	ld.global.v2.u32 	{%r128, %r129}, [%rd9+26648];
	ld.global.v2.u32 	{%r130, %r131}, [%rd9+26656];
	ld.global.v2.u32 	{%r132, %r133}, [%rd9+26664];
	ld.global.v2.u32 	{%r134, %r135}, [%rd9+26672];
	ld.global.v2.u32 	{%r136, %r137}, [%rd9+26680];
	ld.global.v2.u32 	{%r138, %r139}, [%rd9+26688];
	ld.global.v2.u32 	{%r140, %r141}, [%rd9+26696];
	ld.global.v2.u32 	{%r142, %r143}, [%rd9+26704];
	.pragma "used_bytes_mask 247";
	ld.global.v2.u32 	{%r144, %r145}, [%rd9+26712];
	ld.global.v2.u32 	{%r146, %r147}, [%rd9+26720];
	st.global.v2.u32 	[%rd10+26624], {%r122, %r123};
	st.global.v2.u32 	[%rd10+26632], {%r124, %r125};
	st.global.v2.u32 	[%rd10+26640], {%r126, %r127};
	st.global.v2.u32 	[%rd10+26648], {%r128, %r129};
	st.global.v2.u32 	[%rd10+26656], {%r130, %r131};
	st.global.v2.u32 	[%rd10+26664], {%r132, %r133};
	st.global.v2.u32 	[%rd10+26672], {%r134, %r135};
	st.global.v2.u32 	[%rd10+26680], {%r136, %r137};
	st.global.v2.u32 	[%rd10+26688], {%r138, %r139};
	st.global.v2.u32 	[%rd10+26696], {%r140, %r141};
	st.global.v2.u32 	[%rd10+26704], {%r142, %r143};
	st.global.v2.u32 	[%rd10+26712], {%r144, %r145};
	st.global.v2.u32 	[%rd10+26720], {%r146, %r147};
$L__BB13_15:
	add.s32 	%r148, %r15, 512;
	setp.ge.s32 	%p10, %r148, %r2;
	@%p10 bra 	$L__BB13_17;
	ld.global.v2.u32 	{%r149, %r150}, [%rd9+39936];
	ld.global.v2.u32 	{%r151, %r152}, [%rd9+39944];
	ld.global.v2.u32 	{%r153, %r154}, [%rd9+39952];
	ld.global.v2.u32 	{%r155, %r156}, [%rd9+39960];
	ld.global.v2.u32 	{%r157, %r158}, [%rd9+39968];
	ld.global.v2.u32 	{%r159, %r160}, [%rd9+39976];
	ld.global.v2.u32 	{%r161, %r162}, [%rd9+39984];
	ld.global.v2.u32 	{%r163, %r164}, [%rd9+39992];
	ld.global.v2.u32 	{%r165, %r166}, [%rd9+40000];
	ld.global.v2.u32 	{%r167, %r168}, [%rd9+40008];
	ld.global.v2.u32 	{%r169, %r170}, [%rd9+40016];
	.pragma "used_bytes_mask 247";
	ld.global.v2.u32 	{%r171, %r172}, [%rd9+40024];
	ld.global.v2.u32 	{%r173, %r174}, [%rd9+40032];
	st.global.v2.u32 	[%rd10+39936], {%r149, %r150};
	st.global.v2.u32 	[%rd10+39944], {%r151, %r152};
	st.global.v2.u32 	[%rd10+39952], {%r153, %r154};
	st.global.v2.u32 	[%rd10+39960], {%r155, %r156};
	st.global.v2.u32 	[%rd10+39968], {%r157, %r158};
	st.global.v2.u32 	[%rd10+39976], {%r159, %r160};
	st.global.v2.u32 	[%rd10+39984], {%r161, %r162};
	st.global.v2.u32 	[%rd10+39992], {%r163, %r164};
	st.global.v2.u32 	[%rd10+40000], {%r165, %r166};
	st.global.v2.u32 	[%rd10+40008], {%r167, %r168};
	st.global.v2.u32 	[%rd10+40016], {%r169, %r170};
	st.global.v2.u32 	[%rd10+40024], {%r171, %r172};
	st.global.v2.u32 	[%rd10+40032], {%r173, %r174};
$L__BB13_17:
	add.s32 	%r175, %r15, 640;
	setp.ge.s32 	%p11, %r175, %r2;
	@%p11 bra 	$L__BB13_19;
	ld.global.v2.u32 	{%r176, %r177}, [%rd9+53248];
	ld.global.v2.u32 	{%r178, %r179}, [%rd9+53256];
	ld.global.v2.u32 	{%r180, %r181}, [%rd9+53264];
	ld.global.v2.u32 	{%r182, %r183}, [%rd9+53272];
	ld.global.v2.u32 	{%r184, %r185}, [%rd9+53280];
	ld.global.v2.u32 	{%r186, %r187}, [%rd9+53288];
	ld.global.v2.u32 	{%r188, %r189}, [%rd9+53296];
	ld.global.v2.u32 	{%r190, %r191}, [%rd9+53304];
	ld.global.v2.u32 	{%r192, %r193}, [%rd9+53312];
	ld.global.v2.u32 	{%r194, %r195}, [%rd9+53320];
	ld.global.v2.u32 	{%r196, %r197}, [%rd9+53328];
	.pragma "used_bytes_mask 247";
	ld.global.v2.u32 	{%r198, %r199}, [%rd9+53336];
	ld.global.v2.u32 	{%r200, %r201}, [%rd9+53344];
	st.global.v2.u32 	[%rd10+53248], {%r176, %r177};
	st.global.v2.u32 	[%rd10+53256], {%r178, %r179};
	st.global.v2.u32 	[%rd10+53264], {%r180, %r181};
	st.global.v2.u32 	[%rd10+53272], {%r182, %r183};
	st.global.v2.u32 	[%rd10+53280], {%r184, %r185};
	st.global.v2.u32 	[%rd10+53288], {%r186, %r187};
	st.global.v2.u32 	[%rd10+53296], {%r188, %r189};
	st.global.v2.u32 	[%rd10+53304], {%r190, %r191};
	st.global.v2.u32 	[%rd10+53312], {%r192, %r193};
	st.global.v2.u32 	[%rd10+53320], {%r194, %r195};
	st.global.v2.u32 	[%rd10+53328], {%r196, %r197};
	st.global.v2.u32 	[%rd10+53336], {%r198, %r199};
	st.global.v2.u32 	[%rd10+53344], {%r200, %r201};
$L__BB13_19:
	add.s32 	%r202, %r15, 768;
	setp.ge.s32 	%p12, %r202, %r2;
	@%p12 bra 	$L__BB13_21;
	ld.global.v2.u32 	{%r203, %r204}, [%rd9+66560];
	ld.global.v2.u32 	{%r205, %r206}, [%rd9+66568];
	ld.global.v2.u32 	{%r207, %r208}, [%rd9+66576];
	ld.global.v2.u32 	{%r209, %r210}, [%rd9+66584];
	ld.global.v2.u32 	{%r211, %r212}, [%rd9+66592];
	ld.global.v2.u32 	{%r213, %r214}, [%rd9+66600];
	ld.global.v2.u32 	{%r215, %r216}, [%rd9+66608];
	ld.global.v2.u32 	{%r217, %r218}, [%rd9+66616];
	ld.global.v2.u32 	{%r219, %r220}, [%rd9+66624];
	ld.global.v2.u32 	{%r221, %r222}, [%rd9+66632];
	ld.global.v2.u32 	{%r223, %r224}, [%rd9+66640];
	.pragma "used_bytes_mask 247";
	ld.global.v2.u32 	{%r225, %r226}, [%rd9+66648];
	ld.global.v2.u32 	{%r227, %r228}, [%rd9+66656];
	st.global.v2.u32 	[%rd10+66560], {%r203, %r204};
	st.global.v2.u32 	[%rd10+66568], {%r205, %r206};
	st.global.v2.u32 	[%rd10+66576], {%r207, %r208};
	st.global.v2.u32 	[%rd10+66584], {%r209, %r210};
	st.global.v2.u32 	[%rd10+66592], {%r211, %r212};
	st.global.v2.u32 	[%rd10+66600], {%r213, %r214};
	st.global.v2.u32 	[%rd10+66608], {%r215, %r216};
	st.global.v2.u32 	[%rd10+66616], {%r217, %r218};
	st.global.v2.u32 	[%rd10+66624], {%r219, %r220};
	st.global.v2.u32 	[%rd10+66632], {%r221, %r222};
	st.global.v2.u32 	[%rd10+66640], {%r223, %r224};
	st.global.v2.u32 	[%rd10+66648], {%r225, %r226};
	st.global.v2.u32 	[%rd10+66656], {%r227, %r228};
$L__BB13_21:
	add.s32 	%r229, %r15, 896;
	setp.ge.s32 	%p13, %r229, %r2;
	@%p13 bra 	$L__BB13_23;
	ld.global.v2.u32 	{%r230, %r231}, [%rd9+79872];
	ld.global.v2.u32 	{%r232, %r233}, [%rd9+79880];
	ld.global.v2.u32 	{%r234, %r235}, [%rd9+79888];
	ld.global.v2.u32 	{%r236, %r237}, [%rd9+79896];
	ld.global.v2.u32 	{%r238, %r239}, [%rd9+79904];
	ld.global.v2.u32 	{%r240, %r241}, [%rd9+79912];
	ld.global.v2.u32 	{%r242, %r243}, [%rd9+79920];
	ld.global.v2.u32 	{%r244, %r245}, [%rd9+79928];
	ld.global.v2.u32 	{%r246, %r247}, [%rd9+79936];
	ld.global.v2.u32 	{%r248, %r249}, [%rd9+79944];
	ld.global.v2.u32 	{%r250, %r251}, [%rd9+79952];
	.pragma "used_bytes_mask 247";
	ld.global.v2.u32 	{%r252, %r253}, [%rd9+79960];
	ld.global.v2.u32 	{%r254, %r255}, [%rd9+79968];
	st.global.v2.u32 	[%rd10+79872], {%r230, %r231};
	st.global.v2.u32 	[%rd10+79880], {%r232, %r233};
	st.global.v2.u32 	[%rd10+79888], {%r234, %r235};
	st.global.v2.u32 	[%rd10+79896], {%r236, %r237};
	st.global.v2.u32 	[%rd10+79904], {%r238, %r239};
	st.global.v2.u32 	[%rd10+79912], {%r240, %r241};
	st.global.v2.u32 	[%rd10+79920], {%r242, %r243};
	st.global.v2.u32 	[%rd10+79928], {%r244, %r245};
	st.global.v2.u32 	[%rd10+79936], {%r246, %r247};
	st.global.v2.u32 	[%rd10+79944], {%r248, %r249};
	st.global.v2.u32 	[%rd10+79952], {%r250, %r251};
	st.global.v2.u32 	[%rd10+79960], {%r252, %r253};
	st.global.v2.u32 	[%rd10+79968], {%r254, %r255};
$L__BB13_23:
	add.s32 	%r846, %r846, 8;
	setp.eq.s32 	%p14, %r846, %r850;
	@%p14 bra 	$L__BB13_24;
	bra.uni 	$L__BB13_7;
$L__BB13_24:
	setp.eq.s32 	%p15, %r8, 0;
	@%p15 bra 	$L__BB13_57;
	and.b32  	%r24, %r36, 3;
	setp.lt.u32 	%p16, %r8, 4;
	@%p16 bra 	$L__BB13_35;
	shl.b32 	%r256, %r850, 7;
	add.s32 	%r25, %r256, %r4;
	setp.ge.s32 	%p17, %r25, %r2;
	@%p17 bra 	$L__BB13_28;
	mul.wide.s32 	%rd26, %r25, 104;
	add.s64 	%rd27, %rd7, %rd26;
	add.s64 	%rd28, %rd8, %rd26;
	ld.global.v2.u32 	{%r257, %r258}, [%rd27];
	ld.global.v2.u32 	{%r259, %r260}, [%rd27+8];
	ld.global.v2.u32 	{%r261, %r262}, [%rd27+16];
	ld.global.v2.u32 	{%r263, %r264}, [%rd27+24];
	ld.global.v2.u32 	{%r265, %r266}, [%rd27+32];
	ld.global.v2.u32 	{%r267, %r268}, [%rd27+40];
	ld.global.v2.u32 	{%r269, %r270}, [%rd27+48];
	ld.global.v2.u32 	{%r271, %r272}, [%rd27+56];
	ld.global.v2.u32 	{%r273, %r274}, [%rd27+64];
	ld.global.v2.u32 	{%r275, %r276}, [%rd27+72];
	ld.global.v2.u32 	{%r277, %r278}, [%rd27+80];
	.pragma "used_bytes_mask 247";
	ld.global.v2.u32 	{%r279, %r280}, [%rd27+88];
	ld.global.v2.u32 	{%r281, %r282}, [%rd27+96];
	st.global.v2.u32 	[%rd28], {%r257, %r258};
	st.global.v2.u32 	[%rd28+8], {%r259, %r260};
	st.global.v2.u32 	[%rd28+16], {%r261, %r262};
	st.global.v2.u32 	[%rd28+24], {%r263, %r264};
	st.global.v2.u32 	[%rd28+32], {%r265, %r266};
	st.global.v2.u32 	[%rd28+40], {%r267, %r268};
	st.global.v2.u32 	[%rd28+48], {%r269, %r270};
	st.global.v2.u32 	[%rd28+56], {%r271, %r272};
	st.global.v2.u32 	[%rd28+64], {%r273, %r274};
	st.global.v2.u32 	[%rd28+72], {%r275, %r276};
	st.global.v2.u32 	[%rd28+80], {%r277, %r278};
	st.global.v2.u32 	[%rd28+88], {%r279, %r280};
	st.global.v2.u32 	[%rd28+96], {%r281, %r282};
$L__BB13_28:
	add.s32 	%r26, %r25, 128;
	setp.ge.s32 	%p18, %r26, %r2;
	@%p18 bra 	$L__BB13_30;
	mul.wide.s32 	%rd29, %r26, 104;
	add.s64 	%rd30, %rd7, %rd29;
	add.s64 	%rd31, %rd8, %rd29;
	ld.global.v2.u32 	{%r283, %r284}, [%rd30];
	ld.global.v2.u32 	{%r285, %r286}, [%rd30+8];
	ld.global.v2.u32 	{%r287, %r288}, [%rd30+16];
	ld.global.v2.u32 	{%r289, %r290}, [%rd30+24];
	ld.global.v2.u32 	{%r291, %r292}, [%rd30+32];
	ld.global.v2.u32 	{%r293, %r294}, [%rd30+40];
	ld.global.v2.u32 	{%r295, %r296}, [%rd30+48];
	ld.global.v2.u32 	{%r297, %r298}, [%rd30+56];
	ld.global.v2.u32 	{%r299, %r300}, [%rd30+64];
	ld.global.v2.u32 	{%r301, %r302}, [%rd30+72];
	ld.global.v2.u32 	{%r303, %r304}, [%rd30+80];
	.pragma "used_bytes_mask 247";
	ld.global.v2.u32 	{%r305, %r306}, [%rd30+88];
	ld.global.v2.u32 	{%r307, %r308}, [%rd30+96];
	st.global.v2.u32 	[%rd31], {%r283, %r284};
	st.global.v2.u32 	[%rd31+8], {%r285, %r286};
	st.global.v2.u32 	[%rd31+16], {%r287, %r288};
	st.global.v2.u32 	[%rd31+24], {%r289, %r290};
	st.global.v2.u32 	[%rd31+32], {%r291, %r292};
	st.global.v2.u32 	[%rd31+40], {%r293, %r294};
	st.global.v2.u32 	[%rd31+48], {%r295, %r296};
	st.global.v2.u32 	[%rd31+56], {%r297, %r298};
	st.global.v2.u32 	[%rd31+64], {%r299, %r300};
	st.global.v2.u32 	[%rd31+72], {%r301, %r302};
	st.global.v2.u32 	[%rd31+80], {%r303, %r304};
	st.global.v2.u32 	[%rd31+88], {%r305, %r306};
	st.global.v2.u32 	[%rd31+96], {%r307, %r308};
$L__BB13_30:
	add.s32 	%r27, %r25, 256;
	setp.ge.s32 	%p19, %r27, %r2;
	@%p19 bra 	$L__BB13_32;
	mul.wide.s32 	%rd32, %r27, 104;
	add.s64 	%rd33, %rd7, %rd32;
	add.s64 	%rd34, %rd8, %rd32;
	ld.global.v2.u32 	{%r309, %r310}, [%rd33];
	ld.global.v2.u32 	{%r311, %r312}, [%rd33+8];
	ld.global.v2.u32 	{%r313, %r314}, [%rd33+16];
	ld.global.v2.u32 	{%r315, %r316}, [%rd33+24];
	ld.global.v2.u32 	{%r317, %r318}, [%rd33+32];
	ld.global.v2.u32 	{%r319, %r320}, [%rd33+40];
	ld.global.v2.u32 	{%r321, %r322}, [%rd33+48];
	ld.global.v2.u32 	{%r323, %r324}, [%rd33+56];
	ld.global.v2.u32 	{%r325, %r326}, [%rd33+64];
	ld.global.v2.u32 	{%r327, %r328}, [%rd33+72];
	ld.global.v2.u32 	{%r329, %r330}, [%rd33+80];
	.pragma "used_bytes_mask 247";
	ld.global.v2.u32 	{%r331, %r332}, [%rd33+88];
	ld.global.v2.u32 	{%r333, %r334}, [%rd33+96];
	st.global.v2.u32 	[%rd34], {%r309, %r310};
	st.global.v2.u32 	[%rd34+8], {%r311, %r312};
	st.global.v2.u32 	[%rd34+16], {%r313, %r314};
	st.global.v2.u32 	[%rd34+24], {%r315, %r316};
	st.global.v2.u32 	[%rd34+32], {%r317, %r318};
	st.global.v2.u32 	[%rd34+40], {%r319, %r320};
	st.global.v2.u32 	[%rd34+48], {%r321, %r322};
	st.global.v2.u32 	[%rd34+56], {%r323, %r324};
	st.global.v2.u32 	[%rd34+64], {%r325, %r326};
	st.global.v2.u32 	[%rd34+72], {%r327, %r328};
	st.global.v2.u32 	[%rd34+80], {%r329, %r330};
	st.global.v2.u32 	[%rd34+88], {%r331, %r332};
	st.global.v2.u32 	[%rd34+96], {%r333, %r334};
$L__BB13_32:
	add.s32 	%r28, %r25, 384;
	setp.ge.s32 	%p20, %r28, %r2;
	@%p20 bra 	$L__BB13_34;
	mul.wide.s32 	%rd35, %r28, 104;
	add.s64 	%rd36, %rd7, %rd35;
	add.s64 	%rd37, %rd8, %rd35;
	ld.global.v2.u32 	{%r335, %r336}, [%rd36];
	ld.global.v2.u32 	{%r337, %r338}, [%rd36+8];
	ld.global.v2.u32 	{%r339, %r340}, [%rd36+16];
	ld.global.v2.u32 	{%r341, %r342}, [%rd36+24];
	ld.global.v2.u32 	{%r343, %r344}, [%rd36+32];
	ld.global.v2.u32 	{%r345, %r346}, [%rd36+40];
	ld.global.v2.u32 	{%r347, %r348}, [%rd36+48];
	ld.global.v2.u32 	{%r349, %r350}, [%rd36+56];
	ld.global.v2.u32 	{%r351, %r352}, [%rd36+64];
	ld.global.v2.u32 	{%r353, %r354}, [%rd36+72];
	ld.global.v2.u32 	{%r355, %r356}, [%rd36+80];
	.pragma "used_bytes_mask 247";
	ld.global.v2.u32 	{%r357, %r358}, [%rd36+88];
	ld.global.v2.u32 	{%r359, %r360}, [%rd36+96];
	st.global.v2.u32 	[%rd37], {%r335, %r336};
	st.global.v2.u32 	[%rd37+8], {%r337, %r338};
	st.global.v2.u32 	[%rd37+16], {%r339, %r340};
	st.global.v2.u32 	[%rd37+24], {%r341, %r342};
	st.global.v2.u32 	[%rd37+32], {%r343, %r344};
	st.global.v2.u32 	[%rd37+40], {%r345, %r346};
	st.global.v2.u32 	[%rd37+48], {%r347, %r348};
	st.global.v2.u32 	[%rd37+56], {%r349, %r350};
	st.global.v2.u32 	[%rd37+64], {%r351, %r352};
	st.global.v2.u32 	[%rd37+72], {%r353, %r354};
	st.global.v2.u32 	[%rd37+80], {%r355, %r356};
	st.global.v2.u32 	[%rd37+88], {%r357, %r358};
	st.global.v2.u32 	[%rd37+96], {%r359, %r360};
$L__BB13_34:
	add.s32 	%r850, %r850, 4;
$L__BB13_35:
	setp.eq.s32 	%p21, %r24, 0;
	@%p21 bra 	$L__BB13_57;
	setp.eq.s32 	%p22, %r24, 1;
	@%p22 bra 	$L__BB13_42;
	shl.b32 	%r361, %r850, 7;
	add.s32 	%r31, %r361, %r4;
	setp.ge.s32 	%p23, %r31, %r2;
	@%p23 bra 	$L__BB13_39;
	mul.wide.s32 	%rd38, %r31, 104;
	add.s64 	%rd39, %rd7, %rd38;
	add.s64 	%rd40, %rd8, %rd38;
	ld.global.v2.u32 	{%r362, %r363}, [%rd39];
	ld.global.v2.u32 	{%r364, %r365}, [%rd39+8];
	ld.global.v2.u32 	{%r366, %r367}, [%rd39+16];
	ld.global.v2.u32 	{%r368, %r369}, [%rd39+24];
	ld.global.v2.u32 	{%r370, %r371}, [%rd39+32];
	ld.global.v2.u32 	{%r372, %r373}, [%rd39+40];
	ld.global.v2.u32 	{%r374, %r375}, [%rd39+48];
	ld.global.v2.u32 	{%r376, %r377}, [%rd39+56];
	ld.global.v2.u32 	{%r378, %r379}, [%rd39+64];
	ld.global.v2.u32 	{%r380, %r381}, [%rd39+72];
	ld.global.v2.u32 	{%r382, %r383}, [%rd39+80];
	.pragma "used_bytes_mask 247";
	ld.global.v2.u32 	{%r384, %r385}, [%rd39+88];
	ld.global.v2.u32 	{%r386, %r387}, [%rd39+96];
	st.global.v2.u32 	[%rd40], {%r362, %r363};
	st.global.v2.u32 	[%rd40+8], {%r364, %r365};
	st.global.v2.u32 	[%rd40+16], {%r366, %r367};
	st.global.v2.u32 	[%rd40+24], {%r368, %r369};
	st.global.v2.u32 	[%rd40+32], {%r370, %r371};
	st.global.v2.u32 	[%rd40+40], {%r372, %r373};
	st.global.v2.u32 	[%rd40+48], {%r374, %r375};
	st.global.v2.u32 	[%rd40+56], {%r376, %r377};
	st.global.v2.u32 	[%rd40+64], {%r378, %r379};
	st.global.v2.u32 	[%rd40+72], {%r380, %r381};
	st.global.v2.u32 	[%rd40+80], {%r382, %r383};
	st.global.v2.u32 	[%rd40+88], {%r384, %r385};
	st.global.v2.u32 	[%rd40+96], {%r386, %r387};
$L__BB13_39:
	add.s32 	%r32, %r31, 128;
	setp.ge.s32 	%p24, %r32, %r2;
	@%p24 bra 	$L__BB13_41;
	mul.wide.s32 	%rd41, %r32, 104;
	add.s64 	%rd42, %rd7, %rd41;
	add.s64 	%rd43, %rd8, %rd41;
	ld.global.v2.u32 	{%r388, %r389}, [%rd42];
	ld.global.v2.u32 	{%r390, %r391}, [%rd42+8];
	ld.global.v2.u32 	{%r392, %r393}, [%rd42+16];
	ld.global.v2.u32 	{%r394, %r395}, [%rd42+24];
	ld.global.v2.u32 	{%r396, %r397}, [%rd42+32];
	ld.global.v2.u32 	{%r398, %r399}, [%rd42+40];
	ld.global.v2.u32 	{%r400, %r401}, [%rd42+48];
	ld.global.v2.u32 	{%r402, %r403}, [%rd42+56];
	ld.global.v2.u32 	{%r404, %r405}, [%rd42+64];
	ld.global.v2.u32 	{%r406, %r407}, [%rd42+72];
	ld.global.v2.u32 	{%r408, %r409}, [%rd42+80];
	.pragma "used_bytes_mask 247";
	ld.global.v2.u32 	{%r410, %r411}, [%rd42+88];
	ld.global.v2.u32 	{%r412, %r413}, [%rd42+96];
	st.global.v2.u32 	[%rd43], {%r388, %r389};
	st.global.v2.u32 	[%rd43+8], {%r390, %r391};
	st.global.v2.u32 	[%rd43+16], {%r392, %r393};
	st.global.v2.u32 	[%rd43+24], {%r394, %r395};
	st.global.v2.u32 	[%rd43+32], {%r396, %r397};
	st.global.v2.u32 	[%rd43+40], {%r398, %r399};
	st.global.v2.u32 	[%rd43+48], {%r400, %r401};
	st.global.v2.u32 	[%rd43+56], {%r402, %r403};
	st.global.v2.u32 	[%rd43+64], {%r404, %r405};
	st.global.v2.u32 	[%rd43+72], {%r406, %r407};
	st.global.v2.u32 	[%rd43+80], {%r408, %r409};
	st.global.v2.u32 	[%rd43+88], {%r410, %r411};
	st.global.v2.u32 	[%rd43+96], {%r412, %r413};
$L__BB13_41:
	add.s32 	%r850, %r850, 2;
$L__BB13_42:
	and.b32  	%r414, %r36, 1;
	setp.eq.b32 	%p25, %r414, 1;
	not.pred 	%p26, %p25;
	@%p26 bra 	$L__BB13_57;
	shl.b32 	%r415, %r850, 7;
	add.s32 	%r35, %r415, %r4;
	setp.ge.s32 	%p27, %r35, %r2;
	@%p27 bra 	$L__BB13_57;
	mul.wide.s32 	%rd44, %r35, 104;
	add.s64 	%rd45, %rd7, %rd44;
	add.s64 	%rd46, %rd8, %rd44;
	ld.global.v2.u32 	{%r416, %r417}, [%rd45];
	ld.global.v2.u32 	{%r418, %r419}, [%rd45+8];
	ld.global.v2.u32 	{%r420, %r421}, [%rd45+16];
	ld.global.v2.u32 	{%r422, %r423}, [%rd45+24];
	ld.global.v2.u32 	{%r424, %r425}, [%rd45+32];
	ld.global.v2.u32 	{%r426, %r427}, [%rd45+40];
	ld.global.v2.u32 	{%r428, %r429}, [%rd45+48];
	ld.global.v2.u32 	{%r430, %r431}, [%rd45+56];
	ld.global.v2.u32 	{%r432, %r433}, [%rd45+64];
	ld.global.v2.u32 	{%r434, %r435}, [%rd45+72];
	ld.global.v2.u32 	{%r436, %r437}, [%rd45+80];
	.pragma "used_bytes_mask 247";
	ld.global.v2.u32 	{%r438, %r439}, [%rd45+88];
	ld.global.v2.u32 	{%r440, %r441}, [%rd45+96];
	st.global.v2.u32 	[%rd46], {%r416, %r417};
	st.global.v2.u32 	[%rd46+8], {%r418, %r419};
	st.global.v2.u32 	[%rd46+16], {%r420, %r421};
	st.global.v2.u32 	[%rd46+24], {%r422, %r423};
	st.global.v2.u32 	[%rd46+32], {%r424, %r425};
	st.global.v2.u32 	[%rd46+40], {%r426, %r427};
	st.global.v2.u32 	[%rd46+48], {%r428, %r429};
	st.global.v2.u32 	[%rd46+56], {%r430, %r431};
	st.global.v2.u32 	[%rd46+64], {%r432, %r433};
	st.global.v2.u32 	[%rd46+72], {%r434, %r435};
	st.global.v2.u32 	[%rd46+80], {%r436, %r437};
	st.global.v2.u32 	[%rd46+88], {%r438, %r439};
	st.global.v2.u32 	[%rd46+96], {%r440, %r441};
	bra.uni 	$L__BB13_57;
$L__BB13_45:
	setp.lt.s32 	%p28, %r36, 1;
	@%p28 bra 	$L__BB13_57;
	and.b32  	%r10, %r36, 7;
	setp.lt.u32 	%p29, %r36, 8;
	mov.b32 	%r848, 0;
	@%p29 bra 	$L__BB13_49;
	and.b32  	%r848, %r36, 2147483640;
	mov.b32 	%r845, 0;
$L__BB13_48:
	.pragma "nounroll";
	shl.b32 	%r444, %r845, 7;
	add.s32 	%r445, %r444, %r4;
	mul.wide.u32 	%rd47, %r445, 104;
	add.s64 	%rd48, %rd7, %rd47;
	add.s64 	%rd49, %rd8, %rd47;
	ld.global.v2.u32 	{%r446, %r447}, [%rd48];
	ld.global.v2.u32 	{%r448, %r449}, [%rd48+8];
	ld.global.v2.u32 	{%r450, %r451}, [%rd48+16];
	ld.global.v2.u32 	{%r452, %r453}, [%rd48+24];
	ld.global.v2.u32 	{%r454, %r455}, [%rd48+32];
	ld.global.v2.u32 	{%r456, %r457}, [%rd48+40];
	ld.global.v2.u32 	{%r458, %r459}, [%rd48+48];
	ld.global.v2.u32 	{%r460, %r461}, [%rd48+56];
	ld.global.v2.u32 	{%r462, %r463}, [%rd48+64];
	ld.global.v2.u32 	{%r464, %r465}, [%rd48+72];
	ld.global.v2.u32 	{%r466, %r467}, [%rd48+80];
	.pragma "used_bytes_mask 247";
	ld.global.v2.u32 	{%r468, %r469}, [%rd48+88];
	ld.global.v2.u32 	{%r470, %r471}, [%rd48+96];
	st.global.v2.u32 	[%rd49], {%r446, %r447};
	st.global.v2.u32 	[%rd49+8], {%r448, %r449};
	st.global.v2.u32 	[%rd49+16], {%r450, %r451};
	st.global.v2.u32 	[%rd49+24], {%r452, %r453};
	st.global.v2.u32 	[%rd49+32], {%r454, %r455};
	st.global.v2.u32 	[%rd49+40], {%r456, %r457};
	st.global.v2.u32 	[%rd49+48], {%r458, %r459};
	st.global.v2.u32 	[%rd49+56], {%r460, %r461};
	st.global.v2.u32 	[%rd49+64], {%r462, %r463};
	st.global.v2.u32 	[%rd49+72], {%r464, %r465};
	st.global.v2.u32 	[%rd49+80], {%r466, %r467};
	st.global.v2.u32 	[%rd49+88], {%r468, %r469};
	st.global.v2.u32 	[%rd49+96], {%r470, %r471};
	add.s32 	%r472, %r445, 128;
	mul.wide.s32 	%rd50, %r472, 104;
	add.s64 	%rd51, %rd7, %rd50;
	add.s64 	%rd52, %rd8, %rd50;
	ld.global.v2.u32 	{%r473, %r474}, [%rd51];
	ld.global.v2.u32 	{%r475, %r476}, [%rd51+8];
	ld.global.v2.u32 	{%r477, %r478}, [%rd51+16];
	ld.global.v2.u32 	{%r479, %r480}, [%rd51+24];
	ld.global.v2.u32 	{%r481, %r482}, [%rd51+32];
	ld.global.v2.u32 	{%r483, %r484}, [%rd51+40];
	ld.global.v2.u32 	{%r485, %r486}, [%rd51+48];
	ld.global.v2.u32 	{%r487, %r488}, [%rd51+56];
	ld.global.v2.u32 	{%r489, %r490}, [%rd51+64];
	ld.global.v2.u32 	{%r491, %r492}, [%rd51+72];
	ld.global.v2.u32 	{%r493, %r494}, [%rd51+80];
	.pragma "used_bytes_mask 247";
	ld.global.v2.u32 	{%r495, %r496}, [%rd51+88];
	ld.global.v2.u32 	{%r497, %r498}, [%rd51+96];
	st.global.v2.u32 	[%rd52], {%r473, %r474};
	st.global.v2.u32 	[%rd52+8], {%r475, %r476};
	st.global.v2.u32 	[%rd52+16], {%r477, %r478};
	st.global.v2.u32 	[%rd52+24], {%r479, %r480};
	st.global.v2.u32 	[%rd52+32], {%r481, %r482};
	st.global.v2.u32 	[%rd52+40], {%r483, %r484};
	st.global.v2.u32 	[%rd52+48], {%r485, %r486};
	st.global.v2.u32 	[%rd52+56], {%r487, %r488};
	st.global.v2.u32 	[%rd52+64], {%r489, %r490};
	st.global.v2.u32 	[%rd52+72], {%r491, %r492};
	st.global.v2.u32 	[%rd52+80], {%r493, %r494};
	st.global.v2.u32 	[%rd52+88], {%r495, %r496};
	st.global.v2.u32 	[%rd52+96], {%r497, %r498};
	ld.global.v2.u32 	{%r499, %r500}, [%rd51+13312];
	ld.global.v2.u32 	{%r501, %r502}, [%rd51+13320];
	ld.global.v2.u32 	{%r503, %r504}, [%rd51+13328];
	ld.global.v2.u32 	{%r505, %r506}, [%rd51+13336];
	ld.global.v2.u32 	{%r507, %r508}, [%rd51+13344];
	ld.global.v2.u32 	{%r509, %r510}, [%rd51+13352];
	ld.global.v2.u32 	{%r511, %r512}, [%rd51+13360];
	ld.global.v2.u32 	{%r513, %r514}, [%rd51+13368];
	ld.global.v2.u32 	{%r515, %r516}, [%rd51+13376];
	ld.global.v2.u32 	{%r517, %r518}, [%rd51+13384];
	ld.global.v2.u32 	{%r519, %r520}, [%rd51+13392];
	.pragma "used_bytes_mask 247";
	ld.global.v2.u32 	{%r521, %r522}, [%rd51+13400];
	ld.global.v2.u32 	{%r523, %r524}, [%rd51+13408];
	st.global.v2.u32 	[%rd52+13312], {%r499, %r500};
	st.global.v2.u32 	[%rd52+13320], {%r501, %r502};
	st.global.v2.u32 	[%rd52+13328], {%r503, %r504};
	st.global.v2.u32 	[%rd52+13336], {%r505, %r506};
	st.global.v2.u32 	[%rd52+13344], {%r507, %r508};
	st.global.v2.u32 	[%rd52+13352], {%r509, %r510};
	st.global.v2.u32 	[%rd52+13360], {%r511, %r512};
	st.global.v2.u32 	[%rd52+13368], {%r513, %r514};
	st.global.v2.u32 	[%rd52+13376], {%r515, %r516};
	st.global.v2.u32 	[%rd52+13384], {%r517, %r518};
	st.global.v2.u32 	[%rd52+13392], {%r519, %r520};
	st.global.v2.u32 	[%rd52+13400], {%r521, %r522};
	st.global.v2.u32 	[%rd52+13408], {%r523, %r524};
	ld.global.v2.u32 	{%r525, %r526}, [%rd51+26624];
	ld.global.v2.u32 	{%r527, %r528}, [%rd51+26632];
	ld.global.v2.u32 	{%r529, %r530}, [%rd51+26640];
	ld.global.v2.u32 	{%r531, %r532}, [%rd51+26648];
	ld.global.v2.u32 	{%r533, %r534}, [%rd51+26656];
	ld.global.v2.u32 	{%r535, %r536}, [%rd51+26664];
	ld.global.v2.u32 	{%r537, %r538}, [%rd51+26672];
	ld.global.v2.u32 	{%r539, %r540}, [%rd51+26680];
	ld.global.v2.u32 	{%r541, %r542}, [%rd51+26688];
	ld.global.v2.u32 	{%r543, %r544}, [%rd51+26696];
	ld.global.v2.u32 	{%r545, %r546}, [%rd51+26704];
	.pragma "used_bytes_mask 247";
	ld.global.v2.u32 	{%r547, %r548}, [%rd51+26712];
	ld.global.v2.u32 	{%r549, %r550}, [%rd51+26720];
	st.global.v2.u32 	[%rd52+26624], {%r525, %r526};
	st.global.v2.u32 	[%rd52+26632], {%r527, %r528};
	st.global.v2.u32 	[%rd52+26640], {%r529, %r530};
	st.global.v2.u32 	[%rd52+26648], {%r531, %r532};
	st.global.v2.u32 	[%rd52+26656], {%r533, %r534};
	st.global.v2.u32 	[%rd52+26664], {%r535, %r536};
	st.global.v2.u32 	[%rd52+26672], {%r537, %r538};
	st.global.v2.u32 	[%rd52+26680], {%r539, %r540};
	st.global.v2.u32 	[%rd52+26688], {%r541, %r542};
	st.global.v2.u32 	[%rd52+26696], {%r543, %r544};
	st.global.v2.u32 	[%rd52+26704], {%r545, %r546};
	st.global.v2.u32 	[%rd52+26712], {%r547, %r548};
	st.global.v2.u32 	[%rd52+26720], {%r549, %r550};
	ld.global.v2.u32 	{%r551, %r552}, [%rd51+39936];
	ld.global.v2.u32 	{%r553, %r554}, [%rd51+39944];
	ld.global.v2.u32 	{%r555, %r556}, [%rd51+39952];
	ld.global.v2.u32 	{%r557, %r558}, [%rd51+39960];
	ld.global.v2.u32 	{%r559, %r560}, [%rd51+39968];
	ld.global.v2.u32 	{%r561, %r562}, [%rd51+39976];
	ld.global.v2.u32 	{%r563, %r564}, [%rd51+39984];
	ld.global.v2.u32 	{%r565, %r566}, [%rd51+39992];
	ld.global.v2.u32 	{%r567, %r568}, [%rd51+40000];
	ld.global.v2.u32 	{%r569, %r570}, [%rd51+40008];
	ld.global.v2.u32 	{%r571, %r572}, [%rd51+40016];
	.pragma "used_bytes_mask 247";
	ld.global.v2.u32 	{%r573, %r574}, [%rd51+40024];
	ld.global.v2.u32 	{%r575, %r576}, [%rd51+40032];
	st.global.v2.u32 	[%rd52+39936], {%r551, %r552};
	st.global.v2.u32 	[%rd52+39944], {%r553, %r554};
	st.global.v2.u32 	[%rd52+39952], {%r555, %r556};
	st.global.v2.u32 	[%rd52+39960], {%r557, %r558};
	st.global.v2.u32 	[%rd52+39968], {%r559, %r560};
	st.global.v2.u32 	[%rd52+39976], {%r561, %r562};
	st.global.v2.u32 	[%rd52+39984], {%r563, %r564};
	st.global.v2.u32 	[%rd52+39992], {%r565, %r566};
	st.global.v2.u32 	[%rd52+40000], {%r567, %r568};
	st.global.v2.u32 	[%rd52+40008], {%r569, %r570};
	st.global.v2.u32 	[%rd52+40016], {%r571, %r572};
	st.global.v2.u32 	[%rd52+40024], {%r573, %r574};
	st.global.v2.u32 	[%rd52+40032], {%r575, %r576};
	ld.global.v2.u32 	{%r577, %r578}, [%rd51+53248];
	ld.global.v2.u32 	{%r579, %r580}, [%rd51+53256];
	ld.global.v2.u32 	{%r581, %r582}, [%rd51+53264];
	ld.global.v2.u32 	{%r583, %r584}, [%rd51+53272];
	ld.global.v2.u32 	{%r585, %r586}, [%rd51+53280];
	ld.global.v2.u32 	{%r587, %r588}, [%rd51+53288];
	ld.global.v2.u32 	{%r589, %r590}, [%rd51+53296];
	ld.global.v2.u32 	{%r591, %r592}, [%rd51+53304];
	ld.global.v2.u32 	{%r593, %r594}, [%rd51+53312];
	ld.global.v2.u32 	{%r595, %r596}, [%rd51+53320];
	ld.global.v2.u32 	{%r597, %r598}, [%rd51+53328];
	.pragma "used_bytes_mask 247";
	ld.global.v2.u32 	{%r599, %r600}, [%rd51+53336];
	ld.global.v2.u32 	{%r601, %r602}, [%rd51+53344];
	st.global.v2.u32 	[%rd52+53248], {%r577, %r578};
	st.global.v2.u32 	[%rd52+53256], {%r579, %r580};
	st.global.v2.u32 	[%rd52+53264], {%r581, %r582};
	st.global.v2.u32 	[%rd52+53272], {%r583, %r584};
	st.global.v2.u32 	[%rd52+53280], {%r585, %r586};
	st.global.v2.u32 	[%rd52+53288], {%r587, %r588};
	st.global.v2.u32 	[%rd52+53296], {%r589, %r590};
	st.global.v2.u32 	[%rd52+53304], {%r591, %r592};
	st.global.v2.u32 	[%rd52+53312], {%r593, %r594};
	st.global.v2.u32 	[%rd52+53320], {%r595, %r596};
	st.global.v2.u32 	[%rd52+53328], {%r597, %r598};
	st.global.v2.u32 	[%rd52+53336], {%r599, %r600};
	st.global.v2.u32 	[%rd52+53344], {%r601, %r602};
	ld.global.v2.u32 	{%r603, %r604}, [%rd51+66560];
	ld.global.v2.u32 	{%r605, %r606}, [%rd51+66568];
	ld.global.v2.u32 	{%r607, %r608}, [%rd51+66576];
	ld.global.v2.u32 	{%r609, %r610}, [%rd51+66584];
	ld.global.v2.u32 	{%r611, %r612}, [%rd51+66592];
	ld.global.v2.u32 	{%r613, %r614}, [%rd51+66600];
	ld.global.v2.u32 	{%r615, %r616}, [%rd51+66608];
	ld.global.v2.u32 	{%r617, %r618}, [%rd51+66616];
	ld.global.v2.u32 	{%r619, %r620}, [%rd51+66624];
	ld.global.v2.u32 	{%r621, %r622}, [%rd51+66632];
	ld.global.v2.u32 	{%r623, %r624}, [%rd51+66640];
	.pragma "used_bytes_mask 247";
	ld.global.v2.u32 	{%r625, %r626}, [%rd51+66648];
	ld.global.v2.u32 	{%r627, %r628}, [%rd51+66656];
	st.global.v2.u32 	[%rd52+66560], {%r603, %r604};
	st.global.v2.u32 	[%rd52+66568], {%r605, %r606};
	st.global.v2.u32 	[%rd52+66576], {%r607, %r608};
	st.global.v2.u32 	[%rd52+66584], {%r609, %r610};
	st.global.v2.u32 	[%rd52+66592], {%r611, %r612};
	st.global.v2.u32 	[%rd52+66600], {%r613, %r614};
	st.global.v2.u32 	[%rd52+66608], {%r615, %r616};
	st.global.v2.u32 	[%rd52+66616], {%r617, %r618};
	st.global.v2.u32 	[%rd52+66624], {%r619, %r620};
	st.global.v2.u32 	[%rd52+66632], {%r621, %r622};
	st.global.v2.u32 	[%rd52+66640], {%r623, %r624};
	st.global.v2.u32 	[%rd52+66648], {%r625, %r626};
	st.global.v2.u32 	[%rd52+66656], {%r627, %r628};
	ld.global.v2.u32 	{%r629, %r630}, [%rd51+79872];
	ld.global.v2.u32 	{%r631, %r632}, [%rd51+79880];
	ld.global.v2.u32 	{%r633, %r634}, [%rd51+79888];
	ld.global.v2.u32 	{%r635, %r636}, [%rd51+79896];
	ld.global.v2.u32 	{%r637, %r638}, [%rd51+79904];
	ld.global.v2.u32 	{%r639, %r640}, [%rd51+79912];
	ld.global.v2.u32 	{%r641, %r642}, [%rd51+79920];
	ld.global.v2.u32 	{%r643, %r644}, [%rd51+79928];
	ld.global.v2.u32 	{%r645, %r646}, [%rd51+79936];
	ld.global.v2.u32 	{%r647, %r648}, [%rd51+79944];
	ld.global.v2.u32 	{%r649, %r650}, [%rd51+79952];
	.pragma "used_bytes_mask 247";
	ld.global.v2.u32 	{%r651, %r652}, [%rd51+79960];
	ld.global.v2.u32 	{%r653, %r654}, [%rd51+79968];
	st.global.v2.u32 	[%rd52+79872], {%r629, %r630};
	st.global.v2.u32 	[%rd52+79880], {%r631, %r632};
	st.global.v2.u32 	[%rd52+79888], {%r633, %r634};
	st.global.v2.u32 	[%rd52+79896], {%r635, %r636};
	st.global.v2.u32 	[%rd52+79904], {%r637, %r638};
	st.global.v2.u32 	[%rd52+79912], {%r639, %r640};
	st.global.v2.u32 	[%rd52+79920], {%r641, %r642};
	st.global.v2.u32 	[%rd52+79928], {%r643, %r644};
	st.global.v2.u32 	[%rd52+79936], {%r645, %r646};
	st.global.v2.u32 	[%rd52+79944], {%r647, %r648};
	st.global.v2.u32 	[%rd52+79952], {%r649, %r650};
	st.global.v2.u32 	[%rd52+79960], {%r651, %r652};
	st.global.v2.u32 	[%rd52+79968], {%r653, %r654};
	add.s32 	%r845, %r845, 8;
	setp.eq.s32 	%p30, %r845, %r848;
	@%p30 bra 	$L__BB13_49;
	bra.uni 	$L__BB13_48;
$L__BB13_49:
	setp.eq.s32 	%p31, %r10, 0;
	@%p31 bra 	$L__BB13_57;
	and.b32  	%r18, %r36, 3;
	setp.lt.u32 	%p32, %r10, 4;
	@%p32 bra 	$L__BB13_52;
	shl.b32 	%r655, %r848, 7;
	add.s32 	%r656, %r655, %r4;
	mul.wide.s32 	%rd53, %r656, 104;
	add.s64 	%rd54, %rd7, %rd53;
	add.s64 	%rd55, %rd8, %rd53;
	ld.global.v2.u32 	{%r657, %r658}, [%rd54];
	ld.global.v2.u32 	{%r659, %r660}, [%rd54+8];
	ld.global.v2.u32 	{%r661, %r662}, [%rd54+16];
	ld.global.v2.u32 	{%r663, %r664}, [%rd54+24];
	ld.global.v2.u32 	{%r665, %r666}, [%rd54+32];
	ld.global.v2.u32 	{%r667, %r668}, [%rd54+40];
	ld.global.v2.u32 	{%r669, %r670}, [%rd54+48];
	ld.global.v2.u32 	{%r671, %r672}, [%rd54+56];
	ld.global.v2.u32 	{%r673, %r674}, [%rd54+64];
	ld.global.v2.u32 	{%r675, %r676}, [%rd54+72];
	ld.global.v2.u32 	{%r677, %r678}, [%rd54+80];
	.pragma "used_bytes_mask 247";
	ld.global.v2.u32 	{%r679, %r680}, [%rd54+88];
	ld.global.v2.u32 	{%r681, %r682}, [%rd54+96];
	st.global.v2.u32 	[%rd55], {%r657, %r658};
	st.global.v2.u32 	[%rd55+8], {%r659, %r660};
	st.global.v2.u32 	[%rd55+16], {%r661, %r662};
	st.global.v2.u32 	[%rd55+24], {%r663, %r664};
	st.global.v2.u32 	[%rd55+32], {%r665, %r666};
	st.global.v2.u32 	[%rd55+40], {%r667, %r668};
	st.global.v2.u32 	[%rd55+48], {%r669, %r670};
	st.global.v2.u32 	[%rd55+56], {%r671, %r672};
	st.global.v2.u32 	[%rd55+64], {%r673, %r674};
	st.global.v2.u32 	[%rd55+72], {%r675, %r676};
	st.global.v2.u32 	[%rd55+80], {%r677, %r678};
	st.global.v2.u32 	[%rd55+88], {%r679, %r680};
	st.global.v2.u32 	[%rd55+96], {%r681, %r682};
	ld.global.v2.u32 	{%r683, %r684}, [%rd54+13312];
	ld.global.v2.u32 	{%r685, %r686}, [%rd54+13320];
	ld.global.v2.u32 	{%r687, %r688}, [%rd54+13328];
	ld.global.v2.u32 	{%r689, %r690}, [%rd54+13336];
	ld.global.v2.u32 	{%r691, %r692}, [%rd54+13344];
	ld.global.v2.u32 	{%r693, %r694}, [%rd54+13352];
	ld.global.v2.u32 	{%r695, %r696}, [%rd54+13360];
	ld.global.v2.u32 	{%r697, %r698}, [%rd54+13368];
	ld.global.v2.u32 	{%r699, %r700}, [%rd54+13376];
	ld.global.v2.u32 	{%r701, %r702}, [%rd54+13384];
	ld.global.v2.u32 	{%r703, %r704}, [%rd54+13392];
	.pragma "used_bytes_mask 247";
	ld.global.v2.u32 	{%r705, %r706}, [%rd54+13400];
	ld.global.v2.u32 	{%r707, %r708}, [%rd54+13408];
	st.global.v2.u32 	[%rd55+13312], {%r683, %r684};
	st.global.v2.u32 	[%rd55+13320], {%r685, %r686};
	st.global.v2.u32 	[%rd55+13328], {%r687, %r688};
	st.global.v2.u32 	[%rd55+13336], {%r689, %r690};
	st.global.v2.u32 	[%rd55+13344], {%r691, %r692};
	st.global.v2.u32 	[%rd55+13352], {%r693, %r694};
	st.global.v2.u32 	[%rd55+13360], {%r695, %r696};
	st.global.v2.u32 	[%rd55+13368], {%r697, %r698};
	st.global.v2.u32 	[%rd55+13376], {%r699, %r700};
	st.global.v2.u32 	[%rd55+13384], {%r701, %r702};
	st.global.v2.u32 	[%rd55+13392], {%r703, %r704};
	st.global.v2.u32 	[%rd55+13400], {%r705, %r706};
	st.global.v2.u32 	[%rd55+13408], {%r707, %r708};
	ld.global.v2.u32 	{%r709, %r710}, [%rd54+26624];
	ld.global.v2.u32 	{%r711, %r712}, [%rd54+26632];
	ld.global.v2.u32 	{%r713, %r714}, [%rd54+26640];
	ld.global.v2.u32 	{%r715, %r716}, [%rd54+26648];
	ld.global.v2.u32 	{%r717, %r718}, [%rd54+26656];
	ld.global.v2.u32 	{%r719, %r720}, [%rd54+26664];
	ld.global.v2.u32 	{%r721, %r722}, [%rd54+26672];
	ld.global.v2.u32 	{%r723, %r724}, [%rd54+26680];
	ld.global.v2.u32 	{%r725, %r726}, [%rd54+26688];
	ld.global.v2.u32 	{%r727, %r728}, [%rd54+26696];
	ld.global.v2.u32 	{%r729, %r730}, [%rd54+26704];
	.pragma "used_bytes_mask 247";
	ld.global.v2.u32 	{%r731, %r732}, [%rd54+26712];
	ld.global.v2.u32 	{%r733, %r734}, [%rd54+26720];
	st.global.v2.u32 	[%rd55+26624], {%r709, %r710};
	st.global.v2.u32 	[%rd55+26632], {%r711, %r712};
	st.global.v2.u32 	[%rd55+26640], {%r713, %r714};
	st.global.v2.u32 	[%rd55+26648], {%r715, %r716};
	st.global.v2.u32 	[%rd55+26656], {%r717, %r718};
	st.global.v2.u32 	[%rd55+26664], {%r719, %r720};
	st.global.v2.u32 	[%rd55+26672], {%r721, %r722};
	st.global.v2.u32 	[%rd55+26680], {%r723, %r724};
	st.global.v2.u32 	[%rd55+26688], {%r725, %r726};
	st.global.v2.u32 	[%rd55+26696], {%r727, %r728};
	st.global.v2.u32 	[%rd55+26704], {%r729, %r730};
	st.global.v2.u32 	[%rd55+26712], {%r731, %r732};
	st.global.v2.u32 	[%rd55+26720], {%r733, %r734};
	ld.global.v2.u32 	{%r735, %r736}, [%rd54+39936];
	ld.global.v2.u32 	{%r737, %r738}, [%rd54+39944];
	ld.global.v2.u32 	{%r739, %r740}, [%rd54+39952];
	ld.global.v2.u32 	{%r741, %r742}, [%rd54+39960];
	ld.global.v2.u32 	{%r743, %r744}, [%rd54+39968];
	ld.global.v2.u32 	{%r745, %r746}, [%rd54+39976];
	ld.global.v2.u32 	{%r747, %r748}, [%rd54+39984];
	ld.global.v2.u32 	{%r749, %r750}, [%rd54+39992];
	ld.global.v2.u32 	{%r751, %r752}, [%rd54+40000];
	ld.global.v2.u32 	{%r753, %r754}, [%rd54+40008];
	ld.global.v2.u32 	{%r755, %r756}, [%rd54+40016];
	.pragma "used_bytes_mask 247";
	ld.global.v2.u32 	{%r757, %r758}, [%rd54+40024];
	ld.global.v2.u32 	{%r759, %r760}, [%rd54+40032];
	st.global.v2.u32 	[%rd55+39936], {%r735, %r736};
	st.global.v2.u32 	[%rd55+39944], {%r737, %r738};
	st.global.v2.u32 	[%rd55+39952], {%r739, %r740};
	st.global.v2.u32 	[%rd55+39960], {%r741, %r742};
	st.global.v2.u32 	[%rd55+39968], {%r743, %r744};
	st.global.v2.u32 	[%rd55+39976], {%r745, %r746};
	st.global.v2.u32 	[%rd55+39984], {%r747, %r748};
	st.global.v2.u32 	[%rd55+39992], {%r749, %r750};
	st.global.v2.u32 	[%rd55+40000], {%r751, %r752};
	st.global.v2.u32 	[%rd55+40008], {%r753, %r754};
	st.global.v2.u32 	[%rd55+40016], {%r755, %r756};
	st.global.v2.u32 	[%rd55+40024], {%r757, %r758};
	st.global.v2.u32 	[%rd55+40032], {%r759, %r760};
	add.s32 	%r848, %r848, 4;
$L__BB13_52:
	setp.eq.s32 	%p33, %r18, 0;
	@%p33 bra 	$L__BB13_57;
	setp.eq.s32 	%p34, %r18, 1;
	@%p34 bra 	$L__BB13_55;
	shl.b32 	%r761, %r848, 7;
	add.s32 	%r762, %r761, %r4;
	mul.wide.s32 	%rd56, %r762, 104;
	add.s64 	%rd57, %rd7, %rd56;
	add.s64 	%rd58, %rd8, %rd56;
	ld.global.v2.u32 	{%r763, %r764}, [%rd57];
	ld.global.v2.u32 	{%r765, %r766}, [%rd57+8];
	ld.global.v2.u32 	{%r767, %r768}, [%rd57+16];
	ld.global.v2.u32 	{%r769, %r770}, [%rd57+24];
	ld.global.v2.u32 	{%r771, %r772}, [%rd57+32];
	ld.global.v2.u32 	{%r773, %r774}, [%rd57+40];
	ld.global.v2.u32 	{%r775, %r776}, [%rd57+48];
	ld.global.v2.u32 	{%r777, %r778}, [%rd57+56];
	ld.global.v2.u32 	{%r779, %r780}, [%rd57+64];
	ld.global.v2.u32 	{%r781, %r782}, [%rd57+72];
	ld.global.v2.u32 	{%r783, %r784}, [%rd57+80];
	.pragma "used_bytes_mask 247";
	ld.global.v2.u32 	{%r785, %r786}, [%rd57+88];
	ld.global.v2.u32 	{%r787, %r788}, [%rd57+96];
	st.global.v2.u32 	[%rd58], {%r763, %r764};
	st.global.v2.u32 	[%rd58+8], {%r765, %r766};
	st.global.v2.u32 	[%rd58+16], {%r767, %r768};
	st.global.v2.u32 	[%rd58+24], {%r769, %r770};
	st.global.v2.u32 	[%rd58+32], {%r771, %r772};
	st.global.v2.u32 	[%rd58+40], {%r773, %r774};
	st.global.v2.u32 	[%rd58+48], {%r775, %r776};
	st.global.v2.u32 	[%rd58+56], {%r777, %r778};
	st.global.v2.u32 	[%rd58+64], {%r779, %r780};
	st.global.v2.u32 	[%rd58+72], {%r781, %r782};
	st.global.v2.u32 	[%rd58+80], {%r783, %r784};
	st.global.v2.u32 	[%rd58+88], {%r785, %r786};
	st.global.v2.u32 	[%rd58+96], {%r787, %r788};
	ld.global.v2.u32 	{%r789, %r790}, [%rd57+13312];
	ld.global.v2.u32 	{%r791, %r792}, [%rd57+13320];
	ld.global.v2.u32 	{%r793, %r794}, [%rd57+13328];
	ld.global.v2.u32 	{%r795, %r796}, [%rd57+13336];
	ld.global.v2.u32 	{%r797, %r798}, [%rd57+13344];
	ld.global.v2.u32 	{%r799, %r800}, [%rd57+13352];
	ld.global.v2.u32 	{%r801, %r802}, [%rd57+13360];
	ld.global.v2.u32 	{%r803, %r804}, [%rd57+13368];
	ld.global.v2.u32 	{%r805, %r806}, [%rd57+13376];
	ld.global.v2.u32 	{%r807, %r808}, [%rd57+13384];
	ld.global.v2.u32 	{%r809, %r810}, [%rd57+13392];
	.pragma "used_bytes_mask 247";
	ld.global.v2.u32 	{%r811, %r812}, [%rd57+13400];
	ld.global.v2.u32 	{%r813, %r814}, [%rd57+13408];
	st.global.v2.u32 	[%rd58+13312], {%r789, %r790};
	st.global.v2.u32 	[%rd58+13320], {%r791, %r792};
	st.global.v2.u32 	[%rd58+13328], {%r793, %r794};
	st.global.v2.u32 	[%rd58+13336], {%r795, %r796};
	st.global.v2.u32 	[%rd58+13344], {%r797, %r798};
	st.global.v2.u32 	[%rd58+13352], {%r799, %r800};
	st.global.v2.u32 	[%rd58+13360], {%r801, %r802};
	st.global.v2.u32 	[%rd58+13368], {%r803, %r804};
	st.global.v2.u32 	[%rd58+13376], {%r805, %r806};
	st.global.v2.u32 	[%rd58+13384], {%r807, %r808};
	st.global.v2.u32 	[%rd58+13392], {%r809, %r810};
	st.global.v2.u32 	[%rd58+13400], {%r811, %r812};
	st.global.v2.u32 	[%rd58+13408], {%r813, %r814};
	add.s32 	%r848, %r848, 2;
$L__BB13_55:
	and.b32  	%r815, %r36, 1;
	setp.eq.b32 	%p35, %r815, 1;
	not.pred 	%p36, %p35;
	@%p36 bra 	$L__BB13_57;
	shl.b32 	%r816, %r848, 7;
	add.s32 	%r817, %r816, %r4;
	mul.wide.s32 	%rd59, %r817, 104;
	add.s64 	%rd60, %rd7, %rd59;
	add.s64 	%rd61, %rd8, %rd59;
	ld.global.v2.u32 	{%r818, %r819}, [%rd60];
	ld.global.v2.u32 	{%r820, %r821}, [%rd60+8];
	ld.global.v2.u32 	{%r822, %r823}, [%rd60+16];
	ld.global.v2.u32 	{%r824, %r825}, [%rd60+24];
	ld.global.v2.u32 	{%r826, %r827}, [%rd60+32];
	ld.global.v2.u32 	{%r828, %r829}, [%rd60+40];
	ld.global.v2.u32 	{%r830, %r831}, [%rd60+48];
	ld.global.v2.u32 	{%r832, %r833}, [%rd60+56];
	ld.global.v2.u32 	{%r834, %r835}, [%rd60+64];
	ld.global.v2.u32 	{%r836, %r837}, [%rd60+72];
	ld.global.v2.u32 	{%r838, %r839}, [%rd60+80];
	.pragma "used_bytes_mask 247";
	ld.global.v2.u32 	{%r840, %r841}, [%rd60+88];
	ld.global.v2.u32 	{%r842, %r843}, [%rd60+96];
	st.global.v2.u32 	[%rd61], {%r818, %r819};
	st.global.v2.u32 	[%rd61+8], {%r820, %r821};
	st.global.v2.u32 	[%rd61+16], {%r822, %r823};
	st.global.v2.u32 	[%rd61+24], {%r824, %r825};
	st.global.v2.u32 	[%rd61+32], {%r826, %r827};
	st.global.v2.u32 	[%rd61+40], {%r828, %r829};
	st.global.v2.u32 	[%rd61+48], {%r830, %r831};
	st.global.v2.u32 	[%rd61+56], {%r832, %r833};
	st.global.v2.u32 	[%rd61+64], {%r834, %r835};
	st.global.v2.u32 	[%rd61+72], {%r836, %r837};
	st.global.v2.u32 	[%rd61+80], {%r838, %r839};
	st.global.v2.u32 	[%rd61+88], {%r840, %r841};
	st.global.v2.u32 	[%rd61+96], {%r842, %r843};
$L__BB13_57:
	ret;

}
	// .globl	_ZN3cub18CUB_300001_SM_10006detail9transform16transform_kernelINS2_10policy_hubILb1EN4cuda3std3__45tupleIJPK11AutomobilisEEEE10policy1000EiNS7_10__identityEN6thrust24THRUST_300001_SM_1000_NS10device_ptrIS9_EEJSB_EEEvT0_iT1_T2_DpNS2_10kernel_argIT3_EE
.visible .entry _ZN3cub18CUB_300001_SM_10006detail9transform16transform_kernelINS2_10policy_hubILb1EN4cuda3std3__45tupleIJPK11AutomobilisEEEE10policy1000EiNS7_10__identityEN6thrust24THRUST_300001_SM_1000_NS10device_ptrIS9_EEJSB_EEEvT0_iT1_T2_DpNS2_10kernel_argIT3_EE(
	.param .u32 _ZN3cub18CUB_300001_SM_10006detail9transform16transform_kernelINS2_10policy_hubILb1EN4cuda3std3__45tupleIJPK11AutomobilisEEEE10policy1000EiNS7_10__identityEN6thrust24THRUST_300001_SM_1000_NS10device_ptrIS9_EEJSB_EEEvT0_iT1_T2_DpNS2_10kernel_argIT3_EE_param_0,
	.param .u32 _ZN3cub18CUB_300001_SM_10006detail9transform16transform_kernelINS2_10policy_hubILb1EN4cuda3std3__45tupleIJPK11AutomobilisEEEE10policy1000EiNS7_10__identityEN6thrust24THRUST_300001_SM_1000_NS10device_ptrIS9_EEJSB_EEEvT0_iT1_T2_DpNS2_10kernel_argIT3_EE_param_1,
	.param .align 1 .b8 _ZN3cub18CUB_300001_SM_10006detail9transform16transform_kernelINS2_10policy_hubILb1EN4cuda3std3__45tupleIJPK11AutomobilisEEEE10policy1000EiNS7_10__identityEN6thrust24THRUST_300001_SM_1000_NS10device_ptrIS9_EEJSB_EEEvT0_iT1_T2_DpNS2_10kernel_argIT3_EE_param_2[1],
	.param .align 8 .b8 _ZN3cub18CUB_300001_SM_10006detail9transform16transform_kernelINS2_10policy_hubILb1EN4cuda3std3__45tupleIJPK11AutomobilisEEEE10policy1000EiNS7_10__identityEN6thrust24THRUST_300001_SM_1000_NS10device_ptrIS9_EEJSB_EEEvT0_iT1_T2_DpNS2_10kernel_argIT3_EE_param_3[8],
	.param .align 8 .b8 _ZN3cub18CUB_300001_SM_10006detail9transform16transform_kernelINS2_10policy_hubILb1EN4cuda3std3__45tupleIJPK11AutomobilisEEEE10policy1000EiNS7_10__identityEN6thrust24THRUST_300001_SM_1000_NS10device_ptrIS9_EEJSB_EEEvT0_iT1_T2_DpNS2_10kernel_argIT3_EE_param_4[16]
)
.maxntid 128
{
	.reg .pred 	%p<37>;
	.reg .b32 	%r<856>;
	.reg .b64 	%rd<58>;

	ld.param.u32 	%r39, [_ZN3cub18CUB_300001_SM_10006detail9transform16transform_kernelINS2_10policy_hubILb1EN4cuda3std3__45tupleIJPK11AutomobilisEEEE10policy1000EiNS7_10__identityEN6thrust24THRUST_300001_SM_1000_NS10device_ptrIS9_EEJSB_EEEvT0_iT1_T2_DpNS2_10kernel_argIT3_EE_param_0];
	ld.param.u64 	%rd10, [_ZN3cub18CUB_300001_SM_10006detail9transform16transform_kernelINS2_10policy_hubILb1EN4cuda3std3__45tupleIJPK11AutomobilisEEEE10policy1000EiNS7_10__identityEN6thrust24THRUST_300001_SM_1000_NS10device_ptrIS9_EEJSB_EEEvT0_iT1_T2_DpNS2_10kernel_argIT3_EE_param_4];
	ld.param.u64 	%rd11, [_ZN3cub18CUB_300001_SM_10006detail9transform16transform_kernelINS2_10policy_hubILb1EN4cuda3std3__45tupleIJPK11AutomobilisEEEE10policy1000EiNS7_10__identityEN6thrust24THRUST_300001_SM_1000_NS10device_ptrIS9_EEJSB_EEEvT0_iT1_T2_DpNS2_10kernel_argIT3_EE_param_3];
	ld.param.u32 	%r38, [_ZN3cub18CUB_300001_SM_10006detail9transform16transform_kernelINS2_10policy_hubILb1EN4cuda3std3__45tupleIJPK11AutomobilisEEEE10policy1000EiNS7_10__identityEN6thrust24THRUST_300001_SM_1000_NS10device_ptrIS9_EEJSB_EEEvT0_iT1_T2_DpNS2_10kernel_argIT3_EE_param_1];
	cvta.to.global.u64 	%rd1, %rd11;
	cvta.to.global.u64 	%rd2, %rd10;
	shl.b32 	%r1, %r38, 7;
	mov.u32 	%r40, %ctaid.x;
	mul.lo.s32 	%r2, %r1, %r40;
	sub.s32 	%r3, %r39, %r2;
	min.s32 	%r4, %r1, %r3;
	mul.lo.s32 	%r5, %r4, 104;
	mov.u32 	%r6, %tid.x;
	shl.b32 	%r847, %r6, 7;
	setp.ge.s32 	%p1, %r847, %r5;
	@%p1 bra 	$L__BB14_3;
	mul.wide.u32 	%rd12, %r6, 128;
	add.s64 	%rd13, %rd2, %rd12;
	mul.wide.s32 	%rd14, %r2, 104;
	add.s64 	%rd57, %rd13, %rd14;
$L__BB14_2:
	.pragma "nounroll";
	// begin inline asm
	prefetch.global.L2 [%rd57];
	// end inline asm
	add.s32 	%r847, %r847, 16384;
	add.s64 	%rd57, %rd57, 16384;
	setp.lt.s32 	%p2, %r847, %r5;
	@%p2 bra 	$L__BB14_2;
$L__BB14_3:
	mul.wide.s32 	%rd16, %r2, 104;
	add.s64 	%rd6, %rd2, %rd16;
	add.s64 	%rd7, %rd1, %rd16;
	setp.gt.s32 	%p3, %r1, %r3;
	@%p3 bra 	$L__BB14_16;
	setp.lt.s32 	%p4, %r38, 1;
	@%p4 bra 	$L__BB14_57;
	and.b32  	%r10, %r38, 7;
	setp.lt.u32 	%p5, %r38, 8;
	mov.b32 	%r853, 0;
	@%p5 bra 	$L__BB14_8;
	and.b32  	%r853, %r38, 2147483640;
	mov.b32 	%r848, 0;
$L__BB14_7:
	.pragma "nounroll";
	shl.b32 	%r43, %r848, 7;
	add.s32 	%r44, %r43, %r6;
	mul.wide.u32 	%rd17, %r44, 104;
	add.s64 	%rd18, %rd6, %rd17;
	add.s64 	%rd19, %rd7, %rd17;
	ld.global.v2.u32 	{%r45, %r46}, [%rd18];
	ld.global.v2.u32 	{%r47, %r48}, [%rd18+8];
	ld.global.v2.u32 	{%r49, %r50}, [%rd18+16];
	ld.global.v2.u32 	{%r51, %r52}, [%rd18+24];
	ld.global.v2.u32 	{%r53, %r54}, [%rd18+32];
	ld.global.v2.u32 	{%r55, %r56}, [%rd18+40];
	ld.global.v2.u32 	{%r57, %r58}, [%rd18+48];
	ld.global.v2.u32 	{%r59, %r60}, [%rd18+56];
	ld.global.v2.u32 	{%r61, %r62}, [%rd18+64];
	ld.global.v2.u32 	{%r63, %r64}, [%rd18+72];
	ld.global.v2.u32 	{%r65, %r66}, [%rd18+80];
	.pragma "used_bytes_mask 247";
	ld.global.v2.u32 	{%r67, %r68}, [%rd18+88];
	ld.global.v2.u32 	{%r69, %r70}, [%rd18+96];
	st.global.v2.u32 	[%rd19], {%r45, %r46};
	st.global.v2.u32 	[%rd19+8], {%r47, %r48};
	st.global.v2.u32 	[%rd19+16], {%r49, %r50};
	st.global.v2.u32 	[%rd19+24], {%r51, %r52};
	st.global.v2.u32 	[%rd19+32], {%r53, %r54};
	st.global.v2.u32 	[%rd19+40], {%r55, %r56};
	st.global.v2.u32 	[%rd19+48], {%r57, %r58};
	st.global.v2.u32 	[%rd19+56], {%r59, %r60};
	st.global.v2.u32 	[%rd19+64], {%r61, %r62};
	st.global.v2.u32 	[%rd19+72], {%r63, %r64};
	st.global.v2.u32 	[%rd19+80], {%r65, %r66};
	st.global.v2.u32 	[%rd19+88], {%r67, %r68};
	st.global.v2.u32 	[%rd19+96], {%r69, %r70};
	add.s32 	%r71, %r44, 128;
	mul.wide.s32 	%rd20, %r71, 104;
	add.s64 	%rd21, %rd6, %rd20;
	add.s64 	%rd22, %rd7, %rd20;
	ld.global.v2.u32 	{%r72, %r73}, [%rd21];
	ld.global.v2.u32 	{%r74, %r75}, [%rd21+8];
	ld.global.v2.u32 	{%r76, %r77}, [%rd21+16];
	ld.global.v2.u32 	{%r78, %r79}, [%rd21+24];
	ld.global.v2.u32 	{%r80, %r81}, [%rd21+32];
	ld.global.v2.u32 	{%r82, %r83}, [%rd21+40];
	ld.global.v2.u32 	{%r84, %r85}, [%rd21+48];
	ld.global.v2.u32 	{%r86, %r87}, [%rd21+56];
	ld.global.v2.u32 	{%r88, %r89}, [%rd21+64];
	ld.global.v2.u32 	{%r90, %r91}, [%rd21+72];
	ld.global.v2.u32 	{%r92, %r93}, [%rd21+80];
	.pragma "used_bytes_mask 247";
	ld.global.v2.u32 	{%r94, %r95}, [%rd21+88];
	ld.global.v2.u32 	{%r96, %r97}, [%rd21+96];
	st.global.v2.u32 	[%rd22], {%r72, %r73};
	st.global.v2.u32 	[%rd22+8], {%r74, %r75};
	st.global.v2.u32 	[%rd22+16], {%r76, %r77};
	st.global.v2.u32 	[%rd22+24], {%r78, %r79};
	st.global.v2.u32 	[%rd22+32], {%r80, %r81};
	st.global.v2.u32 	[%rd22+40], {%r82, %r83};
	st.global.v2.u32 	[%rd22+48], {%r84, %r85};
	st.global.v2.u32 	[%rd22+56], {%r86, %r87};
	st.global.v2.u32 	[%rd22+64], {%r88, %r89};
	st.global.v2.u32 	[%rd22+72], {%r90, %r91};
	st.global.v2.u32 	[%rd22+80], {%r92, %r93};
	st.global.v2.u32 	[%rd22+88], {%r94, %r95};
	st.global.v2.u32 	[%rd22+96], {%r96, %r97};
	ld.global.v2.u32 	{%r98, %r99}, [%rd21+13312];
	ld.global.v2.u32 	{%r100, %r101}, [%rd21+13320];
	ld.global.v2.u32 	{%r102, %r103}, [%rd21+13328];
	ld.global.v2.u32 	{%r104, %r105}, [%rd21+13336];
	ld.global.v2.u32 	{%r106, %r107}, [%rd21+13344];
	ld.global.v2.u32 	{%r108, %r109}, [%rd21+13352];
	ld.global.v2.u32 	{%r110, %r111}, [%rd21+13360];
	ld.global.v2.u32 	{%r112, %r113}, [%rd21+13368];
	ld.global.v2.u32 	{%r114, %r115}, [%rd21+13376];
	ld.global.v2.u32 	{%r116, %r117}, [%rd21+13384];
	ld.global.v2.u32 	{%r118, %r119}, [%rd21+13392];
	.pragma "used_bytes_mask 247";
	ld.global.v2.u32 	{%r120, %r121}, [%rd21+13400];
	ld.global.v2.u32 	{%r122, %r123}, [%rd21+13408];
	st.global.v2.u32 	[%rd22+13312], {%r98, %r99};
	st.global.v2.u32 	[%rd22+13320], {%r100, %r101};
	st.global.v2.u32 	[%rd22+13328], {%r102, %r103};
	st.global.v2.u32 	[%rd22+13336], {%r104, %r105};
	st.global.v2.u32 	[%rd22+13344], {%r106, %r107};
	st.global.v2.u32 	[%rd22+13352], {%r108, %r109};
	st.global.v2.u32 	[%rd22+13360], {%r110, %r111};
	st.global.v2.u32 	[%rd22+13368], {%r112, %r113};
	st.global.v2.u32 	[%rd22+13376], {%r114, %r115};
	st.global.v2.u32 	[%rd22+13384], {%r116, %r117};
	st.global.v2.u32 	[%rd22+13392], {%r118, %r119};
	st.global.v2.u32 	[%rd22+13400], {%r120, %r121};
	st.global.v2.u32 	[%rd22+13408], {%r122, %r123};
	ld.global.v2.u32 	{%r124, %r125}, [%rd21+26624];
	ld.global.v2.u32 	{%r126, %r127}, [%rd21+26632];
	ld.global.v2.u32 	{%r128, %r129}, [%rd21+26640];
	ld.global.v2.u32 	{%r130, %r131}, [%rd21+26648];
	ld.global.v2.u32 	{%r132, %r133}, [%rd21+26656];
	ld.global.v2.u32 	{%r134, %r135}, [%rd21+26664];
	ld.global.v2.u32 	{%r136, %r137}, [%rd21+26672];
	ld.global.v2.u32 	{%r138, %r139}, [%rd21+26680];
	ld.global.v2.u32 	{%r140, %r141}, [%rd21+26688];
	ld.global.v2.u32 	{%r142, %r143}, [%rd21+26696];
	ld.global.v2.u32 	{%r144, %r145}, [%rd21+26704];
	.pragma "used_bytes_mask 247";
	ld.global.v2.u32 	{%r146, %r147}, [%rd21+26712];
	ld.global.v2.u32 	{%r148, %r149}, [%rd21+26720];
	st.global.v2.u32 	[%rd22+26624], {%r124, %r125};
	st.global.v2.u32 	[%rd22+26632], {%r126, %r127};
	st.global.v2.u32 	[%rd22+26640], {%r128, %r129};
	st.global.v2.u32 	[%rd22+26648], {%r130, %r131};
	st.global.v2.u32 	[%rd22+26656], {%r132, %r133};
	st.global.v2.u32 	[%rd22+26664], {%r134, %r135};
	st.global.v2.u32 	[%rd22+26672], {%r136, %r137};
	st.global.v2.u32 	[%rd22+26680], {%r138, %r139};
	st.global.v2.u32 	[%rd22+26688], {%r140, %r141};
	st.global.v2.u32 	[%rd22+26696], {%r142, %r143};
	st.global.v2.u32 	[%rd22+26704], {%r144, %r145};
	st.global.v2.u32 	[%rd22+26712], {%r146, %r147};
	st.global.v2.u32 	[%rd22+26720], {%r148, %r149};
	ld.global.v2.u32 	{%r150, %r151}, [%rd21+39936];
	ld.global.v2.u32 	{%r152, %r153}, [%rd21+39944];
	ld.global.v2.u32 	{%r154, %r155}, [%rd21+39952];
	ld.global.v2.u32 	{%r156, %r157}, [%rd21+39960];
	ld.global.v2.u32 	{%r158, %r159}, [%rd21+39968];
	ld.global.v2.u32 	{%r160, %r161}, [%rd21+39976];
	ld.global.v2.u32 	{%r162, %r163}, [%rd21+39984];
	ld.global.v2.u32 	{%r164, %r165}, [%rd21+39992];
	ld.global.v2.u32 	{%r166, %r167}, [%rd21+40000];
	ld.global.v2.u32 	{%r168, %r169}, [%rd21+40008];
	ld.global.v2.u32 	{%r170, %r171}, [%rd21+40016];
	.pragma "used_bytes_mask 247";
	ld.global.v2.u32 	{%r172, %r173}, [%rd21+40024];
	ld.global.v2.u32 	{%r174, %r175}, [%rd21+40032];
	st.global.v2.u32 	[%rd22+39936], {%r150, %r151};
	st.global.v2.u32 	[%rd22+39944], {%r152, %r153};
	st.global.v2.u32 	[%rd22+39952], {%r154, %r155};
	st.global.v2.u32 	[%rd22+39960], {%r156, %r157};
	st.global.v2.u32 	[%rd22+39968], {%r158, %r159};
	st.global.v2.u32 	[%rd22+39976], {%r160, %r161};
	st.global.v2.u32 	[%rd22+39984], {%r162, %r163};
	st.global.v2.u32 	[%rd22+39992], {%r164, %r165};
	st.global.v2.u32 	[%rd22+40000], {%r166, %r167};
	st.global.v2.u32 	[%rd22+40008], {%r168, %r169};
	st.global.v2.u32 	[%rd22+40016], {%r170, %r171};
	st.global.v2.u32 	[%rd22+40024], {%r172, %r173};
	st.global.v2.u32 	[%rd22+40032], {%r174, %r175};
	ld.global.v2.u32 	{%r176, %r177}, [%rd21+53248];
	ld.global.v2.u32 	{%r178, %r179}, [%rd21+53256];
	ld.global.v2.u32 	{%r180, %r181}, [%rd21+53264];
	ld.global.v2.u32 	{%r182, %r183}, [%rd21+53272];
	ld.global.v2.u32 	{%r184, %r185}, [%rd21+53280];
	ld.global.v2.u32 	{%r186, %r187}, [%rd21+53288];
	ld.global.v2.u32 	{%r188, %r189}, [%rd21+53296];
	ld.global.v2.u32 	{%r190, %r191}, [%rd21+53304];
	ld.global.v2.u32 	{%r192, %r193}, [%rd21+53312];
	ld.global.v2.u32 	{%r194, %r195}, [%rd21+53320];
	ld.global.v2.u32 	{%r196, %r197}, [%rd21+53328];
	.pragma "used_bytes_mask 247";
	ld.global.v2.u32 	{%r198, %r199}, [%rd21+53336];
	ld.global.v2.u32 	{%r200, %r201}, [%rd21+53344];
	st.global.v2.u32 	[%rd22+53248], {%r176, %r177};
	st.global.v2.u32 	[%rd22+53256], {%r178, %r179};
	st.global.v2.u32 	[%rd22+53264], {%r180, %r181};
	st.global.v2.u32 	[%rd22+53272], {%r182, %r183};
	st.global.v2.u32 	[%rd22+53280], {%r184, %r185};
	st.global.v2.u32 	[%rd22+53288], {%r186, %r187};
	st.global.v2.u32 	[%rd22+53296], {%r188, %r189};
	st.global.v2.u32 	[%rd22+53304], {%r190, %r191};
	st.global.v2.u32 	[%rd22+53312], {%r192, %r193};
	st.global.v2.u32 	[%rd22+53320], {%r194, %r195};
	st.global.v2.u32 	[%rd22+53328], {%r196, %r197};
	st.global.v2.u32 	[%rd22+53336], {%r198, %r199};
	st.global.v2.u32 	[%rd22+53344], {%r200, %r201};
	ld.global.v2.u32 	{%r202, %r203}, [%rd21+66560];
	ld.global.v2.u32 	{%r204, %r205}, [%rd21+66568];
	ld.global.v2.u32 	{%r206, %r207}, [%rd21+66576];
	ld.global.v2.u32 	{%r208, %r209}, [%rd21+66584];
	ld.global.v2.u32 	{%r210, %r211}, [%rd21+66592];
	ld.global.v2.u32 	{%r212, %r213}, [%rd21+66600];
	ld.global.v2.u32 	{%r214, %r215}, [%rd21+66608];
	ld.global.v2.u32 	{%r216, %r217}, [%rd21+66616];
	ld.global.v2.u32 	{%r218, %r219}, [%rd21+66624];
	ld.global.v2.u32 	{%r220, %r221}, [%rd21+66632];
	ld.global.v2.u32 	{%r222, %r223}, [%rd21+66640];
	.pragma "used_bytes_mask 247";
	ld.global.v2.u32 	{%r224, %r225}, [%rd21+66648];
	ld.global.v2.u32 	{%r226, %r227}, [%rd21+66656];
	st.global.v2.u32 	[%rd22+66560], {%r202, %r203};
	st.global.v2.u32 	[%rd22+66568], {%r204, %r205};
	st.global.v2.u32 	[%rd22+66576], {%r206, %r207};
	st.global.v2.u32 	[%rd22+66584], {%r208, %r209};
	st.global.v2.u32 	[%rd22+66592], {%r210, %r211};
	st.global.v2.u32 	[%rd22+66600], {%r212, %r213};
	st.global.v2.u32 	[%rd22+66608], {%r214, %r215};
	st.global.v2.u32 	[%rd22+66616], {%r216, %r217};
	st.global.v2.u32 	[%rd22+66624], {%r218, %r219};
	st.global.v2.u32 	[%rd22+66632], {%r220, %r221};
	st.global.v2.u32 	[%rd22+66640], {%r222, %r223};
	st.global.v2.u32 	[%rd22+66648], {%r224, %r225};
	st.global.v2.u32 	[%rd22+66656], {%r226, %r227};
	ld.global.v2.u32 	{%r228, %r229}, [%rd21+79872];
	ld.global.v2.u32 	{%r230, %r231}, [%rd21+79880];
	ld.global.v2.u32 	{%r232, %r233}, [%rd21+79888];
	ld.global.v2.u32 	{%r234, %r235}, [%rd21+79896];
	ld.global.v2.u32 	{%r236, %r237}, [%rd21+79904];
	ld.global.v2.u32 	{%r238, %r239}, [%rd21+79912];
	ld.global.v2.u32 	{%r240, %r241}, [%rd21+79920];
	ld.global.v2.u32 	{%r242, %r243}, [%rd21+79928];
	ld.global.v2.u32 	{%r244, %r245}, [%rd21+79936];
	ld.global.v2.u32 	{%r246, %r247}, [%rd21+79944];
	ld.global.v2.u32 	{%r248, %r249}, [%rd21+79952];
	.pragma "used_bytes_mask 247";
	ld.global.v2.u32 	{%r250, %r251}, [%rd21+79960];
	ld.global.v2.u32 	{%r252, %r253}, [%rd21+79968];
	st.global.v2.u32 	[%rd22+79872], {%r228, %r229};
	st.global.v2.u32 	[%rd22+79880], {%r230, %r231};
	st.global.v2.u32 	[%rd22+79888], {%r232, %r233};
	st.global.v2.u32 	[%rd22+79896], {%r234, %r235};
	st.global.v2.u32 	[%rd22+79904], {%r236, %r237};
	st.global.v2.u32 	[%rd22+79912], {%r238, %r239};
	st.global.v2.u32 	[%rd22+79920], {%r240, %r241};
	st.global.v2.u32 	[%rd22+79928], {%r242, %r243};
	st.global.v2.u32 	[%rd22+79936], {%r244, %r245};
	st.global.v2.u32 	[%rd22+79944], {%r246, %r247};
	st.global.v2.u32 	[%rd22+79952], {%r248, %r249};
	st.global.v2.u32 	[%rd22+79960], {%r250, %r251};
	st.global.v2.u32 	[%rd22+79968], {%r252, %r253};
	add.s32 	%r848, %r848, 8;
	setp.eq.s32 	%p6, %r848, %r853;
	@%p6 bra 	$L__BB14_8;
	bra.uni 	$L__BB14_7;
$L__BB14_8:
	setp.eq.s32 	%p7, %r10, 0;
	@%p7 bra 	$L__BB14_57;
	and.b32  	%r33, %r38, 3;
	setp.lt.u32 	%p8, %r10, 4;
	@%p8 bra 	$L__BB14_11;
	shl.b32 	%r254, %r853, 7;
	add.s32 	%r255, %r254, %r6;
	mul.wide.s32 	%rd23, %r255, 104;
	add.s64 	%rd24, %rd6, %rd23;
	add.s64 	%rd25, %rd7, %rd23;
	ld.global.v2.u32 	{%r256, %r257}, [%rd24];
	ld.global.v2.u32 	{%r258, %r259}, [%rd24+8];
	ld.global.v2.u32 	{%r260, %r261}, [%rd24+16];
	ld.global.v2.u32 	{%r262, %r263}, [%rd24+24];
	ld.global.v2.u32 	{%r264, %r265}, [%rd24+32];
	ld.global.v2.u32 	{%r266, %r267}, [%rd24+40];
	ld.global.v2.u32 	{%r268, %r269}, [%rd24+48];
	ld.global.v2.u32 	{%r270, %r271}, [%rd24+56];
	ld.global.v2.u32 	{%r272, %r273}, [%rd24+64];
	ld.global.v2.u32 	{%r274, %r275}, [%rd24+72];
	ld.global.v2.u32 	{%r276, %r277}, [%rd24+80];
	.pragma "used_bytes_mask 247";
	ld.global.v2.u32 	{%r278, %r279}, [%rd24+88];
	ld.global.v2.u32 	{%r280, %r281}, [%rd24+96];
	st.global.v2.u32 	[%rd25], {%r256, %r257};
	st.global.v2.u32 	[%rd25+8], {%r258, %r259};
	st.global.v2.u32 	[%rd25+16], {%r260, %r261};
	st.global.v2.u32 	[%rd25+24], {%r262, %r263};
	st.global.v2.u32 	[%rd25+32], {%r264, %r265};
	st.global.v2.u32 	[%rd25+40], {%r266, %r267};
	st.global.v2.u32 	[%rd25+48], {%r268, %r269};
	st.global.v2.u32 	[%rd25+56], {%r270, %r271};
	st.global.v2.u32 	[%rd25+64], {%r272, %r273};
	st.global.v2.u32 	[%rd25+72], {%r274, %r275};
	st.global.v2.u32 	[%rd25+80], {%r276, %r277};
	st.global.v2.u32 	[%rd25+88], {%r278, %r279};
	st.global.v2.u32 	[%rd25+96], {%r280, %r281};
	ld.global.v2.u32 	{%r282, %r283}, [%rd24+13312];
	ld.global.v2.u32 	{%r284, %r285}, [%rd24+13320];
	ld.global.v2.u32 	{%r286, %r287}, [%rd24+13328];
	ld.global.v2.u32 	{%r288, %r289}, [%rd24+13336];
	ld.global.v2.u32 	{%r290, %r291}, [%rd24+13344];
	ld.global.v2.u32 	{%r292, %r293}, [%rd24+13352];
	ld.global.v2.u32 	{%r294, %r295}, [%rd24+13360];
	ld.global.v2.u32 	{%r296, %r297}, [%rd24+13368];
	ld.global.v2.u32 	{%r298, %r299}, [%rd24+13376];
	ld.global.v2.u32 	{%r300, %r301}, [%rd24+13384];
	ld.global.v2.u32 	{%r302, %r303}, [%rd24+13392];
	.pragma "used_bytes_mask 247";
	ld.global.v2.u32 	{%r304, %r305}, [%rd24+13400];
	ld.global.v2.u32 	{%r306, %r307}, [%rd24+13408];
	st.global.v2.u32 	[%rd25+13312], {%r282, %r283};
	st.global.v2.u32 	[%rd25+13320], {%r284, %r285};
	st.global.v2.u32 	[%rd25+13328], {%r286, %r287};
	st.global.v2.u32 	[%rd25+13336], {%r288, %r289};
	st.global.v2.u32 	[%rd25+13344], {%r290, %r291};
	st.global.v2.u32 	[%rd25+13352], {%r292, %r293};
	st.global.v2.u32 	[%rd25+13360], {%r294, %r295};
	st.global.v2.u32 	[%rd25+13368], {%r296, %r297};
	st.global.v2.u32 	[%rd25+13376], {%r298, %r299};
	st.global.v2.u32 	[%rd25+13384], {%r300, %r301};
	st.global.v2.u32 	[%rd25+13392], {%r302, %r303};
	st.global.v2.u32 	[%rd25+13400], {%r304, %r305};
	st.global.v2.u32 	[%rd25+13408], {%r306, %r307};
	ld.global.v2.u32 	{%r308, %r309}, [%rd24+26624];
	ld.global.v2.u32 	{%r310, %r311}, [%rd24+26632];
	ld.global.v2.u32 	{%r312, %r313}, [%rd24+26640];
	ld.global.v2.u32 	{%r314, %r315}, [%rd24+26648];
	ld.global.v2.u32 	{%r316, %r317}, [%rd24+26656];
	ld.global.v2.u32 	{%r318, %r319}, [%rd24+26664];
	ld.global.v2.u32 	{%r320, %r321}, [%rd24+26672];
	ld.global.v2.u32 	{%r322, %r323}, [%rd24+26680];
	ld.global.v2.u32 	{%r324, %r325}, [%rd24+26688];
	ld.global.v2.u32 	{%r326, %r327}, [%rd24+26696];
	ld.global.v2.u32 	{%r328, %r329}, [%rd24+26704];
	.pragma "used_bytes_mask 247";
	ld.global.v2.u32 	{%r330, %r331}, [%rd24+26712];
	ld.global.v2.u32 	{%r332, %r333}, [%rd24+26720];
	st.global.v2.u32 	[%rd25+26624], {%r308, %r309};
	st.global.v2.u32 	[%rd25+26632], {%r310, %r311};
	st.global.v2.u32 	[%rd25+26640], {%r312, %r313};
	st.global.v2.u32 	[%rd25+26648], {%r314, %r315};
	st.global.v2.u32 	[%rd25+26656], {%r316, %r317};
	st.global.v2.u32 	[%rd25+26664], {%r318, %r319};
	st.global.v2.u32 	[%rd25+26672], {%r320, %r321};
	st.global.v2.u32 	[%rd25+26680], {%r322, %r323};
	st.global.v2.u32 	[%rd25+26688], {%r324, %r325};
	st.global.v2.u32 	[%rd25+26696], {%r326, %r327};
	st.global.v2.u32 	[%rd25+26704], {%r328, %r329};
	st.global.v2.u32 	[%rd25+26712], {%r330, %r331};
	st.global.v2.u32 	[%rd25+26720], {%r332, %r333};
	ld.global.v2.u32 	{%r334, %r335}, [%rd24+39936];
	ld.global.v2.u32 	{%r336, %r337}, [%rd24+39944];
	ld.global.v2.u32 	{%r338, %r339}, [%rd24+39952];
	ld.global.v2.u32 	{%r340, %r341}, [%rd24+39960];
	ld.global.v2.u32 	{%r342, %r343}, [%rd24+39968];
	ld.global.v2.u32 	{%r344, %r345}, [%rd24+39976];
	ld.global.v2.u32 	{%r346, %r347}, [%rd24+39984];
	ld.global.v2.u32 	{%r348, %r349}, [%rd24+39992];
	ld.global.v2.u32 	{%r350, %r351}, [%rd24+40000];
	ld.global.v2.u32 	{%r352, %r353}, [%rd24+40008];
	ld.global.v2.u32 	{%r354, %r355}, [%rd24+40016];
	.pragma "used_bytes_mask 247";
	ld.global.v2.u32 	{%r356, %r357}, [%rd24+40024];
	ld.global.v2.u32 	{%r358, %r359}, [%rd24+40032];
	st.global.v2.u32 	[%rd25+39936], {%r334, %r335};
	st.global.v2.u32 	[%rd25+39944], {%r336, %r337};
	st.global.v2.u32 	[%rd25+39952], {%r338, %r339};
	st.global.v2.u32 	[%rd25+39960], {%r340, %r341};
	st.global.v2.u32 	[%rd25+39968], {%r342, %r343};
	st.global.v2.u32 	[%rd25+39976], {%r344, %r345};
	st.global.v2.u32 	[%rd25+39984], {%r346, %r347};
	st.global.v2.u32 	[%rd25+39992], {%r348, %r349};
	st.global.v2.u32 	[%rd25+40000], {%r350, %r351};
	st.global.v2.u32 	[%rd25+40008], {%r352, %r353};
	st.global.v2.u32 	[%rd25+40016], {%r354, %r355};
	st.global.v2.u32 	[%rd25+40024], {%r356, %r357};
	st.global.v2.u32 	[%rd25+40032], {%r358, %r359};
	add.s32 	%r853, %r853, 4;
$L__BB14_11:
	setp.eq.s32 	%p9, %r33, 0;
	@%p9 bra 	$L__BB14_57;
	setp.eq.s32 	%p10, %r33, 1;
	@%p10 bra 	$L__BB14_14;
	shl.b32 	%r360, %r853, 7;
	add.s32 	%r361, %r360, %r6;
	mul.wide.s32 	%rd26, %r361, 104;
	add.s64 	%rd27, %rd6, %rd26;
	add.s64 	%rd28, %rd7, %rd26;
	ld.global.v2.u32 	{%r362, %r363}, [%rd27];
	ld.global.v2.u32 	{%r364, %r365}, [%rd27+8];
	ld.global.v2.u32 	{%r366, %r367}, [%rd27+16];
	ld.global.v2.u32 	{%r368, %r369}, [%rd27+24];
	ld.global.v2.u32 	{%r370, %r371}, [%rd27+32];
	ld.global.v2.u32 	{%r372, %r373}, [%rd27+40];
	ld.global.v2.u32 	{%r374, %r375}, [%rd27+48];
	ld.global.v2.u32 	{%r376, %r377}, [%rd27+56];
	ld.global.v2.u32 	{%r378, %r379}, [%rd27+64];
	ld.global.v2.u32 	{%r380, %r381}, [%rd27+72];
	ld.global.v2.u32 	{%r382, %r383}, [%rd27+80];
	.pragma "used_bytes_mask 247";
	ld.global.v2.u32 	{%r384, %r385}, [%rd27+88];
	ld.global.v2.u32 	{%r386, %r387}, [%rd27+96];
	st.global.v2.u32 	[%rd28], {%r362, %r363};
	st.global.v2.u32 	[%rd28+8], {%r364, %r365};
	st.global.v2.u32 	[%rd28+16], {%r366, %r367};
	st.global.v2.u32 	[%rd28+24], {%r368, %r369};
	st.global.v2.u32 	[%rd28+32], {%r370, %r371};
	st.global.v2.u32 	[%rd28+40], {%r372, %r373};
	st.global.v2.u32 	[%rd28+48], {%r374, %r375};
	st.global.v2.u32 	[%rd28+56], {%r376, %r377};
	st.global.v2.u32 	[%rd28+64], {%r378, %r379};
	st.global.v2.u32 	[%rd28+72], {%r380, %r381};
	st.global.v2.u32 	[%rd28+80], {%r382, %r383};
	st.global.v2.u32 	[%rd28+88], {%r384, %r385};
	st.global.v2.u32 	[%rd28+96], {%r386, %r387};
	ld.global.v2.u32 	{%r388, %r389}, [%rd27+13312];
	ld.global.v2.u32 	{%r390, %r391}, [%rd27+13320];
	ld.global.v2.u32 	{%r392, %r393}, [%rd27+13328];
	ld.global.v2.u32 	{%r394, %r395}, [%rd27+13336];
	ld.global.v2.u32 	{%r396, %r397}, [%rd27+13344];
	ld.global.v2.u32 	{%r398, %r399}, [%rd27+13352];
	ld.global.v2.u32 	{%r400, %r401}, [%rd27+13360];
	ld.global.v2.u32 	{%r402, %r403}, [%rd27+13368];
	ld.global.v2.u32 	{%r404, %r405}, [%rd27+13376];
	ld.global.v2.u32 	{%r406, %r407}, [%rd27+13384];
	ld.global.v2.u32 	{%r408, %r409}, [%rd27+13392];
	.pragma "used_bytes_mask 247";
	ld.global.v2.u32 	{%r410, %r411}, [%rd27+13400];
	ld.global.v2.u32 	{%r412, %r413}, [%rd27+13408];
	st.global.v2.u32 	[%rd28+13312], {%r388, %r389};
	st.global.v2.u32 	[%rd28+13320], {%r390, %r391};
	st.global.v2.u32 	[%rd28+13328], {%r392, %r393};
	st.global.v2.u32 	[%rd28+13336], {%r394, %r395};
	st.global.v2.u32 	[%rd28+13344], {%r396, %r397};
	st.global.v2.u32 	[%rd28+13352], {%r398, %r399};
	st.global.v2.u32 	[%rd28+13360], {%r400, %r401};
	st.global.v2.u32 	[%rd28+13368], {%r402, %r403};
	st.global.v2.u32 	[%rd28+13376], {%r404, %r405};
	st.global.v2.u32 	[%rd28+13384], {%r406, %r407};
	st.global.v2.u32 	[%rd28+13392], {%r408, %r409};
	st.global.v2.u32 	[%rd28+13400], {%r410, %r411};
	st.global.v2.u32 	[%rd28+13408], {%r412, %r413};
	add.s32 	%r853, %r853, 2;
$L__BB14_14:
	and.b32  	%r414, %r38, 1;
	setp.eq.b32 	%p11, %r414, 1;
	not.pred 	%p12, %p11;
	@%p12 bra 	$L__BB14_57;
	shl.b32 	%r415, %r853, 7;
	add.s32 	%r416, %r415, %r6;
	mul.wide.s32 	%rd29, %r416, 104;
	add.s64 	%rd30, %rd6, %rd29;
	add.s64 	%rd31, %rd7, %rd29;
	ld.global.v2.u32 	{%r417, %r418}, [%rd30];
	ld.global.v2.u32 	{%r419, %r420}, [%rd30+8];
	ld.global.v2.u32 	{%r421, %r422}, [%rd30+16];
	ld.global.v2.u32 	{%r423, %r424}, [%rd30+24];
	ld.global.v2.u32 	{%r425, %r426}, [%rd30+32];
	ld.global.v2.u32 	{%r427, %r428}, [%rd30+40];
	ld.global.v2.u32 	{%r429, %r430}, [%rd30+48];
	ld.global.v2.u32 	{%r431, %r432}, [%rd30+56];
	ld.global.v2.u32 	{%r433, %r434}, [%rd30+64];
	ld.global.v2.u32 	{%r435, %r436}, [%rd30+72];
	ld.global.v2.u32 	{%r437, %r438}, [%rd30+80];
	.pragma "used_bytes_mask 247";
	ld.global.v2.u32 	{%r439, %r440}, [%rd30+88];
	ld.global.v2.u32 	{%r441, %r442}, [%rd30+96];
	st.global.v2.u32 	[%rd31], {%r417, %r418};
	st.global.v2.u32 	[%rd31+8], {%r419, %r420};
	st.global.v2.u32 	[%rd31+16], {%r421, %r422};
	st.global.v2.u32 	[%rd31+24], {%r423, %r424};
	st.global.v2.u32 	[%rd31+32], {%r425, %r426};
	st.global.v2.u32 	[%rd31+40], {%r427, %r428};
	st.global.v2.u32 	[%rd31+48], {%r429, %r430};
	st.global.v2.u32 	[%rd31+56], {%r431, %r432};
	st.global.v2.u32 	[%rd31+64], {%r433, %r434};
	st.global.v2.u32 	[%rd31+72], {%r435, %r436};
	st.global.v2.u32 	[%rd31+80], {%r437, %r438};
	st.global.v2.u32 	[%rd31+88], {%r439, %r440};
	st.global.v2.u32 	[%rd31+96], {%r441, %r442};
	bra.uni 	$L__BB14_57;
$L__BB14_16:
	setp.lt.s32 	%p13, %r38, 1;
	@%p13 bra 	$L__BB14_57;
	and.b32  	%r12, %r38, 7;
	setp.lt.u32 	%p14, %r38, 8;
	mov.b32 	%r850, 0;
	@%p14 bra 	$L__BB14_36;
	and.b32  	%r850, %r38, 2147483640;
	mov.b32 	%r849, 0;
$L__BB14_19:
	.pragma "nounroll";
	shl.b32 	%r445, %r849, 7;
	add.s32 	%r17, %r445, %r6;
	setp.ge.s32 	%p15, %r17, %r4;
	@%p15 bra 	$L__BB14_21;
	mul.wide.u32 	%rd32, %r17, 104;
	add.s64 	%rd33, %rd6, %rd32;
	add.s64 	%rd34, %rd7, %rd32;
	ld.global.v2.u32 	{%r446, %r447}, [%rd33];
	ld.global.v2.u32 	{%r448, %r449}, [%rd33+8];
	ld.global.v2.u32 	{%r450, %r451}, [%rd33+16];
	ld.global.v2.u32 	{%r452, %r453}, [%rd33+24];
	ld.global.v2.u32 	{%r454, %r455}, [%rd33+32];
	ld.global.v2.u32 	{%r456, %r457}, [%rd33+40];
	ld.global.v2.u32 	{%r458, %r459}, [%rd33+48];
	ld.global.v2.u32 	{%r460, %r461}, [%rd33+56];
	ld.global.v2.u32 	{%r462, %r463}, [%rd33+64];
	ld.global.v2.u32 	{%r464, %r465}, [%rd33+72];
	ld.global.v2.u32 	{%r466, %r467}, [%rd33+80];
	.pragma "used_bytes_mask 247";
	ld.global.v2.u32 	{%r468, %r469}, [%rd33+88];
	ld.global.v2.u32 	{%r470, %r471}, [%rd33+96];
	st.global.v2.u32 	[%rd34], {%r446, %r447};
	st.global.v2.u32 	[%rd34+8], {%r448, %r449};
	st.global.v2.u32 	[%rd34+16], {%r450, %r451};
	st.global.v2.u32 	[%rd34+24], {%r452, %r453};
	st.global.v2.u32 	[%rd34+32], {%r454, %r455};
	st.global.v2.u32 	[%rd34+40], {%r456, %r457};
	st.global.v2.u32 	[%rd34+48], {%r458, %r459};
	st.global.v2.u32 	[%rd34+56], {%r460, %r461};
	st.global.v2.u32 	[%rd34+64], {%r462, %r463};
	st.global.v2.u32 	[%rd34+72], {%r464, %r465};
	st.global.v2.u32 	[%rd34+80], {%r466, %r467};
	st.global.v2.u32 	[%rd34+88], {%r468, %r469};
	st.global.v2.u32 	[%rd34+96], {%r470, %r471};
$L__BB14_21:
	add.s32 	%r472, %r17, 128;
	setp.ge.s32 	%p16, %r472, %r4;
	mul.wide.s32 	%rd35, %r472, 104;
	add.s64 	%rd8, %rd6, %rd35;
	add.s64 	%rd9, %rd7, %rd35;
	@%p16 bra 	$L__BB14_23;
	ld.global.v2.u32 	{%r473, %r474}, [%rd8];
	ld.global.v2.u32 	{%r475, %r476}, [%rd8+8];
	ld.global.v2.u32 	{%r477, %r478}, [%rd8+16];
	ld.global.v2.u32 	{%r479, %r480}, [%rd8+24];
	ld.global.v2.u32 	{%r481, %r482}, [%rd8+32];
	ld.global.v2.u32 	{%r483, %r484}, [%rd8+40];
	ld.global.v2.u32 	{%r485, %r486}, [%rd8+48];
	ld.global.v2.u32 	{%r487, %r488}, [%rd8+56];
	ld.global.v2.u32 	{%r489, %r490}, [%rd8+64];
	ld.global.v2.u32 	{%r491, %r492}, [%rd8+72];
	ld.global.v2.u32 	{%r493, %r494}, [%rd8+80];
	.pragma "used_bytes_mask 247";
	ld.global.v2.u32 	{%r495, %r496}, [%rd8+88];
	ld.global.v2.u32 	{%r497, %r498}, [%rd8+96];
	st.global.v2.u32 	[%rd9], {%r473, %r474};
	st.global.v2.u32 	[%rd9+8], {%r475, %r476};
	st.global.v2.u32 	[%rd9+16], {%r477, %r478};
	st.global.v2.u32 	[%rd9+24], {%r479, %r480};
	st.global.v2.u32 	[%rd9+32], {%r481, %r482};
	st.global.v2.u32 	[%rd9+40], {%r483, %r484};
	st.global.v2.u32 	[%rd9+48], {%r485, %r486};
	st.global.v2.u32 	[%rd9+56], {%r487, %r488};
	st.global.v2.u32 	[%rd9+64], {%r489, %r490};
	st.global.v2.u32 	[%rd9+72], {%r491, %r492};
	st.global.v2.u32 	[%rd9+80], {%r493, %r494};
	st.global.v2.u32 	[%rd9+88], {%r495, %r496};
	st.global.v2.u32 	[%rd9+96], {%r497, %r498};
$L__BB14_23:
	add.s32 	%r499, %r17, 256;
	setp.ge.s32 	%p17, %r499, %r4;
	@%p17 bra 	$L__BB14_25;
	ld.global.v2.u32 	{%r500, %r501}, [%rd8+13312];
	ld.global.v2.u32 	{%r502, %r503}, [%rd8+13320];
	ld.global.v2.u32 	{%r504, %r505}, [%rd8+13328];
	ld.global.v2.u32 	{%r506, %r507}, [%rd8+13336];
	ld.global.v2.u32 	{%r508, %r509}, [%rd8+13344];
	ld.global.v2.u32 	{%r510, %r511}, [%rd8+13352];
	ld.global.v2.u32 	{%r512, %r513}, [%rd8+13360];
	ld.global.v2.u32 	{%r514, %r515}, [%rd8+13368];
	ld.global.v2.u32 	{%r516, %r517}, [%rd8+13376];
	ld.global.v2.u32 	{%r518, %r519}, [%rd8+13384];
	ld.global.v2.u32 	{%r520, %r521}, [%rd8+13392];
	.pragma "used_bytes_mask 247";
	ld.global.v2.u32 	{%r522, %r523}, [%rd8+13400];
	ld.global.v2.u32 	{%r524, %r525}, [%rd8+13408];
	st.global.v2.u32 	[%rd9+13312], {%r500, %r501};
	st.global.v2.u32 	[%rd9+13320], {%r502, %r503};
	st.global.v2.u32 	[%rd9+13328], {%r504, %r505};
	st.global.v2.u32 	[%rd9+13336], {%r506, %r507};
	st.global.v2.u32 	[%rd9+13344], {%r508, %r509};
	st.global.v2.u32 	[%rd9+13352], {%r510, %r511};
	st.global.v2.u32 	[%rd9+13360], {%r512, %r513};
	st.global.v2.u32 	[%rd9+13368], {%r514, %r515};
	st.global.v2.u32 	[%rd9+13376], {%r516, %r517};
	st.global.v2.u32 	[%rd9+13384], {%r518, %r519};
	st.global.v2.u32 	[%rd9+13392], {%r520, %r521};
	st.global.v2.u32 	[%rd9+13400], {%r522, %r523};
	st.global.v2.u32 	[%rd9+13408], {%r524, %r525};
$L__BB14_25:
	add.s32 	%r526, %r17, 384;
	setp.ge.s32 	%p18, %r526, %r4;
	@%p18 bra 	$L__BB14_27;
	ld.global.v2.u32 	{%r527, %r528}, [%rd8+26624];
	ld.global.v2.u32 	{%r529, %r530}, [%rd8+26632];
	ld.global.v2.u32 	{%r531, %r532}, [%rd8+26640];
	ld.global.v2.u32 	{%r533, %r534}, [%rd8+26648];
	ld.global.v2.u32 	{%r535, %r536}, [%rd8+26656];
	ld.global.v2.u32 	{%r537, %r538}, [%rd8+26664];
	ld.global.v2.u32 	{%r539, %r540}, [%rd8+26672];
	ld.global.v2.u32 	{%r541, %r542}, [%rd8+26680];
	ld.global.v2.u32 	{%r543, %r544}, [%rd8+26688];
	ld.global.v2.u32 	{%r545, %r546}, [%rd8+26696];
	ld.global.v2.u32 	{%r547, %r548}, [%rd8+26704];
	.pragma "used_bytes_mask 247";
	ld.global.v2.u32 	{%r549, %r550}, [%rd8+26712];
	ld.global.v2.u32 	{%r551, %r552}, [%rd8+26720];
	st.global.v2.u32 	[%rd9+26624], {%r527, %r528};
	st.global.v2.u32 	[%rd9+26632], {%r529, %r530};
	st.global.v2.u32 	[%rd9+26640], {%r531, %r532};
	st.global.v2.u32 	[%rd9+26648], {%r533, %r534};
	st.global.v2.u32 	[%rd9+26656], {%r535, %r536};
	st.global.v2.u32 	[%rd9+26664], {%r537, %r538};
	st.global.v2.u32 	[%rd9+26672], {%r539, %r540};
	st.global.v2.u32 	[%rd9+26680], {%r541, %r542};
	st.global.v2.u32 	[%rd9+26688], {%r543, %r544};
	st.global.v2.u32 	[%rd9+26696], {%r545, %r546};
	st.global.v2.u32 	[%rd9+26704], {%r547, %r548};
	st.global.v2.u32 	[%rd9+26712], {%r549, %r550};
	st.global.v2.u32 	[%rd9+26720], {%r551, %r552};
$L__BB14_27:
	add.s32 	%r553, %r17, 512;
	setp.ge.s32 	%p19, %r553, %r4;
	@%p19 bra 	$L__BB14_29;
	ld.global.v2.u32 	{%r554, %r555}, [%rd8+39936];
	ld.global.v2.u32 	{%r556, %r557}, [%rd8+39944];
	ld.global.v2.u32 	{%r558, %r559}, [%rd8+39952];
	ld.global.v2.u32 	{%r560, %r561}, [%rd8+39960];
	ld.global.v2.u32 	{%r562, %r563}, [%rd8+39968];
	ld.global.v2.u32 	{%r564, %r565}, [%rd8+39976];
	ld.global.v2.u32 	{%r566, %r567}, [%rd8+39984];
	ld.global.v2.u32 	{%r568, %r569}, [%rd8+39992];
	ld.global.v2.u32 	{%r570, %r571}, [%rd8+40000];
	ld.global.v2.u32 	{%r572, %r573}, [%rd8+40008];
	ld.global.v2.u32 	{%r574, %r575}, [%rd8+40016];
	.pragma "used_bytes_mask 247";
	ld.global.v2.u32 	{%r576, %r577}, [%rd8+40024];
	ld.global.v2.u32 	{%r578, %r579}, [%rd8+40032];
	st.global.v2.u32 	[%rd9+39936], {%r554, %r555};
	st.global.v2.u32 	[%rd9+39944], {%r556, %r557};
	st.global.v2.u32 	[%rd9+39952], {%r558, %r559};
	st.global.v2.u32 	[%rd9+39960], {%r560, %r561};
	st.global.v2.u32 	[%rd9+39968], {%r562, %r563};
	st.global.v2.u32 	[%rd9+39976], {%r564, %r565};
	st.global.v2.u32 	[%rd9+39984], {%r566, %r567};
	st.global.v2.u32 	[%rd9+39992], {%r568, %r569};
	st.global.v2.u32 	[%rd9+40000], {%r570, %r571};
	st.global.v2.u32 	[%rd9+40008], {%r572, %r573};
	st.global.v2.u32 	[%rd9+40016], {%r574, %r575};
	st.global.v2.u32 	[%rd9+40024], {%r576, %r577};
	st.global.v2.u32 	[%rd9+40032], {%r578, %r579};
$L__BB14_29:
	add.s32 	%r580, %r17, 640;
	setp.ge.s32 	%p20, %r580, %r4;
	@%p20 bra 	$L__BB14_31;
	ld.global.v2.u32 	{%r581, %r582}, [%rd8+53248];
	ld.global.v2.u32 	{%r583, %r584}, [%rd8+53256];
	ld.global.v2.u32 	{%r585, %r586}, [%rd8+53264];
	ld.global.v2.u32 	{%r587, %r588}, [%rd8+53272];
	ld.global.v2.u32 	{%r589, %r590}, [%rd8+53280];
	ld.global.v2.u32 	{%r591, %r592}, [%rd8+53288];
	ld.global.v2.u32 	{%r593, %r594}, [%rd8+53296];
	ld.global.v2.u32 	{%r595, %r596}, [%rd8+53304];
	ld.global.v2.u32 	{%r597, %r598}, [%rd8+53312];
	ld.global.v2.u32 	{%r599, %r600}, [%rd8+53320];
	ld.global.v2.u32 	{%r601, %r602}, [%rd8+53328];
	.pragma "used_bytes_mask 247";
	ld.global.v2.u32 	{%r603, %r604}, [%rd8+53336];
	ld.global.v2.u32 	{%r605, %r606}, [%rd8+53344];
	st.global.v2.u32 	[%rd9+53248], {%r581, %r582};
	st.global.v2.u32 	[%rd9+53256], {%r583, %r584};
	st.global.v2.u32 	[%rd9+53264], {%r585, %r586};
	st.global.v2.u32 	[%rd9+53272], {%r587, %r588};
	st.global.v2.u32 	[%rd9+53280], {%r589, %r590};
	st.global.v2.u32 	[%rd9+53288], {%r591, %r592};
	st.global.v2.u32 	[%rd9+53296], {%r593, %r594};
	st.global.v2.u32 	[%rd9+53304], {%r595, %r596};
	st.global.v2.u32 	[%rd9+53312], {%r597, %r598};
	st.global.v2.u32 	[%rd9+53320], {%r599, %r600};
	st.global.v2.u32 	[%rd9+53328], {%r601, %r602};
	st.global.v2.u32 	[%rd9+53336], {%r603, %r604};
	st.global.v2.u32 	[%rd9+53344], {%r605, %r606};
$L__BB14_31:
	add.s32 	%r607, %r17, 768;
	setp.ge.s32 	%p21, %r607, %r4;
	@%p21 bra 	$L__BB14_33;
	ld.global.v2.u32 	{%r608, %r609}, [%rd8+66560];
	ld.global.v2.u32 	{%r610, %r611}, [%rd8+66568];
	ld.global.v2.u32 	{%r612, %r613}, [%rd8+66576];
	ld.global.v2.u32 	{%r614, %r615}, [%rd8+66584];
	ld.global.v2.u32 	{%r616, %r617}, [%rd8+66592];
	ld.global.v2.u32 	{%r618, %r619}, [%rd8+66600];
	ld.global.v2.u32 	{%r620, %r621}, [%rd8+66608];
	ld.global.v2.u32 	{%r622, %r623}, [%rd8+66616];
	ld.global.v2.u32 	{%r624, %r625}, [%rd8+66624];
	ld.global.v2.u32 	{%r626, %r627}, [%rd8+66632];
	ld.global.v2.u32 	{%r628, %r629}, [%rd8+66640];
	.pragma "used_bytes_mask 247";
	ld.global.v2.u32 	{%r630, %r631}, [%rd8+66648];
	ld.global.v2.u32 	{%r632, %r633}, [%rd8+66656];
	st.global.v2.u32 	[%rd9+66560], {%r608, %r609};
	st.global.v2.u32 	[%rd9+66568], {%r610, %r611};
	st.global.v2.u32 	[%rd9+66576], {%r612, %r613};
	st.global.v2.u32 	[%rd9+66584], {%r614, %r615};
	st.global.v2.u32 	[%rd9+66592], {%r616, %r617};
	st.global.v2.u32 	[%rd9+66600], {%r618, %r619};
	st.global.v2.u32 	[%rd9+66608], {%r620, %r621};
	st.global.v2.u32 	[%rd9+66616], {%r622, %r623};
	st.global.v2.u32 	[%rd9+66624], {%r624, %r625};
	st.global.v2.u32 	[%rd9+66632], {%r626, %r627};
	st.global.v2.u32 	[%rd9+66640], {%r628, %r629};
	st.global.v2.u32 	[%rd9+66648], {%r630, %r631};
	st.global.v2.u32 	[%rd9+66656], {%r632, %r633};
$L__BB14_33:
	add.s32 	%r634, %r17, 896;
	setp.ge.s32 	%p22, %r634, %r4;
	@%p22 bra 	$L__BB14_35;
	ld.global.v2.u32 	{%r635, %r636}, [%rd8+79872];
	ld.global.v2.u32 	{%r637, %r638}, [%rd8+79880];
	ld.global.v2.u32 	{%r639, %r640}, [%rd8+79888];
	ld.global.v2.u32 	{%r641, %r642}, [%rd8+79896];
	ld.global.v2.u32 	{%r643, %r644}, [%rd8+79904];
	ld.global.v2.u32 	{%r645, %r646}, [%rd8+79912];
	ld.global.v2.u32 	{%r647, %r648}, [%rd8+79920];
	ld.global.v2.u32 	{%r649, %r650}, [%rd8+79928];
	ld.global.v2.u32 	{%r651, %r652}, [%rd8+79936];
	ld.global.v2.u32 	{%r653, %r654}, [%rd8+79944];
	ld.global.v2.u32 	{%r655, %r656}, [%rd8+79952];
	.pragma "used_bytes_mask 247";
	ld.global.v2.u32 	{%r657, %r658}, [%rd8+79960];
	ld.global.v2.u32 	{%r659, %r660}, [%rd8+79968];
	st.global.v2.u32 	[%rd9+79872], {%r635, %r636};
	st.global.v2.u32 	[%rd9+79880], {%r637, %r638};
	st.global.v2.u32 	[%rd9+79888], {%r639, %r640};
	st.global.v2.u32 	[%rd9+79896], {%r641, %r642};
	st.global.v2.u32 	[%rd9+79904], {%r643, %r644};
	st.global.v2.u32 	[%rd9+79912], {%r645, %r646};
	st.global.v2.u32 	[%rd9+79920], {%r647, %r648};
	st.global.v2.u32 	[%rd9+79928], {%r649, %r650};
	st.global.v2.u32 	[%rd9+79936], {%r651, %r652};
	st.global.v2.u32 	[%rd9+79944], {%r653, %r654};
	st.global.v2.u32 	[%rd9+79952], {%r655, %r656};
	st.global.v2.u32 	[%rd9+79960], {%r657, %r658};
	st.global.v2.u32 	[%rd9+79968], {%r659, %r660};
$L__BB14_35:
	add.s32 	%r849, %r849, 8;
	setp.ne.s32 	%p23, %r849, %r850;
	@%p23 bra 	$L__BB14_19;
$L__BB14_36:
	setp.eq.s32 	%p24, %r12, 0;
	@%p24 bra 	$L__BB14_57;
	and.b32  	%r20, %r38, 3;
	setp.lt.u32 	%p25, %r12, 4;
	@%p25 bra 	$L__BB14_47;
	shl.b32 	%r661, %r850, 7;
	add.s32 	%r21, %r661, %r6;
	setp.ge.s32 	%p26, %r21, %r4;
	@%p26 bra 	$L__BB14_40;
	mul.wide.s32 	%rd36, %r21, 104;
	add.s64 	%rd37, %rd6, %rd36;
	add.s64 	%rd38, %rd7, %rd36;
	ld.global.v2.u32 	{%r662, %r663}, [%rd37];
	ld.global.v2.u32 	{%r664, %r665}, [%rd37+8];
	ld.global.v2.u32 	{%r666, %r667}, [%rd37+16];
	ld.global.v2.u32 	{%r668, %r669}, [%rd37+24];
	ld.global.v2.u32 	{%r670, %r671}, [%rd37+32];
	ld.global.v2.u32 	{%r672, %r673}, [%rd37+40];
	ld.global.v2.u32 	{%r674, %r675}, [%rd37+48];
	ld.global.v2.u32 	{%r676, %r677}, [%rd37+56];
	ld.global.v2.u32 	{%r678, %r679}, [%rd37+64];
	ld.global.v2.u32 	{%r680, %r681}, [%rd37+72];
	ld.global.v2.u32 	{%r682, %r683}, [%rd37+80];
	.pragma "used_bytes_mask 247";
	ld.global.v2.u32 	{%r684, %r685}, [%rd37+88];
	ld.global.v2.u32 	{%r686, %r687}, [%rd37+96];
	st.global.v2.u32 	[%rd38], {%r662, %r663};
	st.global.v2.u32 	[%rd38+8], {%r664, %r665};
	st.global.v2.u32 	[%rd38+16], {%r666, %r667};
	st.global.v2.u32 	[%rd38+24], {%r668, %r669};
	st.global.v2.u32 	[%rd38+32], {%r670, %r671};
	st.global.v2.u32 	[%rd38+40], {%r672, %r673};
	st.global.v2.u32 	[%rd38+48], {%r674, %r675};
	st.global.v2.u32 	[%rd38+56], {%r676, %r677};
	st.global.v2.u32 	[%rd38+64], {%r678, %r679};
	st.global.v2.u32 	[%rd38+72], {%r680, %r681};
	st.global.v2.u32 	[%rd38+80], {%r682, %r683};
	st.global.v2.u32 	[%rd38+88], {%r684, %r685};
	st.global.v2.u32 	[%rd38+96], {%r686, %r687};
$L__BB14_40:
	add.s32 	%r22, %r21, 128;
	setp.ge.s32 	%p27, %r22, %r4;
	@%p27 bra 	$L__BB14_42;
	mul.wide.s32 	%rd39, %r22, 104;
	add.s64 	%rd40, %rd6, %rd39;
	add.s64 	%rd41, %rd7, %rd39;
	ld.global.v2.u32 	{%r688, %r689}, [%rd40];
	ld.global.v2.u32 	{%r690, %r691}, [%rd40+8];
	ld.global.v2.u32 	{%r692, %r693}, [%rd40+16];
	ld.global.v2.u32 	{%r694, %r695}, [%rd40+24];
	ld.global.v2.u32 	{%r696, %r697}, [%rd40+32];
	ld.global.v2.u32 	{%r698, %r699}, [%rd40+40];
	ld.global.v2.u32 	{%r700, %r701}, [%rd40+48];
	ld.global.v2.u32 	{%r702, %r703}, [%rd40+56];
	ld.global.v2.u32 	{%r704, %r705}, [%rd40+64];
	ld.global.v2.u32 	{%r706, %r707}, [%rd40+72];
	ld.global.v2.u32 	{%r708, %r709}, [%rd40+80];
	.pragma "used_bytes_mask 247";
	ld.global.v2.u32 	{%r710, %r711}, [%rd40+88];
	ld.global.v2.u32 	{%r712, %r713}, [%rd40+96];
	st.global.v2.u32 	[%rd41], {%r688, %r689};
	st.global.v2.u32 	[%rd41+8], {%r690, %r691};
	st.global.v2.u32 	[%rd41+16], {%r692, %r693};
	st.global.v2.u32 	[%rd41+24], {%r694, %r695};
	st.global.v2.u32 	[%rd41+32], {%r696, %r697};
	st.global.v2.u32 	[%rd41+40], {%r698, %r699};
	st.global.v2.u32 	[%rd41+48], {%r700, %r701};
	st.global.v2.u32 	[%rd41+56], {%r702, %r703};
	st.global.v2.u32 	[%rd41+64], {%r704, %r705};
	st.global.v2.u32 	[%rd41+72], {%r706, %r707};
	st.global.v2.u32 	[%rd41+80], {%r708, %r709};
	st.global.v2.u32 	[%rd41+88], {%r710, %r711};
	st.global.v2.u32 	[%rd41+96], {%r712, %r713};
$L__BB14_42:
	add.s32 	%r23, %r21, 256;
	setp.ge.s32 	%p28, %r23, %r4;
	@%p28 bra 	$L__BB14_44;
	mul.wide.s32 	%rd42, %r23, 104;
	add.s64 	%rd43, %rd6, %rd42;
	add.s64 	%rd44, %rd7, %rd42;
	ld.global.v2.u32 	{%r714, %r715}, [%rd43];
	ld.global.v2.u32 	{%r716, %r717}, [%rd43+8];
	ld.global.v2.u32 	{%r718, %r719}, [%rd43+16];
	ld.global.v2.u32 	{%r720, %r721}, [%rd43+24];
	ld.global.v2.u32 	{%r722, %r723}, [%rd43+32];
	ld.global.v2.u32 	{%r724, %r725}, [%rd43+40];
	ld.global.v2.u32 	{%r726, %r727}, [%rd43+48];
	ld.global.v2.u32 	{%r728, %r729}, [%rd43+56];
	ld.global.v2.u32 	{%r730, %r731}, [%rd43+64];
	ld.global.v2.u32 	{%r732, %r733}, [%rd43+72];
	ld.global.v2.u32 	{%r734, %r735}, [%rd43+80];
	.pragma "used_bytes_mask 247";
	ld.global.v2.u32 	{%r736, %r737}, [%rd43+88];
	ld.global.v2.u32 	{%r738, %r739}, [%rd43+96];
	st.global.v2.u32 	[%rd44], {%r714, %r715};
	st.global.v2.u32 	[%rd44+8], {%r716, %r717};
	st.global.v2.u32 	[%rd44+16], {%r718, %r719};
	st.global.v2.u32 	[%rd44+24], {%r720, %r721};
	st.global.v2.u32 	[%rd44+32], {%r722, %r723};
	st.global.v2.u32 	[%rd44+40], {%r724, %r725};
	st.global.v2.u32 	[%rd44+48], {%r726, %r727};
	st.global.v2.u32 	[%rd44+56], {%r728, %r729};
	st.global.v2.u32 	[%rd44+64], {%r730, %r731};
	st.global.v2.u32 	[%rd44+72], {%r732, %r733};
	st.global.v2.u32 	[%rd44+80], {%r734, %r735};
	st.global.v2.u32 	[%rd44+88], {%r736, %r737};
	st.global.v2.u32 	[%rd44+96], {%r738, %r739};
$L__BB14_44:
	add.s32 	%r24, %r21, 384;
	setp.ge.s32 	%p29, %r24, %r4;
	@%p29 bra 	$L__BB14_46;
	mul.wide.s32 	%rd45, %r24, 104;
	add.s64 	%rd46, %rd6, %rd45;
	add.s64 	%rd47, %rd7, %rd45;
	ld.global.v2.u32 	{%r740, %r741}, [%rd46];
	ld.global.v2.u32 	{%r742, %r743}, [%rd46+8];
	ld.global.v2.u32 	{%r744, %r745}, [%rd46+16];
	ld.global.v2.u32 	{%r746, %r747}, [%rd46+24];
	ld.global.v2.u32 	{%r748, %r749}, [%rd46+32];
	ld.global.v2.u32 	{%r750, %r751}, [%rd46+40];
	ld.global.v2.u32 	{%r752, %r753}, [%rd46+48];
	ld.global.v2.u32 	{%r754, %r755}, [%rd46+56];
	ld.global.v2.u32 	{%r756, %r757}, [%rd46+64];
	ld.global.v2.u32 	{%r758, %r759}, [%rd46+72];
	ld.global.v2.u32 	{%r760, %r761}, [%rd46+80];
	.pragma "used_bytes_mask 247";
	ld.global.v2.u32 	{%r762, %r763}, [%rd46+88];
	ld.global.v2.u32 	{%r764, %r765}, [%rd46+96];
	st.global.v2.u32 	[%rd47], {%r740, %r741};
	st.global.v2.u32 	[%rd47+8], {%r742, %r743};
	st.global.v2.u32 	[%rd47+16], {%r744, %r745};
	st.global.v2.u32 	[%rd47+24], {%r746, %r747};
	st.global.v2.u32 	[%rd47+32], {%r748, %r749};
	st.global.v2.u32 	[%rd47+40], {%r750, %r751};
	st.global.v2.u32 	[%rd47+48], {%r752, %r753};
	st.global.v2.u32 	[%rd47+56], {%r754, %r755};
	st.global.v2.u32 	[%rd47+64], {%r756, %r757};
	st.global.v2.u32 	[%rd47+72], {%r758, %r759};
	st.global.v2.u32 	[%rd47+80], {%r760, %r761};
	st.global.v2.u32 	[%rd47+88], {%r762, %r763};
	st.global.v2.u32 	[%rd47+96], {%r764, %r765};
$L__BB14_46:
	add.s32 	%r850, %r850, 4;
$L__BB14_47:
	setp.eq.s32 	%p30, %r20, 0;
	@%p30 bra 	$L__BB14_57;
	setp.eq.s32 	%p31, %r20, 1;
	@%p31 bra 	$L__BB14_54;
	shl.b32 	%r766, %r850, 7;
	add.s32 	%r27, %r766, %r6;
	setp.ge.s32 	%p32, %r27, %r4;
	@%p32 bra 	$L__BB14_51;
	mul.wide.s32 	%rd48, %r27, 104;
	add.s64 	%rd49, %rd6, %rd48;
	add.s64 	%rd50, %rd7, %rd48;
	ld.global.v2.u32 	{%r767, %r768}, [%rd49];
	ld.global.v2.u32 	{%r769, %r770}, [%rd49+8];
	ld.global.v2.u32 	{%r771, %r772}, [%rd49+16];
	ld.global.v2.u32 	{%r773, %r774}, [%rd49+24];
	ld.global.v2.u32 	{%r775, %r776}, [%rd49+32];
	ld.global.v2.u32 	{%r777, %r778}, [%rd49+40];
	ld.global.v2.u32 	{%r779, %r780}, [%rd49+48];
	ld.global.v2.u32 	{%r781, %r782}, [%rd49+56];
	ld.global.v2.u32 	{%r783, %r784}, [%rd49+64];
	ld.global.v2.u32 	{%r785, %r786}, [%rd49+72];
	ld.global.v2.u32 	{%r787, %r788}, [%rd49+80];
	.pragma "used_bytes_mask 247";
	ld.global.v2.u32 	{%r789, %r790}, [%rd49+88];
	ld.global.v2.u32 	{%r791, %r792}, [%rd49+96];
	st.global.v2.u32 	[%rd50], {%r767, %r768};
	st.global.v2.u32 	[%rd50+8], {%r769, %r770};
	st.global.v2.u32 	[%rd50+16], {%r771, %r772};
	st.global.v2.u32 	[%rd50+24], {%r773, %r774};
	st.global.v2.u32 	[%rd50+32], {%r775, %r776};
	st.global.v2.u32 	[%rd50+40], {%r777, %r778};
	st.global.v2.u32 	[%rd50+48], {%r779, %r780};
	st.global.v2.u32 	[%rd50+56], {%r781, %r782};
	st.global.v2.u32 	[%rd50+64], {%r783, %r784};
	st.global.v2.u32 	[%rd50+72], {%r785, %r786};
	st.global.v2.u32 	[%rd50+80], {%r787, %r788};
	st.global.v2.u32 	[%rd50+88], {%r789, %r790};
	st.global.v2.u32 	[%rd50+96], {%r791, %r792};
$L__BB14_51:
	add.s32 	%r28, %r27, 128;
	setp.ge.s32 	%p33, %r28, %r4;
	@%p33 bra 	$L__BB14_53;
	mul.wide.s32 	%rd51, %r28, 104;
	add.s64 	%rd52, %rd6, %rd51;
	add.s64 	%rd53, %rd7, %rd51;
	ld.global.v2.u32 	{%r793, %r794}, [%rd52];
	ld.global.v2.u32 	{%r795, %r796}, [%rd52+8];
	ld.global.v2.u32 	{%r797, %r798}, [%rd52+16];
	ld.global.v2.u32 	{%r799, %r800}, [%rd52+24];
	ld.global.v2.u32 	{%r801, %r802}, [%rd52+32];
	ld.global.v2.u32 	{%r803, %r804}, [%rd52+40];
	ld.global.v2.u32 	{%r805, %r806}, [%rd52+48];
	ld.global.v2.u32 	{%r807, %r808}, [%rd52+56];
	ld.global.v2.u32 	{%r809, %r810}, [%rd52+64];
	ld.global.v2.u32 	{%r811, %r812}, [%rd52+72];
	ld.global.v2.u32 	{%r813, %r814}, [%rd52+80];
	.pragma "used_bytes_mask 247";
	ld.global.v2.u32 	{%r815, %r816}, [%rd52+88];
	ld.global.v2.u32 	{%r817, %r818}, [%rd52+96];
	st.global.v2.u32 	[%rd53], {%r793, %r794};
	st.global.v2.u32 	[%rd53+8], {%r795, %r796};
	st.global.v2.u32 	[%rd53+16], {%r797, %r798};
	st.global.v2.u32 	[%rd53+24], {%r799, %r800};
	st.global.v2.u32 	[%rd53+32], {%r801, %r802};
	st.global.v2.u32 	[%rd53+40], {%r803, %r804};
	st.global.v2.u32 	[%rd53+48], {%r805, %r806};
	st.global.v2.u32 	[%rd53+56], {%r807, %r808};
	st.global.v2.u32 	[%rd53+64], {%r809, %r810};
	st.global.v2.u32 	[%rd53+72], {%r811, %r812};
	st.global.v2.u32 	[%rd53+80], {%r813, %r814};
	st.global.v2.u32 	[%rd53+88], {%r815, %r816};
	st.global.v2.u32 	[%rd53+96], {%r817, %r818};
$L__BB14_53:
	add.s32 	%r850, %r850, 2;
$L__BB14_54:
	and.b32  	%r819, %r38, 1;
	setp.eq.b32 	%p34, %r819, 1;
	not.pred 	%p35, %p34;
	@%p35 bra 	$L__BB14_57;
	shl.b32 	%r820, %r850, 7;
	add.s32 	%r31, %r820, %r6;
	setp.ge.s32 	%p36, %r31, %r4;
	@%p36 bra 	$L__BB14_57;
	mul.wide.s32 	%rd54, %r31, 104;
	add.s64 	%rd55, %rd6, %rd54;
	add.s64 	%rd56, %rd7, %rd54;
	ld.global.v2.u32 	{%r821, %r822}, [%rd55];
	ld.global.v2.u32 	{%r823, %r824}, [%rd55+8];
	ld.global.v2.u32 	{%r825, %r826}, [%rd55+16];
	ld.global.v2.u32 	{%r827, %r828}, [%rd55+24];
	ld.global.v2.u32 	{%r829, %r830}, [%rd55+32];
	ld.global.v2.u32 	{%r831, %r832}, [%rd55+40];
	ld.global.v2.u32 	{%r833, %r834}, [%rd55+48];
	ld.global.v2.u32 	{%r835, %r836}, [%rd55+56];
	ld.global.v2.u32 	{%r837, %r838}, [%rd55+64];
	ld.global.v2.u32 	{%r839, %r840}, [%rd55+72];
	ld.global.v2.u32 	{%r841, %r842}, [%rd55+80];
	.pragma "used_bytes_mask 247";
	ld.global.v2.u32 	{%r843, %r844}, [%rd55+88];
	ld.global.v2.u32 	{%r845, %r846}, [%rd55+96];
	st.global.v2.u32 	[%rd56], {%r821, %r822};
	st.global.v2.u32 	[%rd56+8], {%r823, %r824};
	st.global.v2.u32 	[%rd56+16], {%r825, %r826};
	st.global.v2.u32 	[%rd56+24], {%r827, %r828};
	st.global.v2.u32 	[%rd56+32], {%r829, %r830};
	st.global.v2.u32 	[%rd56+40], {%r831, %r832};
	st.global.v2.u32 	[%rd56+48], {%r833, %r834};
	st.global.v2.u32 	[%rd56+56], {%r835, %r836};
	st.global.v2.u32 	[%rd56+64], {%r837, %r838};
	st.global.v2.u32 	[%rd56+72], {%r839, %r840};
	st.global.v2.u32 	[%rd56+80], {%r841, %r842};
	st.global.v2.u32 	[%rd56+88], {%r843, %r844};
	st.global.v2.u32 	[%rd56+96], {%r845, %r846};
$L__BB14_57:
	ret;

}
	// .globl	_ZN3cub18CUB_300001_SM_10006detail9transform16transform_kernelINS2_10policy_hubILb1EN4cuda3std3__45tupleIJPK11AutomobilisEEEE10policy1000ElNS7_10__identityEN6thrust24THRUST_300001_SM_1000_NS10device_ptrIS9_EEJSB_EEEvT0_iT1_T2_DpNS2_10kernel_argIT3_EE
.visible .entry _ZN3cub18CUB_300001_SM_10006detail9transform16transform_kernelINS2_10policy_hubILb1EN4cuda3std3__45tupleIJPK11AutomobilisEEEE10policy1000ElNS7_10__identityEN6thrust24THRUST_300001_SM_1000_NS10device_ptrIS9_EEJSB_EEEvT0_iT1_T2_DpNS2_10kernel_argIT3_EE(
	.param .u64 _ZN3cub18CUB_300001_SM_10006detail9transform16transform_kernelINS2_10policy_hubILb1EN4cuda3std3__45tupleIJPK11AutomobilisEEEE10policy1000ElNS7_10__identityEN6thrust24THRUST_300001_SM_1000_NS10device_ptrIS9_EEJSB_EEEvT0_iT1_T2_DpNS2_10kernel_argIT3_EE_param_0,
	.param .u32 _ZN3cub18CUB_300001_SM_10006detail9transform16transform_kernelINS2_10policy_hubILb1EN4cuda3std3__45tupleIJPK11AutomobilisEEEE10policy1000ElNS7_10__identityEN6thrust24THRUST_300001_SM_1000_NS10device_ptrIS9_EEJSB_EEEvT0_iT1_T2_DpNS2_10kernel_argIT3_EE_param_1,
	.param .align 1 .b8 _ZN3cub18CUB_300001_SM_10006detail9transform16transform_kernelINS2_10policy_hubILb1EN4cuda3std3__45tupleIJPK11AutomobilisEEEE10policy1000ElNS7_10__identityEN6thrust24THRUST_300001_SM_1000_NS10device_ptrIS9_EEJSB_EEEvT0_iT1_T2_DpNS2_10kernel_argIT3_EE_param_2[1],
	.param .align 8 .b8 _ZN3cub18CUB_300001_SM_10006detail9transform16transform_kernelINS2_10policy_hubILb1EN4cuda3std3__45tupleIJPK11AutomobilisEEEE10policy1000ElNS7_10__identityEN6thrust24THRUST_300001_SM_1000_NS10device_ptrIS9_EEJSB_EEEvT0_iT1_T2_DpNS2_10kernel_argIT3_EE_param_3[8],
	.param .align 8 .b8 _ZN3cub18CUB_300001_SM_10006detail9transform16transform_kernelINS2_10policy_hubILb1EN4cuda3std3__45tupleIJPK11AutomobilisEEEE10policy1000ElNS7_10__identityEN6thrust24THRUST_300001_SM_1000_NS10device_ptrIS9_EEJSB_EEEvT0_iT1_T2_DpNS2_10kernel_argIT3_EE_param_4[16]
)
.maxntid 128
{
	.reg .pred 	%p<37>;
	.reg .b32 	%r<853>;
	.reg .b64 	%rd<63>;

	ld.param.u64 	%rd11, [_ZN3cub18CUB_300001_SM_10006detail9transform16transform_kernelINS2_10policy_hubILb1EN4cuda3std3__45tupleIJPK11AutomobilisEEEE10policy1000ElNS7_10__identityEN6thrust24THRUST_300001_SM_1000_NS10device_ptrIS9_EEJSB_EEEvT0_iT1_T2_DpNS2_10kernel_argIT3_EE_param_0];
	ld.param.u64 	%rd12, [_ZN3cub18CUB_300001_SM_10006detail9transform16transform_kernelINS2_10policy_hubILb1EN4cuda3std3__45tupleIJPK11AutomobilisEEEE10policy1000ElNS7_10__identityEN6thrust24THRUST_300001_SM_1000_NS10device_ptrIS9_EEJSB_EEEvT0_iT1_T2_DpNS2_10kernel_argIT3_EE_param_4];
	ld.param.u64 	%rd13, [_ZN3cub18CUB_300001_SM_10006detail9transform16transform_kernelINS2_10policy_hubILb1EN4cuda3std3__45tupleIJPK11AutomobilisEEEE10policy1000ElNS7_10__identityEN6thrust24THRUST_300001_SM_1000_NS10device_ptrIS9_EEJSB_EEEvT0_iT1_T2_DpNS2_10kernel_argIT3_EE_param_3];
	ld.param.u32 	%r36, [_ZN3cub18CUB_300001_SM_10006detail9transform16transform_kernelINS2_10policy_hubILb1EN4cuda3std3__45tupleIJPK11AutomobilisEEEE10policy1000ElNS7_10__identityEN6thrust24THRUST_300001_SM_1000_NS10device_ptrIS9_EEJSB_EEEvT0_iT1_T2_DpNS2_10kernel_argIT3_EE_param_1];
	cvta.to.global.u64 	%rd1, %rd13;
	cvta.to.global.u64 	%rd2, %rd12;
	shl.b32 	%r1, %r36, 7;
	mov.u32 	%r37, %ctaid.x;
	cvt.u64.u32 	%rd14, %r37;
	cvt.s64.s32 	%rd15, %r1;
	mul.lo.s64 	%rd3, %rd15, %rd14;
	sub.s64 	%rd16, %rd11, %rd3;
	min.s64 	%rd17, %rd16, %rd15;
	cvt.u32.u64 	%r2, %rd17;
	mul.lo.s32 	%r3, %r2, 104;
	mov.u32 	%r4, %tid.x;
	shl.b32 	%r844, %r4, 7;
	setp.ge.s32 	%p1, %r844, %r3;
	@%p1 bra 	$L__BB15_3;
	mad.lo.s64 	%rd18, %rd3, 104, %rd2;
	mul.wide.u32 	%rd19, %r4, 128;
	add.s64 	%rd62, %rd18, %rd19;
$L__BB15_2:
	.pragma "nounroll";
	// begin inline asm
	prefetch.global.L2 [%rd62];
	// end inline asm
	add.s32 	%r844, %r844, 16384;
	add.s64 	%rd62, %rd62, 16384;
	setp.lt.s32 	%p2, %r844, %r3;
	@%p2 bra 	$L__BB15_2;
$L__BB15_3:
	mul.lo.s64 	%rd21, %rd3, 104;
	add.s64 	%rd7, %rd2, %rd21;
	add.s64 	%rd8, %rd1, %rd21;
	setp.eq.s32 	%p3, %r1, %r2;
	@%p3 bra 	$L__BB15_45;
	setp.lt.s32 	%p4, %r36, 1;
	@%p4 bra 	$L__BB15_57;
	and.b32  	%r8, %r36, 7;
	setp.lt.u32 	%p5, %r36, 8;
	mov.b32 	%r850, 0;
	@%p5 bra 	$L__BB15_24;
	and.b32  	%r850, %r36, 2147483640;
	mov.b32 	%r846, 0;
$L__BB15_7:
	.pragma "nounroll";
	shl.b32 	%r40, %r846, 7;
	add.s32 	%r15, %r40, %r4;
	setp.ge.s32 	%p6, %r15, %r2;
	@%p6 bra 	$L__BB15_9;
	mul.wide.u32 	%rd22, %r15, 104;
	add.s64 	%rd23, %rd7, %rd22;
	add.s64 	%rd24, %rd8, %rd22;
	ld.global.v2.u32 	{%r41, %r42}, [%rd23];
	ld.global.v2.u32 	{%r43, %r44}, [%rd23+8];
	ld.global.v2.u32 	{%r45, %r46}, [%rd23+16];
	ld.global.v2.u32 	{%r47, %r48}, [%rd23+24];
	ld.global.v2.u32 	{%r49, %r50}, [%rd23+32];
	ld.global.v2.u32 	{%r51, %r52}, [%rd23+40];
	ld.global.v2.u32 	{%r53, %r54}, [%rd23+48];
	ld.global.v2.u32 	{%r55, %r56}, [%rd23+56];
	ld.global.v2.u32 	{%r57, %r58}, [%rd23+64];
	ld.global.v2.u32 	{%r59, %r60}, [%rd23+72];
	ld.global.v2.u32 	{%r61, %r62}, [%rd23+80];
	.pragma "used_bytes_mask 247";
	ld.global.v2.u32 	{%r63, %r64}, [%rd23+88];
	ld.global.v2.u32 	{%r65, %r66}, [%rd23+96];
	st.global.v2.u32 	[%rd24], {%r41, %r42};
	st.global.v2.u32 	[%rd24+8], {%r43, %r44};
	st.global.v2.u32 	[%rd24+16], {%r45, %r46};
	st.global.v2.u32 	[%rd24+24], {%r47, %r48};
	st.global.v2.u32 	[%rd24+32], {%r49, %r50};
	st.global.v2.u32 	[%rd24+40], {%r51, %r52};
	st.global.v2.u32 	[%rd24+48], {%r53, %r54};
	st.global.v2.u32 	[%rd24+56], {%r55, %r56};
	st.global.v2.u32 	[%rd24+64], {%r57, %r58};
	st.global.v2.u32 	[%rd24+72], {%r59, %r60};
	st.global.v2.u32 	[%rd24+80], {%r61, %r62};
	st.global.v2.u32 	[%rd24+88], {%r63, %r64};
	st.global.v2.u32 	[%rd24+96], {%r65, %r66};
$L__BB15_9:
	add.s32 	%r67, %r15, 128;
	setp.ge.s32 	%p7, %r67, %r2;
	mul.wide.s32 	%rd25, %r67, 104;
	add.s64 	%rd9, %rd7, %rd25;
	add.s64 	%rd10, %rd8, %rd25;
	@%p7 bra 	$L__BB15_11;
	ld.global.v2.u32 	{%r68, %r69}, [%rd9];
	ld.global.v2.u32 	{%r70, %r71}, [%rd9+8];
	ld.global.v2.u32 	{%r72, %r73}, [%rd9+16];
	ld.global.v2.u32 	{%r74, %r75}, [%rd9+24];
	ld.global.v2.u32 	{%r76, %r77}, [%rd9+32];
	ld.global.v2.u32 	{%r78, %r79}, [%rd9+40];
	ld.global.v2.u32 	{%r80, %r81}, [%rd9+48];
	ld.global.v2.u32 	{%r82, %r83}, [%rd9+56];
	ld.global.v2.u32 	{%r84, %r85}, [%rd9+64];
	ld.global.v2.u32 	{%r86, %r87}, [%rd9+72];
	ld.global.v2.u32 	{%r88, %r89}, [%rd9+80];
	.pragma "used_bytes_mask 247";
	ld.global.v2.u32 	{%r90, %r91}, [%rd9+88];
	ld.global.v2.u32 	{%r92, %r93}, [%rd9+96];
	st.global.v2.u32 	[%rd10], {%r68, %r69};
	st.global.v2.u32 	[%rd10+8], {%r70, %r71};
	st.global.v2.u32 	[%rd10+16], {%r72, %r73};
	st.global.v2.u32 	[%rd10+24], {%r74, %r75};
	st.global.v2.u32 	[%rd10+32], {%r76, %r77};
	st.global.v2.u32 	[%rd10+40], {%r78, %r79};
	st.global.v2.u32 	[%rd10+48], {%r80, %r81};
	st.global.v2.u32 	[%rd10+56], {%r82, %r83};
	st.global.v2.u32 	[%rd10+64], {%r84, %r85};
	st.global.v2.u32 	[%rd10+72], {%r86, %r87};
	st.global.v2.u32 	[%rd10+80], {%r88, %r89};
	st.global.v2.u32 	[%rd10+88], {%r90, %r91};
	st.global.v2.u32 	[%rd10+96], {%r92, %r93};
$L__BB15_11:
	add.s32 	%r94, %r15, 256;
	setp.ge.s32 	%p8, %r94, %r2;
	@%p8 bra 	$L__BB15_13;
	ld.global.v2.u32 	{%r95, %r96}, [%rd9+13312];
	ld.global.v2.u32 	{%r97, %r98}, [%rd9+13320];
	ld.global.v2.u32 	{%r99, %r100}, [%rd9+13328];
	ld.global.v2.u32 	{%r101, %r102}, [%rd9+13336];
	ld.global.v2.u32 	{%r103, %r104}, [%rd9+13344];
	ld.global.v2.u32 	{%r105, %r106}, [%rd9+13352];
	ld.global.v2.u32 	{%r107, %r108}, [%rd9+13360];
	ld.global.v2.u32 	{%r109, %r110}, [%rd9+13368];
	ld.global.v2.u32 	{%r111, %r112}, [%rd9+13376];
	ld.global.v2.u32 	{%r113, %r114}, [%rd9+13384];
	ld.global.v2.u32 	{%r115, %r116}, [%rd9+13392];
	.pragma "used_bytes_mask 247";
	ld.global.v2.u32 	{%r117, %r118}, [%rd9+13400];
	ld.global.v2.u32 	{%r119, %r120}, [%rd9+13408];
	st.global.v2.u32 	[%rd10+13312], {%r95, %r96};
	st.global.v2.u32 	[%rd10+13320], {%r97, %r98};
	st.global.v2.u32 	[%rd10+13328], {%r99, %r100};
	st.global.v2.u32 	[%rd10+13336], {%r101, %r102};
	st.global.v2.u32 	[%rd10+13344], {%r103, %r104};
	st.global.v2.u32 	[%rd10+13352], {%r105, %r106};
	st.global.v2.u32 	[%rd10+13360], {%r107, %r108};
	st.global.v2.u32 	[%rd10+13368], {%r109, %r110};
	st.global.v2.u32 	[%rd10+13376], {%r111, %r112};
	st.global.v2.u32 	[%rd10+13384], {%r113, %r114};
	st.global.v2.u32 	[%rd10+13392], {%r115, %r116};
	st.global.v2.u32 	[%rd10+13400], {%r117, %r118};
	st.global.v2.u32 	[%rd10+13408], {%r119, %r120};
$L__BB15_13:
	add.s32 	%r121, %r15, 384;
	setp.ge.s32 	%p9, %r121, %r2;
	@%p9 bra 	$L__BB15_15;
	ld.global.v2.u32 	{%r122, %r123}, [%rd9+26624];
	ld.global.v2.u32 	{%r124, %r125}, [%rd9+26632];
	ld.global.v2.u32 	{%r126, %r127}, [%rd9+26640];
	ld.global.v2.u32 	{%r128, %r129}, [%rd9+26648];
	ld.global.v2.u32 	{%r130, %r131}, [%rd9+26656];
	ld.global.v2.u32 	{%r132, %r133}, [%rd9+26664];
	ld.global.v2.u32 	{%r134, %r135}, [%rd9+26672];
	ld.global.v2.u32 	{%r136, %r137}, [%rd9+26680];
	ld.global.v2.u32 	{%r138, %r139}, [%rd9+26688];
	ld.global.v2.u32 	{%r140, %r141}, [%rd9+26696];
	ld.global.v2.u32 	{%r142, %r143}, [%rd9+26704];
	.pragma "used_bytes_mask 247";
	ld.global.v2.u32 	{%r144, %r145}, [%rd9+26712];
	ld.global.v2.u32 	{%r146, %r147}, [%rd9+26720];
	st.global.v2.u32 	[%rd10+26624], {%r122, %r123};
	st.global.v2.u32 	[%rd10+26632], {%r124, %r125};
	st.global.v2.u32 	[%rd10+26640], {%r126, %r127};
	st.global.v2.u32 	[%rd10+26648], {%r128, %r129};
	st.global.v2.u32 	[%rd10+26656], {%r130, %r131};
	st.global.v2.u32 	[%rd10+26664], {%r132, %r133};
	st.global.v2.u32 	[%rd10+26672], {%r134, %r135};
	st.global.v2.u32 	[%rd10+26680], {%r136, %r137};
	st.global.v2.u32 	[%rd10+26688], {%r138, %r139};
	st.global.v2.u32 	[%rd10+26696], {%r140, %r141};
	st.global.v2.u32 	[%rd10+26704], {%r142, %r143};
	st.global.v2.u32 	[%rd10+26712], {%r144, %r145};
	st.global.v2.u32 	[%rd10+26720], {%r146, %r147};
$L__BB15_15:
	add.s32 	%r148, %r15, 512;
	setp.ge.s32 	%p10, %r148, %r2;
	@%p10 bra 	$L__BB15_17;
	ld.global.v2.u32 	{%r149, %r150}, [%rd9+39936];
	ld.global.v2.u32 	{%r151, %r152}, [%rd9+39944];
	ld.global.v2.u32 	{%r153, %r154}, [%rd9+39952];
	ld.global.v2.u32 	{%r155, %r156}, [%rd9+39960];
	ld.global.v2.u32 	{%r157, %r158}, [%rd9+39968];
	ld.global.v2.u32 	{%r159, %r160}, [%rd9+39976];
	ld.global.v2.u32 	{%r161, %r162}, [%rd9+39984];
	ld.global.v2.u32 	{%r163, %r164}, [%rd9+39992];
	ld.global.v2.u32 	{%r165, %r166}, [%rd9+40000];
	ld.global.v2.u32 	{%r167, %r168}, [%rd9+40008];
	ld.global.v2.u32 	{%r169, %r170}, [%rd9+40016];
	.pragma "used_bytes_mask 247";
	ld.global.v2.u32 	{%r171, %r172}, [%rd9+40024];
	ld.global.v2.u32 	{%r173, %r174}, [%rd9+40032];
	st.global.v2.u32 	[%rd10+39936], {%r149, %r150};
	st.global.v2.u32 	[%rd10+39944], {%r151, %r152};
	st.global.v2.u32 	[%rd10+39952], {%r153, %r154};
	st.global.v2.u32 	[%rd10+39960], {%r155, %r156};
	st.global.v2.u32 	[%rd10+39968], {%r157, %r158};
	st.global.v2.u32 	[%rd10+39976], {%r159, %r160};
	st.global.v2.u32 	[%rd10+39984], {%r161, %r162};
	st.global.v2.u32 	[%rd10+39992], {%r163, %r164};
	st.global.v2.u32 	[%rd10+40000], {%r165, %r166};
	st.global.v2.u32 	[%rd10+40008], {%r167, %r168};
	st.global.v2.u32 	[%rd10+40016], {%r169, %r170};
	st.global.v2.u32 	[%rd10+40024], {%r171, %r172};
	st.global.v2.u32 	[%rd10+40032], {%r173, %r174};
$L__BB15_17:
	add.s32 	%r175, %r15, 640;
	setp.ge.s32 	%p11, %r175, %r2;
	@%p11 bra 	$L__BB15_19;
	ld.global.v2.u32 	{%r176, %r177}, [%rd9+53248];
	ld.global.v2.u32 	{%r178, %r179}, [%rd9+53256];
	ld.global.v2.u32 	{%r180, %r181}, [%rd9+53264];
	ld.global.v2.u32 	{%r182, %r183}, [%rd9+53272];
	ld.global.v2.u32 	{%r184, %r185}, [%rd9+53280];
	ld.global.v2.u32 	{%r186, %r187}, [%rd9+53288];
	ld.global.v2.u32 	{%r188, %r189}, [%rd9+53296];
	ld.global.v2.u32 	{%r190, %r191}, [%rd9+53304];
	ld.global.v2.u32 	{%r192, %r193}, [%rd9+53312];
	ld.global.v2.u32 	{%r194, %r195}, [%rd9+53320];
	ld.global.v2.u32 	{%r196, %r197}, [%rd9+53328];
	.pragma "used_bytes_mask 247";
	ld.global.v2.u32 	{%r198, %r199}, [%rd9+53336];
	ld.global.v2.u32 	{%r200, %r201}, [%rd9+53344];
	st.global.v2.u32 	[%rd10+53248], {%r176, %r177};
	st.global.v2.u32 	[%rd10+53256], {%r178, %r179};
	st.global.v2.u32 	[%rd10+53264], {%r180, %r181};
	st.global.v2.u32 	[%rd10+53272], {%r182, %r183};
	st.global.v2.u32 	[%rd10+53280], {%r184, %r185};
	st.global.v2.u32 	[%rd10+53288], {%r186, %r187};
	st.global.v2.u32 	[%rd10+53296], {%r188, %r189};
	st.global.v2.u32 	[%rd10+53304], {%r190, %r191};
	st.global.v2.u32 	[%rd10+53312], {%r192, %r193};
	st.global.v2.u32 	[%rd10+53320], {%r194, %r195};
	st.global.v2.u32 	[%rd10+53328], {%r196, %r197};
	st.global.v2.u32 	[%rd10+53336], {%r198, %r199};
	st.global.v2.u32 	[%rd10+53344], {%r200, %r201};
$L__BB15_19:
	add.s32 	%r202, %r15, 768;
	setp.ge.s32 	%p12, %r202, %r2;
	@%p12 bra 	$L__BB15_21;
	ld.global.v2.u32 	{%r203, %r204}, [%rd9+66560];
	ld.global.v2.u32 	{%r205, %r206}, [%rd9+66568];
	ld.global.v2.u32 	{%r207, %r208}, [%rd9+66576];
	ld.global.v2.u32 	{%r209, %r210}, [%rd9+66584];
	ld.global.v2.u32 	{%r211, %r212}, [%rd9+66592];
	ld.global.v2.u32 	{%r213, %r214}, [%rd9+66600];
	ld.global.v2.u32 	{%r215, %r216}, [%rd9+66608];
	ld.global.v2.u32 	{%r217, %r218}, [%rd9+66616];
	ld.global.v2.u32 	{%r219, %r220}, [%rd9+66624];
	ld.global.v2.u32 	{%r221, %r222}, [%rd9+66632];
	ld.global.v2.u32 	{%r223, %r224}, [%rd9+66640];
	.pragma "used_bytes_mask 247";
	ld.global.v2.u32 	{%r225, %r226}, [%rd9+66648];
	ld.global.v2.u32 	{%r227, %r228}, [%rd9+66656];
	st.global.v2.u32 	[%rd10+66560], {%r203, %r204};
	st.global.v2.u32 	[%rd10+66568], {%r205, %r206};
	st.global.v2.u32 	[%rd10+66576], {%r207, %r208};
	st.global.v2.u32 	[%rd10+66584], {%r209, %r210};
	st.global.v2.u32 	[%rd10+66592], {%r211, %r212};
	st.global.v2.u32 	[%rd10+66600], {%r213, %r214};
	st.global.v2.u32 	[%rd10+66608], {%r215, %r216};
	st.global.v2.u32 	[%rd10+66616], {%r217, %r218};
	st.global.v2.u32 	[%rd10+66624], {%r219, %r220};
	st.global.v2.u32 	[%rd10+66632], {%r221, %r222};
	st.global.v2.u32 	[%rd10+66640], {%r223, %r224};
	st.global.v2.u32 	[%rd10+66648], {%r225, %r226};
	st.global.v2.u32 	[%rd10+66656], {%r227, %r228};
$L__BB15_21:
	add.s32 	%r229, %r15, 896;
	setp.ge.s32 	%p13, %r229, %r2;
	@%p13 bra 	$L__BB15_23;
	ld.global.v2.u32 	{%r230, %r231}, [%rd9+79872];
	ld.global.v2.u32 	{%r232, %r233}, [%rd9+79880];
	ld.global.v2.u32 	{%r234, %r235}, [%rd9+79888];
	ld.global.v2.u32 	{%r236, %r237}, [%rd9+79896];
	ld.global.v2.u32 	{%r238, %r239}, [%rd9+79904];
	ld.global.v2.u32 	{%r240, %r241}, [%rd9+79912];
	ld.global.v2.u32 	{%r242, %r243}, [%rd9+79920];
	ld.global.v2.u32 	{%r244, %r245}, [%rd9+79928];
	ld.global.v2.u32 	{%r246, %r247}, [%rd9+79936];
	ld.global.v2.u32 	{%r248, %r249}, [%rd9+79944];
	ld.global.v2.u32 	{%r250, %r251}, [%rd9+79952];
	.pragma "used_bytes_mask 247";
	ld.global.v2.u32 	{%r252, %r253}, [%rd9+79960];
	ld.global.v2.u32 	{%r254, %r255}, [%rd9+79968];
	st.global.v2.u32 	[%rd10+79872], {%r230, %r231};
	st.global.v2.u32 	[%rd10+79880], {%r232, %r233};
	st.global.v2.u32 	[%rd10+79888], {%r234, %r235};
	st.global.v2.u32 	[%rd10+79896], {%r236, %r237};
	st.global.v2.u32 	[%rd10+79904], {%r238, %r239};
	st.global.v2.u32 	[%rd10+79912], {%r240, %r241};
	st.global.v2.u32 	[%rd10+79920], {%r242, %r243};
	st.global.v2.u32 	[%rd10+79928], {%r244, %r245};
	st.global.v2.u32 	[%rd10+79936], {%r246, %r247};
	st.global.v2.u32 	[%rd10+79944], {%r248, %r249};
	st.global.v2.u32 	[%rd10+79952], {%r250, %r251};
	st.global.v2.u32 	[%rd10+79960], {%r252, %r253};
	st.global.v2.u32 	[%rd10+79968], {%r254, %r255};
$L__BB15_23:
	add.s32 	%r846, %r846, 8;
	setp.eq.s32 	%p14, %r846, %r850;
	@%p14 bra 	$L__BB15_24;
	bra.uni 	$L__BB15_7;
$L__BB15_24:
	setp.eq.s32 	%p15, %r8, 0;
	@%p15 bra 	$L__BB15_57;
	and.b32  	%r24, %r36, 3;
	setp.lt.u32 	%p16, %r8, 4;
	@%p16 bra 	$L__BB15_35;
	shl.b32 	%r256, %r850, 7;
	add.s32 	%r25, %r256, %r4;
	setp.ge.s32 	%p17, %r25, %r2;
	@%p17 bra 	$L__BB15_28;
	mul.wide.s32 	%rd26, %r25, 104;
	add.s64 	%rd27, %rd7, %rd26;
	add.s64 	%rd28, %rd8, %rd26;
	ld.global.v2.u32 	{%r257, %r258}, [%rd27];
	ld.global.v2.u32 	{%r259, %r260}, [%rd27+8];
	ld.global.v2.u32 	{%r261, %r262}, [%rd27+16];
	ld.global.v2.u32 	{%r263, %r264}, [%rd27+24];
	ld.global.v2.u32 	{%r265, %r266}, [%rd27+32];
	ld.global.v2.u32 	{%r267, %r268}, [%rd27+40];
	ld.global.v2.u32 	{%r269, %r270}, [%rd27+48];
	ld.global.v2.u32 	{%r271, %r272}, [%rd27+56];
	ld.global.v2.u32 	{%r273, %r274}, [%rd27+64];
	ld.global.v2.u32 	{%r275, %r276}, [%rd27+72];
	ld.global.v2.u32 	{%r277, %r278}, [%rd27+80];
	.pragma "used_bytes_mask 247";
	ld.global.v2.u32 	{%r279, %r280}, [%rd27+88];
	ld.global.v2.u32 	{%r281, %r282}, [%rd27+96];
	st.global.v2.u32 	[%rd28], {%r257, %r258};
	st.global.v2.u32 	[%rd28+8], {%r259, %r260};
	st.global.v2.u32 	[%rd28+16], {%r261, %r262};
	st.global.v2.u32 	[%rd28+24], {%r263, %r264};
	st.global.v2.u32 	[%rd28+32], {%r265, %r266};
	st.global.v2.u32 	[%rd28+40], {%r267, %r268};
	st.global.v2.u32 	[%rd28+48], {%r269, %r270};
	st.global.v2.u32 	[%rd28+56], {%r271, %r272};
	st.global.v2.u32 	[%rd28+64], {%r273, %r274};
	st.global.v2.u32 	[%rd28+72], {%r275, %r276};
	st.global.v2.u32 	[%rd28+80], {%r277, %r278};
	st.global.v2.u32 	[%rd28+88], {%r279, %r280};
	st.global.v2.u32 	[%rd28+96], {%r281, %r282};
$L__BB15_28:
	add.s32 	%r26, %r25, 128;
	setp.ge.s32 	%p18, %r26, %r2;
	@%p18 bra 	$L__BB15_30;
	mul.wide.s32 	%rd29, %r26, 104;
	add.s64 	%rd30, %rd7, %rd29;
	add.s64 	%rd31, %rd8, %rd29;
	ld.global.v2.u32 	{%r283, %r284}, [%rd30];
	ld.global.v2.u32 	{%r285, %r286}, [%rd30+8];
	ld.global.v2.u32 	{%r287, %r288}, [%rd30+16];
	ld.global.v2.u32 	{%r289, %r290}, [%rd30+24];
	ld.global.v2.u32 	{%r291, %r292}, [%rd30+32];
	ld.global.v2.u32 	{%r293, %r294}, [%rd30+40];
	ld.global.v2.u32 	{%r295, %r296}, [%rd30+48];
	ld.global.v2.u32 	{%r297, %r298}, [%rd30+56];
	ld.global.v2.u32 	{%r299, %r300}, [%rd30+64];
	ld.global.v2.u32 	{%r301, %r302}, [%rd30+72];
	ld.global.v2.u32 	{%r303, %r304}, [%rd30+80];
	.pragma "used_bytes_mask 247";
	ld.global.v2.u32 	{%r305, %r306}, [%rd30+88];
	ld.global.v2.u32 	{%r307, %r308}, [%rd30+96];
	st.global.v2.u32 	[%rd31], {%r283, %r284};
	st.global.v2.u32 	[%rd31+8], {%r285, %r286};
	st.global.v2.u32 	[%rd31+16], {%r287, %r288};
	st.global.v2.u32 	[%rd31+24], {%r289, %r290};
	st.global.v2.u32 	[%rd31+32], {%r291, %r292};
	st.global.v2.u32 	[%rd31+40], {%r293, %r294};
	st.global.v2.u32 	[%rd31+48], {%r295, %r296};
	st.global.v2.u32 	[%rd31+56], {%r297, %r298};
	st.global.v2.u32 	[%rd31+64], {%r299, %r300};
	st.global.v2.u32 	[%rd31+72], {%r301, %r302};
	st.global.v2.u32 	[%rd31+80], {%r303, %r304};
	st.global.v2.u32 	[%rd31+88], {%r305, %r306};
	st.global.v2.u32 	[%rd31+96], {%r307, %r308};
$L__BB15_30:
	add.s32 	%r27, %r25, 256;
	setp.ge.s32 	%p19, %r27, %r2;
	@%p19 bra 	$L__BB15_32;
	mul.wide.s32 	%rd32, %r27, 104;
	add.s64 	%rd33, %rd7, %rd32;
	add.s64 	%rd34, %rd8, %rd32;
	ld.global.v2.u32 	{%r309, %r310}, [%rd33];
	ld.global.v2.u32 	{%r311, %r312}, [%rd33+8];
	ld.global.v2.u32 	{%r313, %r314}, [%rd33+16];
	ld.global.v2.u32 	{%r315, %r316}, [%rd33+24];
	ld.global.v2.u32 	{%r317, %r318}, [%rd33+32];
	ld.global.v2.u32 	{%r319, %r320}, [%rd33+40];
	ld.global.v2.u32 	{%r321, %r322}, [%rd33+48];
	ld.global.v2.u32 	{%r323, %r324}, [%rd33+56];
	ld.global.v2.u32 	{%r325, %r326}, [%rd33+64];
	ld.global.v2.u32 	{%r327, %r328}, [%rd33+72];
	ld.global.v2.u32 	{%r329, %r330}, [%rd33+80];
	.pragma "used_bytes_mask 247";
	ld.global.v2.u32 	{%r331, %r332}, [%rd33+88];
	ld.global.v2.u32 	{%r333, %r334}, [%rd33+96];
	st.global.v2.u32 	[%rd34], {%r309, %r310};
	st.global.v2.u32 	[%rd34+8], {%r311, %r312};
	st.global.v2.u32 	[%rd34+16], {%r313, %r314};
	st.global.v2.u32 	[%rd34+24], {%r315, %r316};
	st.global.v2.u32 	[%rd34+32], {%r317, %r318};
	st.global.v2.u32 	[%rd34+40], {%r319, %r320};
	st.global.v2.u32 	[%rd34+48], {%r321, %r322};
	st.global.v2.u32 	[%rd34+56], {%r323, %r324};
	st.global.v2.u32 	[%rd34+64], {%r325, %r326};
	st.global.v2.u32 	[%rd34+72], {%r327, %r328};
	st.global.v2.u32 	[%rd34+80], {%r329, %r330};
	st.global.v2.u32 	[%rd34+88], {%r331, %r332};
	st.global.v2.u32 	[%rd34+96], {%r333, %r334};
$L__BB15_32:
	add.s32 	%r28, %r25, 384;
	setp.ge.s32 	%p20, %r28, %r2;
	@%p20 bra 	$L__BB15_34;
	mul.wide.s32 	%rd35, %r28, 104;
	add.s64 	%rd36, %rd7, %rd35;
	add.s64 	%rd37, %rd8, %rd35;
	ld.global.v2.u32 	{%r335, %r336}, [%rd36];
	ld.global.v2.u32 	{%r337, %r338}, [%rd36+8];
	ld.global.v2.u32 	{%r339, %r340}, [%rd36+16];
	ld.global.v2.u32 	{%r341, %r342}, [%rd36+24];
	ld.global.v2.u32 	{%r343, %r344}, [%rd36+32];
	ld.global.v2.u32 	{%r345, %r346}, [%rd36+40];
	ld.global.v2.u32 	{%r347, %r348}, [%rd36+48];
	ld.global.v2.u32 	{%r349, %r350}, [%rd36+56];
	ld.global.v2.u32 	{%r351, %r352}, [%rd36+64];
	ld.global.v2.u32 	{%r353, %r354}, [%rd36+72];
	ld.global.v2.u32 	{%r355, %r356}, [%rd36+80];
	.pragma "used_bytes_mask 247";
	ld.global.v2.u32 	{%r357, %r358}, [%rd36+88];
	ld.global.v2.u32 	{%r359, %r360}, [%rd36+96];
	st.global.v2.u32 	[%rd37], {%r335, %r336};
	st.global.v2.u32 	[%rd37+8], {%r337, %r338};
	st.global.v2.u32 	[%rd37+16], {%r339, %r340};
	st.global.v2.u32 	[%rd37+24], {%r341, %r342};
	st.global.v2.u32 	[%rd37+32], {%r343, %r344};
	st.global.v2.u32 	[%rd37+40], {%r345, %r346};
	st.global.v2.u32 	[%rd37+48], {%r347, %r348};
	st.global.v2.u32 	[%rd37+56], {%r349, %r350};
	st.global.v2.u32 	[%rd37+64], {%r351, %r352};
	st.global.v2.u32 	[%rd37+72], {%r353, %r354};
	st.global.v2.u32 	[%rd37+80], {%r355, %r356};
	st.global.v2.u32 	[%rd37+88], {%r357, %r358};
	st.global.v2.u32 	[%rd37+96], {%r359, %r360};
$L__BB15_34:
	add.s32 	%r850, %r850, 4;
$L__BB15_35:
	setp.eq.s32 	%p21, %r24, 0;
	@%p21 bra 	$L__BB15_57;
	setp.eq.s32 	%p22, %r24, 1;
	@%p22 bra 	$L__BB15_42;
	shl.b32 	%r361, %r850, 7;
	add.s32 	%r31, %r361, %r4;
	setp.ge.s32 	%p23, %r31, %r2;
	@%p23 bra 	$L__BB15_39;
	mul.wide.s32 	%rd38, %r31, 104;
	add.s64 	%rd39, %rd7, %rd38;
	add.s64 	%rd40, %rd8, %rd38;
	ld.global.v2.u32 	{%r362, %r363}, [%rd39];
	ld.global.v2.u32 	{%r364, %r365}, [%rd39+8];
	ld.global.v2.u32 	{%r366, %r367}, [%rd39+16];
	ld.global.v2.u32 	{%r368, %r369}, [%rd39+24];
	ld.global.v2.u32 	{%r370, %r371}, [%rd39+32];
	ld.global.v2.u32 	{%r372, %r373}, [%rd39+40];
	ld.global.v2.u32 	{%r374, %r375}, [%rd39+48];
	ld.global.v2.u32 	{%r376, %r377}, [%rd39+56];
	ld.global.v2.u32 	{%r378, %r379}, [%rd39+64];
	ld.global.v2.u32 	{%r380, %r381}, [%rd39+72];
	ld.global.v2.u32 	{%r382, %r383}, [%rd39+80];
	.pragma "used_bytes_mask 247";
	ld.global.v2.u32 	{%r384, %r385}, [%rd39+88];
	ld.global.v2.u32 	{%r386, %r387}, [%rd39+96];
	st.global.v2.u32 	[%rd40], {%r362, %r363};
	st.global.v2.u32 	[%rd40+8], {%r364, %r365};
	st.global.v2.u32 	[%rd40+16], {%r366, %r367};
	st.global.v2.u32 	[%rd40+24], {%r368, %r369};
	st.global.v2.u32 	[%rd40+32], {%r370, %r371};
	st.global.v2.u32 	[%rd40+40], {%r372, %r373};
	st.global.v2.u32 	[%rd40+48], {%r374, %r375};
	st.global.v2.u32 	[%rd40+56], {%r376, %r377};
	st.global.v2.u32 	[%rd40+64], {%r378, %r379};
	st.global.v2.u32 	[%rd40+72], {%r380, %r381};
	st.global.v2.u32 	[%rd40+80], {%r382, %r383};
	st.global.v2.u32 	[%rd40+88], {%r384, %r385};
	st.global.v2.u32 	[%rd40+96], {%r386, %r387};
$L__BB15_39:
	add.s32 	%r32, %r31, 128;
	setp.ge.s32 	%p24, %r32, %r2;
	@%p24 bra 	$L__BB15_41;
	mul.wide.s32 	%rd41, %r32, 104;
	add.s64 	%rd42, %rd7, %rd41;
	add.s64 	%rd43, %rd8, %rd41;
	ld.global.v2.u32 	{%r388, %r389}, [%rd42];
	ld.global.v2.u32 	{%r390, %r391}, [%rd42+8];
	ld.global.v2.u32 	{%r392, %r393}, [%rd42+16];
	ld.global.v2.u32 	{%r394, %r395}, [%rd42+24];
	ld.global.v2.u32 	{%r396, %r397}, [%rd42+32];
	ld.global.v2.u32 	{%r398, %r399}, [%rd42+40];
	ld.global.v2.u32 	{%r400, %r401}, [%rd42+48];
	ld.global.v2.u32 	{%r402, %r403}, [%rd42+56];
	ld.global.v2.u32 	{%r404, %r405}, [%rd42+64];
	ld.global.v2.u32 	{%r406, %r407}, [%rd42+72];
	ld.global.v2.u32 	{%r408, %r409}, [%rd42+80];
	.pragma "used_bytes_mask 247";
	ld.global.v2.u32 	{%r410, %r411}, [%rd42+88];
	ld.global.v2.u32 	{%r412, %r413}, [%rd42+96];
	st.global.v2.u32 	[%rd43], {%r388, %r389};
	st.global.v2.u32 	[%rd43+8], {%r390, %r391};
	st.global.v2.u32 	[%rd43+16], {%r392, %r393};
	st.global.v2.u32 	[%rd43+24], {%r394, %r395};
	st.global.v2.u32 	[%rd43+32], {%r396, %r397};
	st.global.v2.u32 	[%rd43+40], {%r398, %r399};
	st.global.v2.u32 	[%rd43+48], {%r400, %r401};
	st.global.v2.u32 	[%rd43+56], {%r402, %r403};
	st.global.v2.u32 	[%rd43+64], {%r404, %r405};
	st.global.v2.u32 	[%rd43+72], {%r406, %r407};
	st.global.v2.u32 	[%rd43+80], {%r408, %r409};
	st.global.v2.u32 	[%rd43+88], {%r410, %r411};
	st.global.v2.u32 	[%rd43+96], {%r412, %r413};
$L__BB15_41:
	add.s32 	%r850, %r850, 2;
$L__BB15_42:
	and.b32  	%r414, %r36, 1;
	setp.eq.b32 	%p25, %r414, 1;
	not.pred 	%p26, %p25;
	@%p26 bra 	$L__BB15_57;
	shl.b32 	%r415, %r850, 7;
	add.s32 	%r35, %r415, %r4;
	setp.ge.s32 	%p27, %r35, %r2;
	@%p27 bra 	$L__BB15_57;
	mul.wide.s32 	%rd44, %r35, 104;
	add.s64 	%rd45, %rd7, %rd44;
	add.s64 	%rd46, %rd8, %rd44;
	ld.global.v2.u32 	{%r416, %r417}, [%rd45];
	ld.global.v2.u32 	{%r418, %r419}, [%rd45+8];
	ld.global.v2.u32 	{%r420, %r421}, [%rd45+16];
	ld.global.v2.u32 	{%r422, %r423}, [%rd45+24];
	ld.global.v2.u32 	{%r424, %r425}, [%rd45+32];
	ld.global.v2.u32 	{%r426, %r427}, [%rd45+40];
	ld.global.v2.u32 	{%r428, %r429}, [%rd45+48];
	ld.global.v2.u32 	{%r430, %r431}, [%rd45+56];
	ld.global.v2.u32 	{%r432, %r433}, [%rd45+64];
	ld.global.v2.u32 	{%r434, %r435}, [%rd45+72];
	ld.global.v2.u32 	{%r436, %r437}, [%rd45+80];
	.pragma "used_bytes_mask 247";
	ld.global.v2.u32 	{%r438, %r439}, [%rd45+88];
	ld.global.v2.u32 	{%r440, %r441}, [%rd45+96];
	st.global.v2.u32 	[%rd46], {%r416, %r417};
	st.global.v2.u32 	[%rd46+8], {%r418, %r419};
	st.global.v2.u32 	[%rd46+16], {%r420, %r421};
	st.global.v2.u32 	[%rd46+24], {%r422, %r423};
	st.global.v2.u32 	[%rd46+32], {%r424, %r425};
	st.global.v2.u32 	[%rd46+40], {%r426, %r427};
	st.global.v2.u32 	[%rd46+48], {%r428, %r429};
	st.global.v2.u32 	[%rd46+56], {%r430, %r431};
	st.global.v2.u32 	[%rd46+64], {%r432, %r433};
	st.global.v2.u32 	[%rd46+72], {%r434, %r435};
	st.global.v2.u32 	[%rd46+80], {%r436, %r437};
	st.global.v2.u32 	[%rd46+88], {%r438, %r439};
	st.global.v2.u32 	[%rd46+96], {%r440, %r441};
	bra.uni 	$L__BB15_57;
$L__BB15_45:
	setp.lt.s32 	%p28, %r36, 1;
	@%p28 bra 	$L__BB15_57;
	and.b32  	%r10, %r36, 7;
	setp.lt.u32 	%p29, %r36, 8;
	mov.b32 	%r848, 0;
	@%p29 bra 	$L__BB15_49;
	and.b32  	%r848, %r36, 2147483640;
	mov.b32 	%r845, 0;
$L__BB15_48:
	.pragma "nounroll";
	shl.b32 	%r444, %r845, 7;
	add.s32 	%r445, %r444, %r4;
	mul.wide.u32 	%rd47, %r445, 104;
	add.s64 	%rd48, %rd7, %rd47;
	add.s64 	%rd49, %rd8, %rd47;
	ld.global.v2.u32 	{%r446, %r447}, [%rd48];
	ld.global.v2.u32 	{%r448, %r449}, [%rd48+8];
	ld.global.v2.u32 	{%r450, %r451}, [%rd48+16];
	ld.global.v2.u32 	{%r452, %r453}, [%rd48+24];
	ld.global.v2.u32 	{%r454, %r455}, [%rd48+32];
	ld.global.v2.u32 	{%r456, %r457}, [%rd48+40];
	ld.global.v2.u32 	{%r458, %r459}, [%rd48+48];
	ld.global.v2.u32 	{%r460, %r461}, [%rd48+56];
	ld.global.v2.u32 	{%r462, %r463}, [%rd48+64];
	ld.global.v2.u32 	{%r464, %r465}, [%rd48+72];
	ld.global.v2.u32 	{%r466, %r467}, [%rd48+80];
	.pragma "used_bytes_mask 247";
	ld.global.v2.u32 	{%r468, %r469}, [%rd48+88];
	ld.global.v2.u32 	{%r470, %r471}, [%rd48+96];
	st.global.v2.u32 	[%rd49], {%r446, %r447};
	st.global.v2.u32 	[%rd49+8], {%r448, %r449};
	st.global.v2.u32 	[%rd49+16], {%r450, %r451};
	st.global.v2.u32 	[%rd49+24], {%r452, %r453};
	st.global.v2.u32 	[%rd49+32], {%r454, %r455};
	st.global.v2.u32 	[%rd49+40], {%r456, %r457};
	st.global.v2.u32 	[%rd49+48], {%r458, %r459};
	st.global.v2.u32 	[%rd49+56], {%r460, %r461};
	st.global.v2.u32 	[%rd49+64], {%r462, %r463};
	st.global.v2.u32 	[%rd49+72], {%r464, %r465};
	st.global.v2.u32 	[%rd49+80], {%r466, %r467};
	st.global.v2.u32 	[%rd49+88], {%r468, %r469};
	st.global.v2.u32 	[%rd49+96], {%r470, %r471};
	add.s32 	%r472, %r445, 128;
	mul.wide.s32 	%rd50, %r472, 104;
	add.s64 	%rd51, %rd7, %rd50;
	add.s64 	%rd52, %rd8, %rd50;
	ld.global.v2.u32 	{%r473, %r474}, [%rd51];
	ld.global.v2.u32 	{%r475, %r476}, [%rd51+8];
	ld.global.v2.u32 	{%r477, %r478}, [%rd51+16];
	ld.global.v2.u32 	{%r479, %r480}, [%rd51+24];
	ld.global.v2.u32 	{%r481, %r482}, [%rd51+32];
	ld.global.v2.u32 	{%r483, %r484}, [%rd51+40];
	ld.global.v2.u32 	{%r485, %r486}, [%rd51+48];
	ld.global.v2.u32 	{%r487, %r488}, [%rd51+56];
	ld.global.v2.u32 	{%r489, %r490}, [%rd51+64];
	ld.global.v2.u32 	{%r491, %r492}, [%rd51+72];
	ld.global.v2.u32 	{%r493, %r494}, [%rd51+80];
	.pragma "used_bytes_mask 247";
	ld.global.v2.u32 	{%r495, %r496}, [%rd51+88];
	ld.global.v2.u32 	{%r497, %r498}, [%rd51+96];
	st.global.v2.u32 	[%rd52], {%r473, %r474};
	st.global.v2.u32 	[%rd52+8], {%r475, %r476};
	st.global.v2.u32 	[%rd52+16], {%r477, %r478};
	st.global.v2.u32 	[%rd52+24], {%r479, %r480};
	st.global.v2.u32 	[%rd52+32], {%r481, %r482};
	st.global.v2.u32 	[%rd52+40], {%r483, %r484};
	st.global.v2.u32 	[%rd52+48], {%r485, %r486};
	st.global.v2.u32 	[%rd52+56], {%r487, %r488};
	st.global.v2.u32 	[%rd52+64], {%r489, %r490};
	st.global.v2.u32 	[%rd52+72], {%r491, %r492};
	st.global.v2.u32 	[%rd52+80], {%r493, %r494};
	st.global.v2.u32 	[%rd52+88], {%r495, %r496};
	st.global.v2.u32 	[%rd52+96], {%r497, %r498};
	ld.global.v2.u32 	{%r499, %r500}, [%rd51+13312];
	ld.global.v2.u32 	{%r501, %r502}, [%rd51+13320];
	ld.global.v2.u32 	{%r503, %r504}, [%rd51+13328];
	ld.global.v2.u32 	{%r505, %r506}, [%rd51+13336];
	ld.global.v2.u32 	{%r507, %r508}, [%rd51+13344];
	ld.global.v2.u32 	{%r509, %r510}, [%rd51+13352];
	ld.global.v2.u32 	{%r511, %r512}, [%rd51+13360];
	ld.global.v2.u32 	{%r513, %r514}, [%rd51+13368];
	ld.global.v2.u32 	{%r515, %r516}, [%rd51+13376];
	ld.global.v2.u32 	{%r517, %r518}, [%rd51+13384];
	ld.global.v2.u32 	{%r519, %r520}, [%rd51+13392];
	.pragma "used_bytes_mask 247";
	ld.global.v2.u32 	{%r521, %r522}, [%rd51+13400];
	ld.global.v2.u32 	{%r523, %r524}, [%rd51+13408];
	st.global.v2.u32 	[%rd52+13312], {%r499, %r500};
	st.global.v2.u32 	[%rd52+13320], {%r501, %r502};
	st.global.v2.u32 	[%rd52+13328], {%r503, %r504};
	st.global.v2.u32 	[%rd52+13336], {%r505, %r506};
	st.global.v2.u32 	[%rd52+13344], {%r507, %r508};
	st.global.v2.u32 	[%rd52+13352], {%r509, %r510};
	st.global.v2.u32 	[%rd52+13360], {%r511, %r512};
	st.global.v2.u32 	[%rd52+13368], {%r513, %r514};
	st.global.v2.u32 	[%rd52+13376], {%r515, %r516};
	st.global.v2.u32 	[%rd52+13384], {%r517, %r518};
	st.global.v2.u32 	[%rd52+13392], {%r519, %r520};
	st.global.v2.u32 	[%rd52+13400], {%r521, %r522};
	st.global.v2.u32 	[%rd52+13408], {%r523, %r524};
	ld.global.v2.u32 	{%r525, %r526}, [%rd51+26624];
	ld.global.v2.u32 	{%r527, %r528}, [%rd51+26632];
	ld.global.v2.u32 	{%r529, %r530}, [%rd51+26640];
	ld.global.v2.u32 	{%r531, %r532}, [%rd51+26648];
	ld.global.v2.u32 	{%r533, %r534}, [%rd51+26656];
	ld.global.v2.u32 	{%r535, %r536}, [%rd51+26664];
	ld.global.v2.u32 	{%r537, %r538}, [%rd51+26672];
	ld.global.v2.u32 	{%r539, %r540}, [%rd51+26680];
	ld.global.v2.u32 	{%r541, %r542}, [%rd51+26688];
	ld.global.v2.u32 	{%r543, %r544}, [%rd51+26696];
	ld.global.v2.u32 	{%r545, %r546}, [%rd51+26704];
	.pragma "used_bytes_mask 247";
	ld.global.v2.u32 	{%r547, %r548}, [%rd51+26712];
	ld.global.v2.u32 	{%r549, %r550}, [%rd51+26720];
	st.global.v2.u32 	[%rd52+26624], {%r525, %r526};
	st.global.v2.u32 	[%rd52+26632], {%r527, %r528};
	st.global.v2.u32 	[%rd52+26640], {%r529, %r530};
	st.global.v2.u32 	[%rd52+26648], {%r531, %r532};
	st.global.v2.u32 	[%rd52+26656], {%r533, %r534};
	st.global.v2.u32 	[%rd52+26664], {%r535, %r536};
	st.global.v2.u32 	[%rd52+26672], {%r537, %r538};
	st.global.v2.u32 	[%rd52+26680], {%r539, %r540};
	st.global.v2.u32 	[%rd52+26688], {%r541, %r542};
	st.global.v2.u32 	[%rd52+26696], {%r543, %r544};
	st.global.v2.u32 	[%rd52+26704], {%r545, %r546};
	st.global.v2.u32 	[%rd52+26712], {%r547, %r548};
	st.global.v2.u32 	[%rd52+26720], {%r549, %r550};
	ld.global.v2.u32 	{%r551, %r552}, [%rd51+39936];
	ld.global.v2.u32 	{%r553, %r554}, [%rd51+39944];
	ld.global.v2.u32 	{%r555, %r556}, [%rd51+39952];
	ld.global.v2.u32 	{%r557, %r558}, [%rd51+39960];
	ld.global.v2.u32 	{%r559, %r560}, [%rd51+39968];
	ld.global.v2.u32 	{%r561, %r562}, [%rd51+39976];
	ld.global.v2.u32 	{%r563, %r564}, [%rd51+39984];
	ld.global.v2.u32 	{%r565, %r566}, [%rd51+39992];
	ld.global.v2.u32 	{%r567, %r568}, [%rd51+40000];
	ld.global.v2.u32 	{%r569, %r570}, [%rd51+40008];
	ld.global.v2.u32 	{%r571, %r572}, [%rd51+40016];
	.pragma "used_bytes_mask 247";
	ld.global.v2.u32 	{%r573, %r574}, [%rd51+40024];
	ld.global.v2.u32 	{%r575, %r576}, [%rd51+40032];
	st.global.v2.u32 	[%rd52+39936], {%r551, %r552};
	st.global.v2.u32 	[%rd52+39944], {%r553, %r554};
	st.global.v2.u32 	[%rd52+39952], {%r555, %r556};
	st.global.v2.u32 	[%rd52+39960], {%r557, %r558};
	st.global.v2.u32 	[%rd52+39968], {%r559, %r560};
	st.global.v2.u32 	[%rd52+39976], {%r561, %r562};
	st.global.v2.u32 	[%rd52+39984], {%r563, %r564};
	st.global.v2.u32 	[%rd52+39992], {%r565, %r566};
	st.global.v2.u32 	[%rd52+40000], {%r567, %r568};
	st.global.v2.u32 	[%rd52+40008], {%r569, %r570};
	st.global.v2.u32 	[%rd52+40016], {%r571, %r572};
	st.global.v2.u32 	[%rd52+40024], {%r573, %r574};
	st.global.v2.u32 	[%rd52+40032], {%r575, %r576};
	ld.global.v2.u32 	{%r577, %r578}, [%rd51+53248];
	ld.global.v2.u32 	{%r579, %r580}, [%rd51+53256];
	ld.global.v2.u32 	{%r581, %r582}, [%rd51+53264];
	ld.global.v2.u32 	{%r583, %r584}, [%rd51+53272];
	ld.global.v2.u32 	{%r585, %r586}, [%rd51+53280];
	ld.global.v2.u32 	{%r587, %r588}, [%rd51+53288];
	ld.global.v2.u32 	{%r589, %r590}, [%rd51+53296];
	ld.global.v2.u32 	{%r591, %r592}, [%rd51+53304];
	ld.global.v2.u32 	{%r593, %r594}, [%rd51+53312];
	ld.global.v2.u32 	{%r595, %r596}, [%rd51+53320];
	ld.global.v2.u32 	{%r597, %r598}, [%rd51+53328];
	.pragma "used_bytes_mask 247";
	ld.global.v2.u32 	{%r599, %r600}, [%rd51+53336];
	ld.global.v2.u32 	{%r601, %r602}, [%rd51+53344];
	st.global.v2.u32 	[%rd52+53248], {%r577, %r578};
	st.global.v2.u32 	[%rd52+53256], {%r579, %r580};
	st.global.v2.u32 	[%rd52+53264], {%r581, %r582};
	st.global.v2.u32 	[%rd52+53272], {%r583, %r584};
	st.global.v2.u32 	[%rd52+53280], {%r585, %r586};
	st.global.v2.u32 	[%rd52+53288], {%r587, %r588};
	st.global.v2.u32 	[%rd52+53296], {%r589, %r590};
	st.global.v2.u32 	[%rd52+53304], {%r591, %r592};
	st.global.v2.u32 	[%rd52+53312], {%r593, %r594};
	st.global.v2.u32 	[%rd52+53320], {%r595, %r596};
	st.global.v2.u32 	[%rd52+53328], {%r597, %r598};
	st.global.v2.u32 	[%rd52+53336], {%r599, %r600};
	st.global.v2.u32 	[%rd52+53344], {%r601, %r602};
	ld.global.v2.u32 	{%r603, %r604}, [%rd51+66560];
	ld.global.v2.u32 	{%r605, %r606}, [%rd51+66568];
	ld.global.v2.u32 	{%r607, %r608}, [%rd51+66576];
	ld.global.v2.u32 	{%r609, %r610}, [%rd51+66584];
	ld.global.v2.u32 	{%r611, %r612}, [%rd51+66592];
	ld.global.v2.u32 	{%r613, %r614}, [%rd51+66600];
	ld.global.v2.u32 	{%r615, %r616}, [%rd51+66608];
	ld.global.v2.u32 	{%r617, %r618}, [%rd51+66616];
	ld.global.v2.u32 	{%r619, %r620}, [%rd51+66624];
	ld.global.v2.u32 	{%r621, %r622}, [%rd51+66632];
	ld.global.v2.u32 	{%r623, %r624}, [%rd51+66640];
	.pragma "used_bytes_mask 247";
	ld.global.v2.u32 	{%r625, %r626}, [%rd51+66648];
	ld.global.v2.u32 	{%r627, %r628}, [%rd51+66656];
	st.global.v2.u32 	[%rd52+66560], {%r603, %r604};
	st.global.v2.u32 	[%rd52+66568], {%r605, %r606};
	st.global.v2.u32 	[%rd52+66576], {%r607, %r608};
	st.global.v2.u32 	[%rd52+66584], {%r609, %r610};
	st.global.v2.u32 	[%rd52+66592], {%r611, %r612};
	st.global.v2.u32 	[%rd52+66600], {%r613, %r614};
	st.global.v2.u32 	[%rd52+66608], {%r615, %r616};
	st.global.v2.u32 	[%rd52+66616], {%r617, %r618};
	st.global.v2.u32 	[%rd52+66624], {%r619, %r620};
	st.global.v2.u32 	[%rd52+66632], {%r621, %r622};
	st.global.v2.u32 	[%rd52+66640], {%r623, %r624};
	st.global.v2.u32 	[%rd52+66648], {%r625, %r626};
	st.global.v2.u32 	[%rd52+66656], {%r627, %r628};
	ld.global.v2.u32 	{%r629, %r630}, [%rd51+79872];
	ld.global.v2.u32 	{%r631, %r632}, [%rd51+79880];
	ld.global.v2.u32 	{%r633, %r634}, [%rd51+79888];
	ld.global.v2.u32 	{%r635, %r636}, [%rd51+79896];
	ld.global.v2.u32 	{%r637, %r638}, [%rd51+79904];
	ld.global.v2.u32 	{%r639, %r640}, [%rd51+79912];
	ld.global.v2.u32 	{%r641, %r642}, [%rd51+79920];
	ld.global.v2.u32 	{%r643, %r644}, [%rd51+79928];
	ld.global.v2.u32 	{%r645, %r646}, [%rd51+79936];
	ld.global.v2.u32 	{%r647, %r648}, [%rd51+79944];
	ld.global.v2.u32 	{%r649, %r650}, [%rd51+79952];
	.pragma "used_bytes_mask 247";
	ld.global.v2.u32 	{%r651, %r652}, [%rd51+79960];
	ld.global.v2.u32 	{%r653, %r654}, [%rd51+79968];
	st.global.v2.u32 	[%rd52+79872], {%r629, %r630};
	st.global.v2.u32 	[%rd52+79880], {%r631, %r632};
	st.global.v2.u32 	[%rd52+79888], {%r633, %r634};
	st.global.v2.u32 	[%rd52+79896], {%r635, %r636};
	st.global.v2.u32 	[%rd52+79904], {%r637, %r638};
	st.global.v2.u32 	[%rd52+79912], {%r639, %r640};
	st.global.v2.u32 	[%rd52+79920], {%r641, %r642};
	st.global.v2.u32 	[%rd52+79928], {%r643, %r644};
	st.global.v2.u32 	[%rd52+79936], {%r645, %r646};
	st.global.v2.u32 	[%rd52+79944], {%r647, %r648};
	st.global.v2.u32 	[%rd52+79952], {%r649, %r650};
	st.global.v2.u32 	[%rd52+79960], {%r651, %r652};
	st.global.v2.u32 	[%rd52+79968], {%r653, %r654};
	add.s32 	%r845, %r845, 8;
	setp.eq.s32 	%p30, %r845, %r848;
	@%p30 bra 	$L__BB15_49;
	bra.uni 	$L__BB15_48;
$L__BB15_49:
	setp.eq.s32 	%p31, %r10, 0;
	@%p31 bra 	$L__BB15_57;
	and.b32  	%r18, %r36, 3;
	setp.lt.u32 	%p32, %r10, 4;
	@%p32 bra 	$L__BB15_52;
	shl.b32 	%r655, %r848, 7;
	add.s32 	%r656, %r655, %r4;
	mul.wide.s32 	%rd53, %r656, 104;
	add.s64 	%rd54, %rd7, %rd53;
	add.s64 	%rd55, %rd8, %rd53;
	ld.global.v2.u32 	{%r657, %r658}, [%rd54];
	ld.global.v2.u32 	{%r659, %r660}, [%rd54+8];
	ld.global.v2.u32 	{%r661, %r662}, [%rd54+16];
	ld.global.v2.u32 	{%r663, %r664}, [%rd54+24];
	ld.global.v2.u32 	{%r665, %r666}, [%rd54+32];
	ld.global.v2.u32 	{%r667, %r668}, [%rd54+40];
	ld.global.v2.u32 	{%r669, %r670}, [%rd54+48];
	ld.global.v2.u32 	{%r671, %r672}, [%rd54+56];
	ld.global.v2.u32 	{%r673, %r674}, [%rd54+64];
	ld.global.v2.u32 	{%r675, %r676}, [%rd54+72];
	ld.global.v2.u32 	{%r677, %r678}, [%rd54+80];
	.pragma "used_bytes_mask 247";
	ld.global.v2.u32 	{%r679, %r680}, [%rd54+88];
	ld.global.v2.u32 	{%r681, %r682}, [%rd54+96];
	st.global.v2.u32 	[%rd55], {%r657, %r658};
	st.global.v2.u32 	[%rd55+8], {%r659, %r660};
	st.global.v2.u32 	[%rd55+16], {%r661, %r662};
	st.global.v2.u32 	[%rd55+24], {%r663, %r664};
	st.global.v2.u32 	[%rd55+32], {%r665, %r666};
	st.global.v2.u32 	[%rd55+40], {%r667, %r668};
	st.global.v2.u32 	[%rd55+48], {%r669, %r670};
	st.global.v2.u32 	[%rd55+56], {%r671, %r672};
	st.global.v2.u32 	[%rd55+64], {%r673, %r674};
	st.global.v2.u32 	[%rd55+72], {%r675, %r676};
	st.global.v2.u32 	[%rd55+80], {%r677, %r678};
	st.global.v2.u32 	[%rd55+88], {%r679, %r680};
	st.global.v2.u32 	[%rd55+96], {%r681, %r682};
	ld.global.v2.u32 	{%r683, %r684}, [%rd54+13312];
	ld.global.v2.u32 	{%r685, %r686}, [%rd54+13320];
	ld.global.v2.u32 	{%r687, %r688}, [%rd54+13328];
	ld.global.v2.u32 	{%r689, %r690}, [%rd54+13336];
	ld.global.v2.u32 	{%r691, %r692}, [%rd54+13344];
	ld.global.v2.u32 	{%r693, %r694}, [%rd54+13352];
	ld.global.v2.u32 	{%r695, %r696}, [%rd54+13360];
	ld.global.v2.u32 	{%r697, %r698}, [%rd54+13368];
	ld.global.v2.u32 	{%r699, %r700}, [%rd54+13376];
	ld.global.v2.u32 	{%r701, %r702}, [%rd54+13384];
	ld.global.v2.u32 	{%r703, %r704}, [%rd54+13392];
	.pragma "used_bytes_mask 247";
	ld.global.v2.u32 	{%r705, %r706}, [%rd54+13400];
	ld.global.v2.u32 	{%r707, %r708}, [%rd54+13408];
	st.global.v2.u32 	[%rd55+13312], {%r683, %r684};
	st.global.v2.u32 	[%rd55+13320], {%r685, %r686};
	st.global.v2.u32 	[%rd55+13328], {%r687, %r688};
	st.global.v2.u32 	[%rd55+13336], {%r689, %r690};
	st.global.v2.u32 	[%rd55+13344], {%r691, %r692};
	st.global.v2.u32 	[%rd55+13352], {%r693, %r694};
	st.global.v2.u32 	[%rd55+13360], {%r695, %r696};
	st.global.v2.u32 	[%rd55+13368], {%r697, %r698};
	st.global.v2.u32 	[%rd55+13376], {%r699, %r700};
	st.global.v2.u32 	[%rd55+13384], {%r701, %r702};
	st.global.v2.u32 	[%rd55+13392], {%r703, %r704};
	st.global.v2.u32 	[%rd55+13400], {%r705, %r706};
	st.global.v2.u32 	[%rd55+13408], {%r707, %r708};
	ld.global.v2.u32 	{%r709, %r710}, [%rd54+26624];
	ld.global.v2.u32 	{%r711, %r712}, [%rd54+26632];
	ld.global.v2.u32 	{%r713, %r714}, [%rd54+26640];
	ld.global.v2.u32 	{%r715, %r716}, [%rd54+26648];
	ld.global.v2.u32 	{%r717, %r718}, [%rd54+26656];
	ld.global.v2.u32 	{%r719, %r720}, [%rd54+26664];
	ld.global.v2.u32 	{%r721, %r722}, [%rd54+26672];
	ld.global.v2.u32 	{%r723, %r724}, [%rd54+26680];
	ld.global.v2.u32 	{%r725, %r726}, [%rd54+26688];
	ld.global.v2.u32 	{%r727, %r728}, [%rd54+26696];
	ld.global.v2.u32 	{%r729, %r730}, [%rd54+26704];
	.pragma "used_bytes_mask 247";
	ld.global.v2.u32 	{%r731, %r732}, [%rd54+26712];
	ld.global.v2.u32 	{%r733, %r734}, [%rd54+26720];
	st.global.v2.u32 	[%rd55+26624], {%r709, %r710};
	st.global.v2.u32 	[%rd55+26632], {%r711, %r712};
	st.global.v2.u32 	[%rd55+26640], {%r713, %r714};
	st.global.v2.u32 	[%rd55+26648], {%r715, %r716};
	st.global.v2.u32 	[%rd55+26656], {%r717, %r718};
	st.global.v2.u32 	[%rd55+26664], {%r719, %r720};
	st.global.v2.u32 	[%rd55+26672], {%r721, %r722};
	st.global.v2.u32 	[%rd55+26680], {%r723, %r724};
	st.global.v2.u32 	[%rd55+26688], {%r725, %r726};
	st.global.v2.u32 	[%rd55+26696], {%r727, %r728};
	st.global.v2.u32 	[%rd55+26704], {%r729, %r730};
	st.global.v2.u32 	[%rd55+26712], {%r731, %r732};
	st.global.v2.u32 	[%rd55+26720], {%r733, %r734};
	ld.global.v2.u32 	{%r735, %r736}, [%rd54+39936];
	ld.global.v2.u32 	{%r737, %r738}, [%rd54+39944];
	ld.global.v2.u32 	{%r739, %r740}, [%rd54+39952];
	ld.global.v2.u32 	{%r741, %r742}, [%rd54+39960];
	ld.global.v2.u32 	{%r743, %r744}, [%rd54+39968];
	ld.global.v2.u32 	{%r745, %r746}, [%rd54+39976];
	ld.global.v2.u32 	{%r747, %r748}, [%rd54+39984];
	ld.global.v2.u32 	{%r749, %r750}, [%rd54+39992];
	ld.global.v2.u32 	{%r751, %r752}, [%rd54+40000];
	ld.global.v2.u32 	{%r753, %r754}, [%rd54+40008];
	ld.global.v2.u32 	{%r755, %r756}, [%rd54+40016];
	.pragma "used_bytes_mask 247";
	ld.global.v2.u32 	{%r757, %r758}, [%rd54+40024];
	ld.global.v2.u32 	{%r759, %r760}, [%rd54+40032];
	st.global.v2.u32 	[%rd55+39936], {%r735, %r736};
	st.global.v2.u32 	[%rd55+39944], {%r737, %r738};
	st.global.v2.u32 	[%rd55+39952], {%r739, %r740};
	st.global.v2.u32 	[%rd55+39960], {%r741, %r742};
	st.global.v2.u32 	[%rd55+39968], {%r743, %r744};
	st.global.v2.u32 	[%rd55+39976], {%r745, %r746};
	st.global.v2.u32 	[%rd55+39984], {%r747, %r748};
	st.global.v2.u32 	[%rd55+39992], {%r749, %r750};
	st.global.v2.u32 	[%rd55+40000], {%r751, %r752};
	st.global.v2.u32 	[%rd55+40008], {%r753, %r754};
	st.global.v2.u32 	[%rd55+40016], {%r755, %r756};
	st.global.v2.u32 	[%rd55+40024], {%r757, %r758};
	st.global.v2.u32 	[%rd55+40032], {%r759, %r760};
	add.s32 	%r848, %r848, 4;
$L__BB15_52:
	setp.eq.s32 	%p33, %r18, 0;
	@%p33 bra 	$L__BB15_57;
	setp.eq.s32 	%p34, %r18, 1;
	@%p34 bra 	$L__BB15_55;
	shl.b32 	%r761, %r848, 7;
	add.s32 	%r762, %r761, %r4;
	mul.wide.s32 	%rd56, %r762, 104;
	add.s64 	%rd57, %rd7, %rd56;
	add.s64 	%rd58, %rd8, %rd56;
	ld.global.v2.u32 	{%r763, %r764}, [%rd57];
	ld.global.v2.u32 	{%r765, %r766}, [%rd57+8];
	ld.global.v2.u32 	{%r767, %r768}, [%rd57+16];
	ld.global.v2.u32 	{%r769, %r770}, [%rd57+24];
	ld.global.v2.u32 	{%r771, %r772}, [%rd57+32];
	ld.global.v2.u32 	{%r773, %r774}, [%rd57+40];
	ld.global.v2.u32 	{%r775, %r776}, [%rd57+48];
	ld.global.v2.u32 	{%r777, %r778}, [%rd57+56];
	ld.global.v2.u32 	{%r779, %r780}, [%rd57+64];
	ld.global.v2.u32 	{%r781, %r782}, [%rd57+72];
	ld.global.v2.u32 	{%r783, %r784}, [%rd57+80];
	.pragma "used_bytes_mask 247";
	ld.global.v2.u32 	{%r785, %r786}, [%rd57+88];
	ld.global.v2.u32 	{%r787, %r788}, [%rd57+96];
	st.global.v2.u32 	[%rd58], {%r763, %r764};
	st.global.v2.u32 	[%rd58+8], {%r765, %r766};
	st.global.v2.u32 	[%rd58+16], {%r767, %r768};
	st.global.v2.u32 	[%rd58+24], {%r769, %r770};
	st.global.v2.u32 	[%rd58+32], {%r771, %r772};
	st.global.v2.u32 	[%rd58+40], {%r773, %r774};
	st.global.v2.u32 	[%rd58+48], {%r775, %r776};
	st.global.v2.u32 	[%rd58+56], {%r777, %r778};
	st.global.v2.u32 	[%rd58+64], {%r779, %r780};
	st.global.v2.u32 	[%rd58+72], {%r781, %r782};
	st.global.v2.u32 	[%rd58+80], {%r783, %r784};
	st.global.v2.u32 	[%rd58+88], {%r785, %r786};
	st.global.v2.u32 	[%rd58+96], {%r787, %r788};
	ld.global.v2.u32 	{%r789, %r790}, [%rd57+13312];
	ld.global.v2.u32 	{%r791, %r792}, [%rd57+13320];
	ld.global.v2.u32 	{%r793, %r794}, [%rd57+13328];
	ld.global.v2.u32 	{%r795, %r796}, [%rd57+13336];
	ld.global.v2.u32 	{%r797, %r798}, [%rd57+13344];
	ld.global.v2.u32 	{%r799, %r800}, [%rd57+13352];
	ld.global.v2.u32 	{%r801, %r802}, [%rd57+13360];
	ld.global.v2.u32 	{%r803, %r804}, [%rd57+13368];
	ld.global.v2.u32 	{%r805, %r806}, [%rd57+13376];
	ld.global.v2.u32 	{%r807, %r808}, [%rd57+13384];
	ld.global.v2.u32 	{%r809, %r810}, [%rd57+13392];
	.pragma "used_bytes_mask 247";
	ld.global.v2.u32 	{%r811, %r812}, [%rd57+13400];
	ld.global.v2.u32 	{%r813, %r814}, [%rd57+13408];
	st.global.v2.u32 	[%rd58+13312], {%r789, %r790};
	st.global.v2.u32 	[%rd58+13320], {%r791, %r792};
	st.global.v2.u32 	[%rd58+13328], {%r793, %r794};
	st.global.v2.u32 	[%rd58+13336], {%r795, %r796};
	st.global.v2.u32 	[%rd58+13344], {%r797, %r798};
	st.global.v2.u32 	[%rd58+13352], {%r799, %r800};
	st.global.v2.u32 	[%rd58+13360], {%r801, %r802};
	st.global.v2.u32 	[%rd58+13368], {%r803, %r804};
	st.global.v2.u32 	[%rd58+13376], {%r805, %r806};
	st.global.v2.u32 	[%rd58+13384], {%r807, %r808};
	st.global.v2.u32 	[%rd58+13392], {%r809, %r810};
	st.global.v2.u32 	[%rd58+13400], {%r811, %r812};
	st.global.v2.u32 	[%rd58+13408], {%r813, %r814};
	add.s32 	%r848, %r848, 2;
$L__BB15_55:
	and.b32  	%r815, %r36, 1;
	setp.eq.b32 	%p35, %r815, 1;
	not.pred 	%p36, %p35;
	@%p36 bra 	$L__BB15_57;
	shl.b32 	%r816, %r848, 7;
	add.s32 	%r817, %r816, %r4;
	mul.wide.s32 	%rd59, %r817, 104;
	add.s64 	%rd60, %rd7, %rd59;
	add.s64 	%rd61, %rd8, %rd59;
	ld.global.v2.u32 	{%r818, %r819}, [%rd60];
	ld.global.v2.u32 	{%r820, %r821}, [%rd60+8];
	ld.global.v2.u32 	{%r822, %r823}, [%rd60+16];
	ld.global.v2.u32 	{%r824, %r825}, [%rd60+24];
	ld.global.v2.u32 	{%r826, %r827}, [%rd60+32];
	ld.global.v2.u32 	{%r828, %r829}, [%rd60+40];
	ld.global.v2.u32 	{%r830, %r831}, [%rd60+48];
	ld.global.v2.u32 	{%r832, %r833}, [%rd60+56];
	ld.global.v2.u32 	{%r834, %r835}, [%rd60+64];
	ld.global.v2.u32 	{%r836, %r837}, [%rd60+72];
	ld.global.v2.u32 	{%r838, %r839}, [%rd60+80];
	.pragma "used_bytes_mask 247";
	ld.global.v2.u32 	{%r840, %r841}, [%rd60+88];
	ld.global.v2.u32 	{%r842, %r843}, [%rd60+96];
	st.global.v2.u32 	[%rd61], {%r818, %r819};
	st.global.v2.u32 	[%rd61+8], {%r820, %r821};
	st.global.v2.u32 	[%rd61+16], {%r822, %r823};
	st.global.v2.u32 	[%rd61+24], {%r824, %r825};
	st.global.v2.u32 	[%rd61+32], {%r826, %r827};
	st.global.v2.u32 	[%rd61+40], {%r828, %r829};
	st.global.v2.u32 	[%rd61+48], {%r830, %r831};
	st.global.v2.u32 	[%rd61+56], {%r832, %r833};
	st.global.v2.u32 	[%rd61+64], {%r834, %r835};
	st.global.v2.u32 	[%rd61+72], {%r836, %r837};
	st.global.v2.u32 	[%rd61+80], {%r838, %r839};
	st.global.v2.u32 	[%rd61+88], {%r840, %r841};
	st.global.v2.u32 	[%rd61+96], {%r842, %r843};
$L__BB15_57:
	ret;

}
	// .globl	_ZN3cub18CUB_300001_SM_10006detail9transform16transform_kernelINS2_10policy_hubILb1EN4cuda3std3__45tupleIJN6thrust24THRUST_300001_SM_1000_NS7pointerI11AutomobilisNSA_8cuda_cub3tagENSA_11use_defaultESF_EEEEEE10policy1000EiNS7_10__identityENSA_6detail15normal_iteratorINSA_10device_ptrISC_EEEEJPSC_EEEvT0_iT1_T2_DpNS2_10kernel_argIT3_EE
.visible .entry _ZN3cub18CUB_300001_SM_10006detail9transform16transform_kernelINS2_10policy_hubILb1EN4cuda3std3__45tupleIJN6thrust24THRUST_300001_SM_1000_NS7pointerI11AutomobilisNSA_8cuda_cub3tagENSA_11use_defaultESF_EEEEEE10policy1000EiNS7_10__identityENSA_6detail15normal_iteratorINSA_10device_ptrISC_EEEEJPSC_EEEvT0_iT1_T2_DpNS2_10kernel_argIT3_EE(
	.param .u32 _ZN3cub18CUB_300001_SM_10006detail9transform16transform_kernelINS2_10policy_hubILb1EN4cuda3std3__45tupleIJN6thrust24THRUST_300001_SM_1000_NS7pointerI11AutomobilisNSA_8cuda_cub3tagENSA_11use_defaultESF_EEEEEE10policy1000EiNS7_10__identityENSA_6detail15normal_iteratorINSA_10device_ptrISC_EEEEJPSC_EEEvT0_iT1_T2_DpNS2_10kernel_argIT3_EE_param_0,
	.param .u32 _ZN3cub18CUB_300001_SM_10006detail9transform16transform_kernelINS2_10policy_hubILb1EN4cuda3std3__45tupleIJN6thrust24THRUST_300001_SM_1000_NS7pointerI11AutomobilisNSA_8cuda_cub3tagENSA_11use_defaultESF_EEEEEE10policy1000EiNS7_10__identityENSA_6detail15normal_iteratorINSA_10device_ptrISC_EEEEJPSC_EEEvT0_iT1_T2_DpNS2_10kernel_argIT3_EE_param_1,
	.param .align 1 .b8 _ZN3cub18CUB_300001_SM_10006detail9transform16transform_kernelINS2_10policy_hubILb1EN4cuda3std3__45tupleIJN6thrust24THRUST_300001_SM_1000_NS7pointerI11AutomobilisNSA_8cuda_cub3tagENSA_11use_defaultESF_EEEEEE10policy1000EiNS7_10__identityENSA_6detail15normal_iteratorINSA_10device_ptrISC_EEEEJPSC_EEEvT0_iT1_T2_DpNS2_10kernel_argIT3_EE_param_2[1],
	.param .align 8 .b8 _ZN3cub18CUB_300001_SM_10006detail9transform16transform_kernelINS2_10policy_hubILb1EN4cuda3std3__45tupleIJN6thrust24THRUST_300001_SM_1000_NS7pointerI11AutomobilisNSA_8cuda_cub3tagENSA_11use_defaultESF_EEEEEE10policy1000EiNS7_10__identityENSA_6detail15normal_iteratorINSA_10device_ptrISC_EEEEJPSC_EEEvT0_iT1_T2_DpNS2_10kernel_argIT3_EE_param_3[8],
	.param .align 8 .b8 _ZN3cub18CUB_300001_SM_10006detail9transform16transform_kernelINS2_10policy_hubILb1EN4cuda3std3__45tupleIJN6thrust24THRUST_300001_SM_1000_NS7pointerI11AutomobilisNSA_8cuda_cub3tagENSA_11use_defaultESF_EEEEEE10policy1000EiNS7_10__identityENSA_6detail15normal_iteratorINSA_10device_ptrISC_EEEEJPSC_EEEvT0_iT1_T2_DpNS2_10kernel_argIT3_EE_param_4[16]
)
.maxntid 128
{
	.reg .pred 	%p<37>;
	.reg .b32 	%r<856>;
	.reg .b64 	%rd<58>;

	ld.param.u32 	%r39, [_ZN3cub18CUB_300001_SM_10006detail9transform16transform_kernelINS2_10policy_hubILb1EN4cuda3std3__45tupleIJN6thrust24THRUST_300001_SM_1000_NS7pointerI11AutomobilisNSA_8cuda_cub3tagENSA_11use_defaultESF_EEEEEE10policy1000EiNS7_10__identityENSA_6detail15normal_iteratorINSA_10device_ptrISC_EEEEJPSC_EEEvT0_iT1_T2_DpNS2_10kernel_argIT3_EE_param_0];
	ld.param.u64 	%rd10, [_ZN3cub18CUB_300001_SM_10006detail9transform16transform_kernelINS2_10policy_hubILb1EN4cuda3std3__45tupleIJN6thrust24THRUST_300001_SM_1000_NS7pointerI11AutomobilisNSA_8cuda_cub3tagENSA_11use_defaultESF_EEEEEE10policy1000EiNS7_10__identityENSA_6detail15normal_iteratorINSA_10device_ptrISC_EEEEJPSC_EEEvT0_iT1_T2_DpNS2_10kernel_argIT3_EE_param_4];
	ld.param.u64 	%rd11, [_ZN3cub18CUB_300001_SM_10006detail9transform16transform_kernelINS2_10policy_hubILb1EN4cuda3std3__45tupleIJN6thrust24THRUST_300001_SM_1000_NS7pointerI11AutomobilisNSA_8cuda_cub3tagENSA_11use_defaultESF_EEEEEE10policy1000EiNS7_10__identityENSA_6detail15normal_iteratorINSA_10device_ptrISC_EEEEJPSC_EEEvT0_iT1_T2_DpNS2_10kernel_argIT3_EE_param_3];
	ld.param.u32 	%r38, [_ZN3cub18CUB_300001_SM_10006detail9transform16transform_kernelINS2_10policy_hubILb1EN4cuda3std3__45tupleIJN6thrust24THRUST_300001_SM_1000_NS7pointerI11AutomobilisNSA_8cuda_cub3tagENSA_11use_defaultESF_EEEEEE10policy1000EiNS7_10__identityENSA_6detail15normal_iteratorINSA_10device_ptrISC_EEEEJPSC_EEEvT0_iT1_T2_DpNS2_10kernel_argIT3_EE_param_1];
	cvta.to.global.u64 	%rd1, %rd11;
	cvta.to.global.u64 	%rd2, %rd10;
	shl.b32 	%r1, %r38, 7;
	mov.u32 	%r40, %ctaid.x;
	mul.lo.s32 	%r2, %r1, %r40;
	sub.s32 	%r3, %r39, %r2;
	min.s32 	%r4, %r1, %r3;
	mul.lo.s32 	%r5, %r4, 104;
	mov.u32 	%r6, %tid.x;
	shl.b32 	%r847, %r6, 7;
	setp.ge.s32 	%p1, %r847, %r5;
	@%p1 bra 	$L__BB16_3;
	mul.wide.u32 	%rd12, %r6, 128;
	add.s64 	%rd13, %rd2, %rd12;
	mul.wide.s32 	%rd14, %r2, 104;
	add.s64 	%rd57, %rd13, %rd14;
$L__BB16_2:
	.pragma "nounroll";
	// begin inline asm
	prefetch.global.L2 [%rd57];
	// end inline asm
	add.s32 	%r847, %r847, 16384;
	add.s64 	%rd57, %rd57, 16384;
	setp.lt.s32 	%p2, %r847, %r5;
	@%p2 bra 	$L__BB16_2;
$L__BB16_3:
	mul.wide.s32 	%rd16, %r2, 104;
	add.s64 	%rd6, %rd2, %rd16;
	add.s64 	%rd7, %rd1, %rd16;
	setp.gt.s32 	%p3, %r1, %r3;
	@%p3 bra 	$L__BB16_16;
	setp.lt.s32 	%p4, %r38, 1;
	@%p4 bra 	$L__BB16_57;
	and.b32  	%r10, %r38, 7;
	setp.lt.u32 	%p5, %r38, 8;
	mov.b32 	%r853, 0;
	@%p5 bra 	$L__BB16_8;
	and.b32  	%r853, %r38, 2147483640;
	mov.b32 	%r848, 0;
$L__BB16_7:
	.pragma "nounroll";
	shl.b32 	%r43, %r848, 7;
	add.s32 	%r44, %r43, %r6;
	mul.wide.u32 	%rd17, %r44, 104;
	add.s64 	%rd18, %rd6, %rd17;
	add.s64 	%rd19, %rd7, %rd17;
	ld.global.v2.u32 	{%r45, %r46}, [%rd18];
	ld.global.v2.u32 	{%r47, %r48}, [%rd18+8];
	ld.global.v2.u32 	{%r49, %r50}, [%rd18+16];
	ld.global.v2.u32 	{%r51, %r52}, [%rd18+24];
	ld.global.v2.u32 	{%r53, %r54}, [%rd18+32];
	ld.global.v2.u32 	{%r55, %r56}, [%rd18+40];
	ld.global.v2.u32 	{%r57, %r58}, [%rd18+48];
	ld.global.v2.u32 	{%r59, %r60}, [%rd18+56];
	ld.global.v2.u32 	{%r61, %r62}, [%rd18+64];
	ld.global.v2.u32 	{%r63, %r64}, [%rd18+72];
	ld.global.v2.u32 	{%r65, %r66}, [%rd18+80];
	.pragma "used_bytes_mask 247";
	ld.global.v2.u32 	{%r67, %r68}, [%rd18+88];
	ld.global.v2.u32 	{%r69, %r70}, [%rd18+96];
	st.global.v2.u32 	[%rd19], {%r45, %r46};
	st.global.v2.u32 	[%rd19+8], {%r47, %r48};
	st.global.v2.u32 	[%rd19+16], {%r49, %r50};
	st.global.v2.u32 	[%rd19+24], {%r51, %r52};
	st.global.v2.u32 	[%rd19+32], {%r53, %r54};
	st.global.v2.u32 	[%rd19+40], {%r55, %r56};
	st.global.v2.u32 	[%rd19+48], {%r57, %r58};
	st.global.v2.u32 	[%rd19+56], {%r59, %r60};
	st.global.v2.u32 	[%rd19+64], {%r61, %r62};
	st.global.v2.u32 	[%rd19+72], {%r63, %r64};
	st.global.v2.u32 	[%rd19+80], {%r65, %r66};
	st.global.v2.u32 	[%rd19+88], {%r67, %r68};
	st.global.v2.u32 	[%rd19+96], {%r69, %r70};
	add.s32 	%r71, %r44, 128;
	mul.wide.s32 	%rd20, %r71, 104;
	add.s64 	%rd21, %rd6, %rd20;
	add.s64 	%rd22, %rd7, %rd20;
	ld.global.v2.u32 	{%r72, %r73}, [%rd21];
	ld.global.v2.u32 	{%r74, %r75}, [%rd21+8];
	ld.global.v2.u32 	{%r76, %r77}, [%rd21+16];
	ld.global.v2.u32 	{%r78, %r79}, [%rd21+24];
	ld.global.v2.u32 	{%r80, %r81}, [%rd21+32];
	ld.global.v2.u32 	{%r82, %r83}, [%rd21+40];
	ld.global.v2.u32 	{%r84, %r85}, [%rd21+48];
	ld.global.v2.u32 	{%r86, %r87}, [%rd21+56];
	ld.global.v2.u32 	{%r88, %r89}, [%rd21+64];
	ld.global.v2.u32 	{%r90, %r91}, [%rd21+72];
	ld.global.v2.u32 	{%r92, %r93}, [%rd21+80];
	.pragma "used_bytes_mask 247";
	ld.global.v2.u32 	{%r94, %r95}, [%rd21+88];
	ld.global.v2.u32 	{%r96, %r97}, [%rd21+96];
	st.global.v2.u32 	[%rd22], {%r72, %r73};
	st.global.v2.u32 	[%rd22+8], {%r74, %r75};
	st.global.v2.u32 	[%rd22+16], {%r76, %r77};
	st.global.v2.u32 	[%rd22+24], {%r78, %r79};
	st.global.v2.u32 	[%rd22+32], {%r80, %r81};
	st.global.v2.u32 	[%rd22+40], {%r82, %r83};
	st.global.v2.u32 	[%rd22+48], {%r84, %r85};
	st.global.v2.u32 	[%rd22+56], {%r86, %r87};
	st.global.v2.u32 	[%rd22+64], {%r88, %r89};
	st.global.v2.u32 	[%rd22+72], {%r90, %r91};
	st.global.v2.u32 	[%rd22+80], {%r92, %r93};
	st.global.v2.u32 	[%rd22+88], {%r94, %r95};
	st.global.v2.u32 	[%rd22+96], {%r96, %r97};
	ld.global.v2.u32 	{%r98, %r99}, [%rd21+13312];
	ld.global.v2.u32 	{%r100, %r101}, [%rd21+13320];
	ld.global.v2.u32 	{%r102, %r103}, [%rd21+13328];
	ld.global.v2.u32 	{%r104, %r105}, [%rd21+13336];
	ld.global.v2.u32 	{%r106, %r107}, [%rd21+13344];
	ld.global.v2.u32 	{%r108, %r109}, [%rd21+13352];
	ld.global.v2.u32 	{%r110, %r111}, [%rd21+13360];
	ld.global.v2.u32 	{%r112, %r113}, [%rd21+13368];
	ld.global.v2.u32 	{%r114, %r115}, [%rd21+13376];
	ld.global.v2.u32 	{%r116, %r117}, [%rd21+13384];
	ld.global.v2.u32 	{%r118, %r119}, [%rd21+13392];
	.pragma "used_bytes_mask 247";
	ld.global.v2.u32 	{%r120, %r121}, [%rd21+13400];
	ld.global.v2.u32 	{%r122, %r123}, [%rd21+13408];
	st.global.v2.u32 	[%rd22+13312], {%r98, %r99};
	st.global.v2.u32 	[%rd22+13320], {%r100, %r101};
	st.global.v2.u32 	[%rd22+13328], {%r102, %r103};
	st.global.v2.u32 	[%rd22+13336], {%r104, %r105};
	st.global.v2.u32 	[%rd22+13344], {%r106, %r107};
	st.global.v2.u32 	[%rd22+13352], {%r108, %r109};
	st.global.v2.u32 	[%rd22+13360], {%r110, %r111};
	st.global.v2.u32 	[%rd22+13368], {%r112, %r113};
	st.global.v2.u32 	[%rd22+13376], {%r114, %r115};
	st.global.v2.u32 	[%rd22+13384], {%r116, %r117};
	st.global.v2.u32 	[%rd22+13392], {%r118, %r119};
	st.global.v2.u32 	[%rd22+13400], {%r120, %r121};
	st.global.v2.u32 	[%rd22+13408], {%r122, %r123};
	ld.global.v2.u32 	{%r124, %r125}, [%rd21+26624];
	ld.global.v2.u32 	{%r126, %r127}, [%rd21+26632];
	ld.global.v2.u32 	{%r128, %r129}, [%rd21+26640];
	ld.global.v2.u32 	{%r130, %r131}, [%rd21+26648];
	ld.global.v2.u32 	{%r132, %r133}, [%rd21+26656];
	ld.global.v2.u32 	{%r134, %r135}, [%rd21+26664];
	ld.global.v2.u32 	{%r136, %r137}, [%rd21+26672];
	ld.global.v2.u32 	{%r138, %r139}, [%rd21+26680];
	ld.global.v2.u32 	{%r140, %r141}, [%rd21+26688];
	ld.global.v2.u32 	{%r142, %r143}, [%rd21+26696];
	ld.global.v2.u32 	{%r144, %r145}, [%rd21+26704];
	.pragma "used_bytes_mask 247";
	ld.global.v2.u32 	{%r146, %r147}, [%rd21+26712];
	ld.global.v2.u32 	{%r148, %r149}, [%rd21+26720];
	st.global.v2.u32 	[%rd22+26624], {%r124, %r125};
	st.global.v2.u32 	[%rd22+26632], {%r126, %r127};
	st.global.v2.u32 	[%rd22+26640], {%r128, %r129};
	st.global.v2.u32 	[%rd22+26648], {%r130, %r131};
	st.global.v2.u32 	[%rd22+26656], {%r132, %r133};
	st.global.v2.u32 	[%rd22+26664], {%r134, %r135};
	st.global.v2.u32 	[%rd22+26672], {%r136, %r137};
	st.global.v2.u32 	[%rd22+26680], {%r138, %r139};
	st.global.v2.u32 	[%rd22+26688], {%r140, %r141};
	st.global.v2.u32 	[%rd22+26696], {%r142, %r143};
	st.global.v2.u32 	[%rd22+26704], {%r144, %r145};
	st.global.v2.u32 	[%rd22+26712], {%r146, %r147};
	st.global.v2.u32 	[%rd22+26720], {%r148, %r149};
	ld.global.v2.u32 	{%r150, %r151}, [%rd21+39936];
	ld.global.v2.u32 	{%r152, %r153}, [%rd21+39944];
	ld.global.v2.u32 	{%r154, %r155}, [%rd21+39952];
	ld.global.v2.u32 	{%r156, %r157}, [%rd21+39960];
	ld.global.v2.u32 	{%r158, %r159}, [%rd21+39968];
	ld.global.v2.u32 	{%r160, %r161}, [%rd21+39976];
	ld.global.v2.u32 	{%r162, %r163}, [%rd21+39984];
	ld.global.v2.u32 	{%r164, %r165}, [%rd21+39992];
	ld.global.v2.u32 	{%r166, %r167}, [%rd21+40000];
	ld.global.v2.u32 	{%r168, %r169}, [%rd21+40008];
	ld.global.v2.u32 	{%r170, %r171}, [%rd21+40016];
	.pragma "used_bytes_mask 247";
	ld.global.v2.u32 	{%r172, %r173}, [%rd21+40024];
	ld.global.v2.u32 	{%r174, %r175}, [%rd21+40032];
	st.global.v2.u32 	[%rd22+39936], {%r150, %r151};
	st.global.v2.u32 	[%rd22+39944], {%r152, %r153};
	st.global.v2.u32 	[%rd22+39952], {%r154, %r155};
	st.global.v2.u32 	[%rd22+39960], {%r156, %r157};
	st.global.v2.u32 	[%rd22+39968], {%r158, %r159};
	st.global.v2.u32 	[%rd22+39976], {%r160, %r161};
	st.global.v2.u32 	[%rd22+39984], {%r162, %r163};
	st.global.v2.u32 	[%rd22+39992], {%r164, %r165};
	st.global.v2.u32 	[%rd22+40000], {%r166, %r167};
	st.global.v2.u32 	[%rd22+40008], {%r168, %r169};
	st.global.v2.u32 	[%rd22+40016], {%r170, %r171};
	st.global.v2.u32 	[%rd22+40024], {%r172, %r173};
	st.global.v2.u32 	[%rd22+40032], {%r174, %r175};
	ld.global.v2.u32 	{%r176, %r177}, [%rd21+53248];
	ld.global.v2.u32 	{%r178, %r179}, [%rd21+53256];
	ld.global.v2.u32 	{%r180, %r181}, [%rd21+53264];
	ld.global.v2.u32 	{%r182, %r183}, [%rd21+53272];
	ld.global.v2.u32 	{%r184, %r185}, [%rd21+53280];
	ld.global.v2.u32 	{%r186, %r187}, [%rd21+53288];
	ld.global.v2.u32 	{%r188, %r189}, [%rd21+53296];
	ld.global.v2.u32 	{%r190, %r191}, [%rd21+53304];
	ld.global.v2.u32 	{%r192, %r193}, [%rd21+53312];
	ld.global.v2.u32 	{%r194, %r195}, [%rd21+53320];
	ld.global.v2.u32 	{%r196, %r197}, [%rd21+53328];
	.pragma "used_bytes_mask 247";
	ld.global.v2.u32 	{%r198, %r199}, [%rd21+53336];
	ld.global.v2.u32 	{%r200, %r201}, [%rd21+53344];
	st.global.v2.u32 	[%rd22+53248], {%r176, %r177};
	st.global.v2.u32 	[%rd22+53256], {%r178, %r179};
	st.global.v2.u32 	[%rd22+53264], {%r180, %r181};
	st.global.v2.u32 	[%rd22+53272], {%r182, %r183};
	st.global.v2.u32 	[%rd22+53280], {%r184, %r185};
	st.global.v2.u32 	[%rd22+53288], {%r186, %r187};
	st.global.v2.u32 	[%rd22+53296], {%r188, %r189};
	st.global.v2.u32 	[%rd22+53304], {%r190, %r191};
	st.global.v2.u32 	[%rd22+53312], {%r192, %r193};
	st.global.v2.u32 	[%rd22+53320], {%r194, %r195};
	st.global.v2.u32 	[%rd22+53328], {%r196, %r197};
	st.global.v2.u32 	[%rd22+53336], {%r198, %r199};
	st.global.v2.u32 	[%rd22+53344], {%r200, %r201};
	ld.global.v2.u32 	{%r202, %r203}, [%rd21+66560];
	ld.global.v2.u32 	{%r204, %r205}, [%rd21+66568];
	ld.global.v2.u32 	{%r206, %r207}, [%rd21+66576];
	ld.global.v2.u32 	{%r208, %r209}, [%rd21+66584];
	ld.global.v2.u32 	{%r210, %r211}, [%rd21+66592];
	ld.global.v2.u32 	{%r212, %r213}, [%rd21+66600];
	ld.global.v2.u32 	{%r214, %r215}, [%rd21+66608];
	ld.global.v2.u32 	{%r216, %r217}, [%rd21+66616];
	ld.global.v2.u32 	{%r218, %r219}, [%rd21+66624];
	ld.global.v2.u32 	{%r220, %r221}, [%rd21+66632];
	ld.global.v2.u32 	{%r222, %r223}, [%rd21+66640];
	.pragma "used_bytes_mask 247";
	ld.global.v2.u32 	{%r224, %r225}, [%rd21+66648];
	ld.global.v2.u32 	{%r226, %r227}, [%rd21+66656];
	st.global.v2.u32 	[%rd22+66560], {%r202, %r203};
	st.global.v2.u32 	[%rd22+66568], {%r204, %r205};
	st.global.v2.u32 	[%rd22+66576], {%r206, %r207};
	st.global.v2.u32 	[%rd22+66584], {%r208, %r209};
	st.global.v2.u32 	[%rd22+66592], {%r210, %r211};
	st.global.v2.u32 	[%rd22+66600], {%r212, %r213};
	st.global.v2.u32 	[%rd22+66608], {%r214, %r215};
	st.global.v2.u32 	[%rd22+66616], {%r216, %r217};
	st.global.v2.u32 	[%rd22+66624], {%r218, %r219};
	st.global.v2.u32 	[%rd22+66632], {%r220, %r221};
	st.global.v2.u32 	[%rd22+66640], {%r222, %r223};
	st.global.v2.u32 	[%rd22+66648], {%r224, %r225};
	st.global.v2.u32 	[%rd22+66656], {%r226, %r227};
	ld.global.v2.u32 	{%r228, %r229}, [%rd21+79872];
	ld.global.v2.u32 	{%r230, %r231}, [%rd21+79880];
	ld.global.v2.u32 	{%r232, %r233}, [%rd21+79888];
	ld.global.v2.u32 	{%r234, %r235}, [%rd21+79896];
	ld.global.v2.u32 	{%r236, %r237}, [%rd21+79904];
	ld.global.v2.u32 	{%r238, %r239}, [%rd21+79912];
	ld.global.v2.u32 	{%r240, %r241}, [%rd21+79920];
	ld.global.v2.u32 	{%r242, %r243}, [%rd21+79928];
	ld.global.v2.u32 	{%r244, %r245}, [%rd21+79936];
	ld.global.v2.u32 	{%r246, %r247}, [%rd21+79944];
	ld.global.v2.u32 	{%r248, %r249}, [%rd21+79952];
	.pragma "used_bytes_mask 247";
	ld.global.v2.u32 	{%r250, %r251}, [%rd21+79960];
	ld.global.v2.u32 	{%r252, %r253}, [%rd21+79968];
	st.global.v2.u32 	[%rd22+79872], {%r228, %r229};
	st.global.v2.u32 	[%rd22+79880], {%r230, %r231};
	st.global.v2.u32 	[%rd22+79888], {%r232, %r233};
	st.global.v2.u32 	[%rd22+79896], {%r234, %r235};
	st.global.v2.u32 	[%rd22+79904], {%r236, %r237};
	st.global.v2.u32 	[%rd22+79912], {%r238, %r239};
	st.global.v2.u32 	[%rd22+79920], {%r240, %r241};
	st.global.v2.u32 	[%rd22+79928], {%r242, %r243};
	st.global.v2.u32 	[%rd22+79936], {%r244, %r245};
	st.global.v2.u32 	[%rd22+79944], {%r246, %r247};
	st.global.v2.u32 	[%rd22+79952], {%r248, %r249};
	st.global.v2.u32 	[%rd22+79960], {%r250, %r251};
	st.global.v2.u32 	[%rd22+79968], {%r252, %r253};
	add.s32 	%r848, %r848, 8;
	setp.eq.s32 	%p6, %r848, %r853;
	@%p6 bra 	$L__BB16_8;
	bra.uni 	$L__BB16_7;
$L__BB16_8:
	setp.eq.s32 	%p7, %r10, 0;
	@%p7 bra 	$L__BB16_57;
	and.b32  	%r33, %r38, 3;
	setp.lt.u32 	%p8, %r10, 4;
	@%p8 bra 	$L__BB16_11;
	shl.b32 	%r254, %r853, 7;
	add.s32 	%r255, %r254, %r6;
	mul.wide.s32 	%rd23, %r255, 104;
	add.s64 	%rd24, %rd6, %rd23;
	add.s64 	%rd25, %rd7, %rd23;
	ld.global.v2.u32 	{%r256, %r257}, [%rd24];
	ld.global.v2.u32 	{%r258, %r259}, [%rd24+8];
	ld.global.v2.u32 	{%r260, %r261}, [%rd24+16];
	ld.global.v2.u32 	{%r262, %r263}, [%rd24+24];
	ld.global.v2.u32 	{%r264, %r265}, [%rd24+32];
	ld.global.v2.u32 	{%r266, %r267}, [%rd24+40];
	ld.global.v2.u32 	{%r268, %r269}, [%rd24+48];
	ld.global.v2.u32 	{%r270, %r271}, [%rd24+56];
	ld.global.v2.u32 	{%r272, %r273}, [%rd24+64];
	ld.global.v2.u32 	{%r274, %r275}, [%rd24+72];
	ld.global.v2.u32 	{%r276, %r277}, [%rd24+80];
	.pragma "used_bytes_mask 247";
	ld.global.v2.u32 	{%r278, %r279}, [%rd24+88];
	ld.global.v2.u32 	{%r280, %r281}, [%rd24+96];
	st.global.v2.u32 	[%rd25], {%r256, %r257};
	st.global.v2.u32 	[%rd25+8], {%r258, %r259};
	st.global.v2.u32 	[%rd25+16], {%r260, %r261};
	st.global.v2.u32 	[%rd25+24], {%r262, %r263};
	st.global.v2.u32 	[%rd25+32], {%r264, %r265};
	st.global.v2.u32 	[%rd25+40], {%r266, %r267};
	st.global.v2.u32 	[%rd25+48], {%r268, %r269};
	st.global.v2.u32 	[%rd25+56], {%r270, %r271};
	st.global.v2.u32 	[%rd25+64], {%r272, %r273};
	st.global.v2.u32 	[%rd25+72], {%r274, %r275};
	st.global.v2.u32 	[%rd25+80], {%r276, %r277};
	st.global.v2.u32 	[%rd25+88], {%r278, %r279};
	st.global.v2.u32 	[%rd25+96], {%r280, %r281};
	ld.global.v2.u32 	{%r282, %r283}, [%rd24+13312];
	ld.global.v2.u32 	{%r284, %r285}, [%rd24+13320];
	ld.global.v2.u32 	{%r286, %r287}, [%rd24+13328];
	ld.global.v2.u32 	{%r288, %r289}, [%rd24+13336];
	ld.global.v2.u32 	{%r290, %r291}, [%rd24+13344];
	ld.global.v2.u32 	{%r292, %r293}, [%rd24+13352];
	ld.global.v2.u32 	{%r294, %r295}, [%rd24+13360];
	ld.global.v2.u32 	{%r296, %r297}, [%rd24+13368];
	ld.global.v2.u32 	{%r298, %r299}, [%rd24+13376];
	ld.global.v2.u32 	{%r300, %r301}, [%rd24+13384];
	ld.global.v2.u32 	{%r302, %r303}, [%rd24+13392];
	.pragma "used_bytes_mask 247";
	ld.global.v2.u32 	{%r304, %r305}, [%rd24+13400];
	ld.global.v2.u32 	{%r306, %r307}, [%rd24+13408];
	st.global.v2.u32 	[%rd25+13312], {%r282, %r283};
	st.global.v2.u32 	[%rd25+13320], {%r284, %r285};
	st.global.v2.u32 	[%rd25+13328], {%r286, %r287};
	st.global.v2.u32 	[%rd25+13336], {%r288, %r289};
	st.global.v2.u32 	[%rd25+13344], {%r290, %r291};
	st.global.v2.u32 	[%rd25+13352], {%r292, %r293};
	st.global.v2.u32 	[%rd25+13360], {%r294, %r295};
	st.global.v2.u32 	[%rd25+13368], {%r296, %r297};
	st.global.v2.u32 	[%rd25+13376], {%r298, %r299};
	st.global.v2.u32 	[%rd25+13384], {%r300, %r301};
	st.global.v2.u32 	[%rd25+13392], {%r302, %r303};
	st.global.v2.u32 	[%rd25+13400], {%r304, %r305};
	st.global.v2.u32 	[%rd25+13408], {%r306, %r307};
	ld.global.v2.u32 	{%r308, %r309}, [%rd24+26624];
	ld.global.v2.u32 	{%r310, %r311}, [%rd24+26632];
	ld.global.v2.u32 	{%r312, %r313}, [%rd24+26640];
	ld.global.v2.u32 	{%r314, %r315}, [%rd24+26648];
	ld.global.v2.u32 	{%r316, %r317}, [%rd24+26656];
	ld.global.v2.u32 	{%r318, %r319}, [%rd24+26664];
	ld.global.v2.u32 	{%r320, %r321}, [%rd24+26672];
	ld.global.v2.u32 	{%r322, %r323}, [%rd24+26680];
	ld.global.v2.u32 	{%r324, %r325}, [%rd24+26688];
	ld.global.v2.u32 	{%r326, %r327}, [%rd24+26696];
	ld.global.v2.u32 	{%r328, %r329}, [%rd24+26704];
	.pragma "used_bytes_mask 247";
	ld.global.v2.u32 	{%r330, %r331}, [%rd24+26712];
	ld.global.v2.u32 	{%r332, %r333}, [%rd24+26720];
	st.global.v2.u32 	[%rd25+26624], {%r308, %r309};
	st.global.v2.u32 	[%rd25+26632], {%r310, %r311};
	st.global.v2.u32 	[%rd25+26640], {%r312, %r313};
	st.global.v2.u32 	[%rd25+26648], {%r314, %r315};
	st.global.v2.u32 	[%rd25+26656], {%r316, %r317};
	st.global.v2.u32 	[%rd25+26664], {%r318, %r319};
	st.global.v2.u32 	[%rd25+26672], {%r320, %r321};
	st.global.v2.u32 	[%rd25+26680], {%r322, %r323};
	st.global.v2.u32 	[%rd25+26688], {%r324, %r325};
	st.global.v2.u32 	[%rd25+26696], {%r326, %r327};
	st.global.v2.u32 	[%rd25+26704], {%r328, %r329};
	st.global.v2.u32 	[%rd25+26712], {%r330, %r331};
	st.global.v2.u32 	[%rd25+26720], {%r332, %r333};
	ld.global.v2.u32 	{%r334, %r335}, [%rd24+39936];
	ld.global.v2.u32 	{%r336, %r337}, [%rd24+39944];
	ld.global.v2.u32 	{%r338, %r339}, [%rd24+39952];
	ld.global.v2.u32 	{%r340, %r341}, [%rd24+39960];
	ld.global.v2.u32 	{%r342, %r343}, [%rd24+39968];
	ld.global.v2.u32 	{%r344, %r345}, [%rd24+39976];
	ld.global.v2.u32 	{%r346, %r347}, [%rd24+39984];
	ld.global.v2.u32 	{%r348, %r349}, [%rd24+39992];
	ld.global.v2.u32 	{%r350, %r351}, [%rd24+40000];
	ld.global.v2.u32 	{%r352, %r353}, [%rd24+40008];
	ld.global.v2.u32 	{%r354, %r355}, [%rd24+40016];
	.pragma "used_bytes_mask 247";
	ld.global.v2.u32 	{%r356, %r357}, [%rd24+40024];
	ld.global.v2.u32 	{%r358, %r359}, [%rd24+40032];
	st.global.v2.u32 	[%rd25+39936], {%r334, %r335};
	st.global.v2.u32 	[%rd25+39944], {%r336, %r337};
	st.global.v2.u32 	[%rd25+39952], {%r338, %r339};
	st.global.v2.u32 	[%rd25+39960], {%r340, %r341};
	st.global.v2.u32 	[%rd25+39968], {%r342, %r343};
	st.global.v2.u32 	[%rd25+39976], {%r344, %r345};
	st.global.v2.u32 	[%rd25+39984], {%r346, %r347};
	st.global.v2.u32 	[%rd25+39992], {%r348, %r349};
	st.global.v2.u32 	[%rd25+40000], {%r350, %r351};
	st.global.v2.u32 	[%rd25+40008], {%r352, %r353};
	st.global.v2.u32 	[%rd25+40016], {%r354, %r355};
	st.global.v2.u32 	[%rd25+40024], {%r356, %r357};
	st.global.v2.u32 	[%rd25+40032], {%r358, %r359};
	add.s32 	%r853, %r853, 4;
$L__BB16_11:
	setp.eq.s32 	%p9, %r33, 0;
	@%p9 bra 	$L__BB16_57;
	setp.eq.s32 	%p10, %r33, 1;
	@%p10 bra 	$L__BB16_14;
	shl.b32 	%r360, %r853, 7;
	add.s32 	%r361, %r360, %r6;
	mul.wide.s32 	%rd26, %r361, 104;
	add.s64 	%rd27, %rd6, %rd26;
	add.s64 	%rd28, %rd7, %rd26;
	ld.global.v2.u32 	{%r362, %r363}, [%rd27];
	ld.global.v2.u32 	{%r364, %r365}, [%rd27+8];
	ld.global.v2.u32 	{%r366, %r367}, [%rd27+16];
	ld.global.v2.u32 	{%r368, %r369}, [%rd27+24];
	ld.global.v2.u32 	{%r370, %r371}, [%rd27+32];
	ld.global.v2.u32 	{%r372, %r373}, [%rd27+40];
	ld.global.v2.u32 	{%r374, %r375}, [%rd27+48];
	ld.global.v2.u32 	{%r376, %r377}, [%rd27+56];
	ld.global.v2.u32 	{%r378, %r379}, [%rd27+64];
	ld.global.v2.u32 	{%r380, %r381}, [%rd27+72];
	ld.global.v2.u32 	{%r382, %r383}, [%rd27+80];
	.pragma "used_bytes_mask 247";
	ld.global.v2.u32 	{%r384, %r385}, [%rd27+88];
	ld.global.v2.u32 	{%r386, %r387}, [%rd27+96];
	st.global.v2.u32 	[%rd28], {%r362, %r363};
	st.global.v2.u32 	[%rd28+8], {%r364, %r365};
	st.global.v2.u32 	[%rd28+16], {%r366, %r367};
	st.global.v2.u32 	[%rd28+24], {%r368, %r369};
	st.global.v2.u32 	[%rd28+32], {%r370, %r371};
	st.global.v2.u32 	[%rd28+40], {%r372, %r373};
	st.global.v2.u32 	[%rd28+48], {%r374, %r375};
	st.global.v2.u32 	[%rd28+56], {%r376, %r377};
	st.global.v2.u32 	[%rd28+64], {%r378, %r379};
	st.global.v2.u32 	[%rd28+72], {%r380, %r381};
	st.global.v2.u32 	[%rd28+80], {%r382, %r383};
	st.global.v2.u32 	[%rd28+88], {%r384, %r385};
	st.global.v2.u32 	[%rd28+96], {%r386, %r387};
	ld.global.v2.u32 	{%r388, %r389}, [%rd27+13312];
	ld.global.v2.u32 	{%r390, %r391}, [%rd27+13320];
	ld.global.v2.u32 	{%r392, %r393}, [%rd27+13328];
	ld.global.v2.u32 	{%r394, %r395}, [%rd27+13336];
	ld.global.v2.u32 	{%r396, %r397}, [%rd27+13344];
	ld.global.v2.u32 	{%r398, %r399}, [%rd27+13352];
	ld.global.v2.u32 	{%r400, %r401}, [%rd27+13360];
	ld.global.v2.u32 	{%r402, %r403}, [%rd27+13368];
	ld.global.v2.u32 	{%r404, %r405}, [%rd27+13376];
	ld.global.v2.u32 	{%r406, %r407}, [%rd27+13384];
	ld.global.v2.u32 	{%r408, %r409}, [%rd27+13392];
	.pragma "used_bytes_mask 247";
	ld.global.v2.u32 	{%r410, %r411}, [%rd27+13400];
	ld.global.v2.u32 	{%r412, %r413}, [%rd27+13408];
	st.global.v2.u32 	[%rd28+13312], {%r388, %r389};
	st.global.v2.u32 	[%rd28+13320], {%r390, %r391};
	st.global.v2.u32 	[%rd28+13328], {%r392, %r393};
	st.global.v2.u32 	[%rd28+13336], {%r394, %r395};
	st.global.v2.u32 	[%rd28+13344], {%r396, %r397};
	st.global.v2.u32 	[%rd28+13352], {%r398, %r399};
	st.global.v2.u32 	[%rd28+13360], {%r400, %r401};
	st.global.v2.u32 	[%rd28+13368], {%r402, %r403};
	st.global.v2.u32 	[%rd28+13376], {%r404, %r405};
	st.global.v2.u32 	[%rd28+13384], {%r406, %r407};
	st.global.v2.u32 	[%rd28+13392], {%r408, %r409};
	st.global.v2.u32 	[%rd28+13400], {%r410, %r411};
	st.global.v2.u32 	[%rd28+13408], {%r412, %r413};
	add.s32 	%r853, %r853, 2;
$L__BB16_14:
	and.b32  	%r414, %r38, 1;
	setp.eq.b32 	%p11, %r414, 1;
	not.pred 	%p12, %p11;
	@%p12 bra 	$L__BB16_57;
	shl.b32 	%r415, %r853, 7;
	add.s32 	%r416, %r415, %r6;
	mul.wide.s32 	%rd29, %r416, 104;
	add.s64 	%rd30, %rd6, %rd29;
	add.s64 	%rd31, %rd7, %rd29;
	ld.global.v2.u32 	{%r417, %r418}, [%rd30];
	ld.global.v2.u32 	{%r419, %r420}, [%rd30+8];
	ld.global.v2.u32 	{%r421, %r422}, [%rd30+16];
	ld.global.v2.u32 	{%r423, %r424}, [%rd30+24];
	ld.global.v2.u32 	{%r425, %r426}, [%rd30+32];
	ld.global.v2.u32 	{%r427, %r428}, [%rd30+40];
	ld.global.v2.u32 	{%r429, %r430}, [%rd30+48];
	ld.global.v2.u32 	{%r431, %r432}, [%rd30+56];
	ld.global.v2.u32 	{%r433, %r434}, [%rd30+64];
	ld.global.v2.u32 	{%r435, %r436}, [%rd30+72];
	ld.global.v2.u32 	{%r437, %r438}, [%rd30+80];
	.pragma "used_bytes_mask 247";
	ld.global.v2.u32 	{%r439, %r440}, [%rd30+88];
	ld.global.v2.u32 	{%r441, %r442}, [%rd30+96];
	st.global.v2.u32 	[%rd31], {%r417, %r418};
	st.global.v2.u32 	[%rd31+8], {%r419, %r420};
	st.global.v2.u32 	[%rd31+16], {%r421, %r422};
	st.global.v2.u32 	[%rd31+24], {%r423, %r424};
	st.global.v2.u32 	[%rd31+32], {%r425, %r426};
	st.global.v2.u32 	[%rd31+40], {%r427, %r428};
	st.global.v2.u32 	[%rd31+48], {%r429, %r430};
	st.global.v2.u32 	[%rd31+56], {%r431, %r432};
	st.global.v2.u32 	[%rd31+64], {%r433, %r434};
	st.global.v2.u32 	[%rd31+72], {%r435, %r436};
	st.global.v2.u32 	[%rd31+80], {%r437, %r438};
	st.global.v2.u32 	[%rd31+88], {%r439, %r440};
	st.global.v2.u32 	[%rd31+96], {%r441, %r442};
	bra.uni 	$L__BB16_57;
$L__BB16_16:
	setp.lt.s32 	%p13, %r38, 1;
	@%p13 bra 	$L__BB16_57;
	and.b32  	%r12, %r38, 7;
	setp.lt.u32 	%p14, %r38, 8;
	mov.b32 	%r850, 0;
	@%p14 bra 	$L__BB16_36;
	and.b32  	%r850, %r38, 2147483640;
	mov.b32 	%r849, 0;
$L__BB16_19:
	.pragma "nounroll";
	shl.b32 	%r445, %r849, 7;
	add.s32 	%r17, %r445, %r6;
	setp.ge.s32 	%p15, %r17, %r4;
	@%p15 bra 	$L__BB16_21;
	mul.wide.u32 	%rd32, %r17, 104;
	add.s64 	%rd33, %rd6, %rd32;
	add.s64 	%rd34, %rd7, %rd32;
	ld.global.v2.u32 	{%r446, %r447}, [%rd33];
	ld.global.v2.u32 	{%r448, %r449}, [%rd33+8];
	ld.global.v2.u32 	{%r450, %r451}, [%rd33+16];
	ld.global.v2.u32 	{%r452, %r453}, [%rd33+24];
	ld.global.v2.u32 	{%r454, %r455}, [%rd33+32];
	ld.global.v2.u32 	{%r456, %r457}, [%rd33+40];
	ld.global.v2.u32 	{%r458, %r459}, [%rd33+48];
	ld.global.v2.u32 	{%r460, %r461}, [%rd33+56];
	ld.global.v2.u32 	{%r462, %r463}, [%rd33+64];
	ld.global.v2.u32 	{%r464, %r465}, [%rd33+72];
	ld.global.v2.u32 	{%r466, %r467}, [%rd33+80];
	.pragma "used_bytes_mask 247";
	ld.global.v2.u32 	{%r468, %r469}, [%rd33+88];
	ld.global.v2.u32 	{%r470, %r471}, [%rd33+96];
	st.global.v2.u32 	[%rd34], {%r446, %r447};
	st.global.v2.u32 	[%rd34+8], {%r448, %r449};
	st.global.v2.u32 	[%rd34+16], {%r450, %r451};
	st.global.v2.u32 	[%rd34+24], {%r452, %r453};
	st.global.v2.u32 	[%rd34+32], {%r454, %r455};
	st.global.v2.u32 	[%rd34+40], {%r456, %r457};
	st.global.v2.u32 	[%rd34+48], {%r458, %r459};
	st.global.v2.u32 	[%rd34+56], {%r460, %r461};
	st.global.v2.u32 	[%rd34+64], {%r462, %r463};
	st.global.v2.u32 	[%rd34+72], {%r464, %r465};
	st.global.v2.u32 	[%rd34+80], {%r466, %r467};
	st.global.v2.u32 	[%rd34+88], {%r468, %r469};
	st.global.v2.u32 	[%rd34+96], {%r470, %r471};
$L__BB16_21:
	add.s32 	%r472, %r17, 128;
	setp.ge.s32 	%p16, %r472, %r4;
	mul.wide.s32 	%rd35, %r472, 104;
	add.s64 	%rd8, %rd6, %rd35;
	add.s64 	%rd9, %rd7, %rd35;
	@%p16 bra 	$L__BB16_23;
	ld.global.v2.u32 	{%r473, %r474}, [%rd8];
	ld.global.v2.u32 	{%r475, %r476}, [%rd8+8];
	ld.global.v2.u32 	{%r477, %r478}, [%rd8+16];
	ld.global.v2.u32 	{%r479, %r480}, [%rd8+24];
	ld.global.v2.u32 	{%r481, %r482}, [%rd8+32];
	ld.global.v2.u32 	{%r483, %r484}, [%rd8+40];
	ld.global.v2.u32 	{%r485, %r486}, [%rd8+48];
	ld.global.v2.u32 	{%r487, %r488}, [%rd8+56];
	ld.global.v2.u32 	{%r489, %r490}, [%rd8+64];
	ld.global.v2.u32 	{%r491, %r492}, [%rd8+72];
	ld.global.v2.u32 	{%r493, %r494}, [%rd8+80];
	.pragma "used_bytes_mask 247";
	ld.global.v2.u32 	{%r495, %r496}, [%rd8+88];
	ld.global.v2.u32 	{%r497, %r498}, [%rd8+96];
	st.global.v2.u32 	[%rd9], {%r473, %r474};
	st.global.v2.u32 	[%rd9+8], {%r475, %r476};
	st.global.v2.u32 	[%rd9+16], {%r477, %r478};
	st.global.v2.u32 	[%rd9+24], {%r479, %r480};
	st.global.v2.u32 	[%rd9+32], {%r481, %r482};
	st.global.v2.u32 	[%rd9+40], {%r483, %r484};
	st.global.v2.u32 	[%rd9+48], {%r485, %r486};
	st.global.v2.u32 	[%rd9+56], {%r487, %r488};
	st.global.v2.u32 	[%rd9+64], {%r489, %r490};
	st.global.v2.u32 	[%rd9+72], {%r491, %r492};
	st.global.v2.u32 	[%rd9+80], {%r493, %r494};
	st.global.v2.u32 	[%rd9+88], {%r495, %r496};
	st.global.v2.u32 	[%rd9+96], {%r497, %r498};
$L__BB16_23:
	add.s32 	%r499, %r17, 256;
	setp.ge.s32 	%p17, %r499, %r4;
	@%p17 bra 	$L__BB16_25;
	ld.global.v2.u32 	{%r500, %r501}, [%rd8+13312];
	ld.global.v2.u32 	{%r502, %r503}, [%rd8+13320];
	ld.global.v2.u32 	{%r504, %r505}, [%rd8+13328];
	ld.global.v2.u32 	{%r506, %r507}, [%rd8+13336];
	ld.global.v2.u32 	{%r508, %r509}, [%rd8+13344];
	ld.global.v2.u32 	{%r510, %r511}, [%rd8+13352];
	ld.global.v2.u32 	{%r512, %r513}, [%rd8+13360];
	ld.global.v2.u32 	{%r514, %r515}, [%rd8+13368];
	ld.global.v2.u32 	{%r516, %r517}, [%rd8+13376];
	ld.global.v2.u32 	{%r518, %r519}, [%rd8+13384];
	ld.global.v2.u32 	{%r520, %r521}, [%rd8+13392];
	.pragma "used_bytes_mask 247";
	ld.global.v2.u32 	{%r522, %r523}, [%rd8+13400];
	ld.global.v2.u32 	{%r524, %r525}, [%rd8+13408];
	st.global.v2.u32 	[%rd9+13312], {%r500, %r501};
	st.global.v2.u32 	[%rd9+13320], {%r502, %r503};
	st.global.v2.u32 	[%rd9+13328], {%r504, %r505};
	st.global.v2.u32 	[%rd9+13336], {%r506, %r507};
	st.global.v2.u32 	[%rd9+13344], {%r508, %r509};
	st.global.v2.u32 	[%rd9+13352], {%r510, %r511};
	st.global.v2.u32 	[%rd9+13360], {%r512, %r513};
	st.global.v2.u32 	[%rd9+13368], {%r514, %r515};
	st.global.v2.u32 	[%rd9+13376], {%r516, %r517};
	st.global.v2.u32 	[%rd9+13384], {%r518, %r519};
	st.global.v2.u32 	[%rd9+13392], {%r520, %r521};
	st.global.v2.u32 	[%rd9+13400], {%r522, %r523};
	st.global.v2.u32 	[%rd9+13408], {%r524, %r525};
$L__BB16_25:
	add.s32 	%r526, %r17, 384;
	setp.ge.s32 	%p18, %r526, %r4;
	@%p18 bra 	$L__BB16_27;
	ld.global.v2.u32 	{%r527, %r528}, [%rd8+26624];
	ld.global.v2.u32 	{%r529, %r530}, [%rd8+26632];
	ld.global.v2.u32 	{%r531, %r532}, [%rd8+26640];
	ld.global.v2.u32 	{%r533, %r534}, [%rd8+26648];
	ld.global.v2.u32 	{%r535, %r536}, [%rd8+26656];
	ld.global.v2.u32 	{%r537, %r538}, [%rd8+26664];
	ld.global.v2.u32 	{%r539, %r540}, [%rd8+26672];
	ld.global.v2.u32 	{%r541, %r542}, [%rd8+26680];
	ld.global.v2.u32 	{%r543, %r544}, [%rd8+26688];
	ld.global.v2.u32 	{%r545, %r546}, [%rd8+26696];
	ld.global.v2.u32 	{%r547, %r548}, [%rd8+26704];
	.pragma "used_bytes_mask 247";
	ld.global.v2.u32 	{%r549, %r550}, [%rd8+26712];
	ld.global.v2.u32 	{%r551, %r552}, [%rd8+26720];
	st.global.v2.u32 	[%rd9+26624], {%r527, %r528};
	st.global.v2.u32 	[%rd9+26632], {%r529, %r530};
	st.global.v2.u32 	[%rd9+26640], {%r531, %r532};
	st.global.v2.u32 	[%rd9+26648], {%r533, %r534};
	st.global.v2.u32 	[%rd9+26656], {%r535, %r536};
	st.global.v2.u32 	[%rd9+26664], {%r537, %r538};
	st.global.v2.u32 	[%rd9+26672], {%r539, %r540};
	st.global.v2.u32 	[%rd9+26680], {%r541, %r542};
	st.global.v2.u32 	[%rd9+26688], {%r543, %r544};
	st.global.v2.u32 	[%rd9+26696], {%r545, %r546};
	st.global.v2.u32 	[%rd9+26704], {%r547, %r548};
	st.global.v2.u32 	[%rd9+26712], {%r549, %r550};
	st.global.v2.u32 	[%rd9+26720], {%r551, %r552};
$L__BB16_27:
	add.s32 	%r553, %r17, 512;
	setp.ge.s32 	%p19, %r553, %r4;
	@%p19 bra 	$L__BB16_29;
	ld.global.v2.u32 	{%r554, %r555}, [%rd8+39936];
	ld.global.v2.u32 	{%r556, %r557}, [%rd8+39944];
	ld.global.v2.u32 	{%r558, %r559}, [%rd8+39952];
	ld.global.v2.u32 	{%r560, %r561}, [%rd8+39960];
	ld.global.v2.u32 	{%r562, %r563}, [%rd8+39968];
	ld.global.v2.u32 	{%r564, %r565}, [%rd8+39976];
	ld.global.v2.u32 	{%r566, %r567}, [%rd8+39984];
	ld.global.v2.u32 	{%r568, %r569}, [%rd8+39992];
	ld.global.v2.u32 	{%r570, %r571}, [%rd8+40000];
	ld.global.v2.u32 	{%r572, %r573}, [%rd8+40008];
	ld.global.v2.u32 	{%r574, %r575}, [%rd8+40016];
	.pragma "used_bytes_mask 247";
	ld.global.v2.u32 	{%r576, %r577}, [%rd8+40024];
	ld.global.v2.u32 	{%r578, %r579}, [%rd8+40032];
	st.global.v2.u32 	[%rd9+39936], {%r554, %r555};
	st.global.v2.u32 	[%rd9+39944], {%r556, %r557};
	st.global.v2.u32 	[%rd9+39952], {%r558, %r559};
	st.global.v2.u32 	[%rd9+39960], {%r560, %r561};
	st.global.v2.u32 	[%rd9+39968], {%r562, %r563};
	st.global.v2.u32 	[%rd9+39976], {%r564, %r565};
	st.global.v2.u32 	[%rd9+39984], {%r566, %r567};
	st.global.v2.u32 	[%rd9+39992], {%r568, %r569};
	st.global.v2.u32 	[%rd9+40000], {%r570, %r571};
	st.global.v2.u32 	[%rd9+40008], {%r572, %r573};
	st.global.v2.u32 	[%rd9+40016], {%r574, %r575};
	st.global.v2.u32 	[%rd9+40024], {%r576, %r577};
	st.global.v2.u32 	[%rd9+40032], {%r578, %r579};
$L__BB16_29:
	add.s32 	%r580, %r17, 640;
	setp.ge.s32 	%p20, %r580, %r4;
	@%p20 bra 	$L__BB16_31;
	ld.global.v2.u32 	{%r581, %r582}, [%rd8+53248];
	ld.global.v2.u32 	{%r583, %r584}, [%rd8+53256];
	ld.global.v2.u32 	{%r585, %r586}, [%rd8+53264];
	ld.global.v2.u32 	{%r587, %r588}, [%rd8+53272];
	ld.global.v2.u32 	{%r589, %r590}, [%rd8+53280];
	ld.global.v2.u32 	{%r591, %r592}, [%rd8+53288];
	ld.global.v2.u32 	{%r593, %r594}, [%rd8+53296];
	ld.global.v2.u32 	{%r595, %r596}, [%rd8+53304];
	ld.global.v2.u32 	{%r597, %r598}, [%rd8+53312];
	ld.global.v2.u32 	{%r599, %r600}, [%rd8+53320];
	ld.global.v2.u32 	{%r601, %r602}, [%rd8+53328];
	.pragma "used_bytes_mask 247";
	ld.global.v2.u32 	{%r603, %r604}, [%rd8+53336];
	ld.global.v2.u32 	{%r605, %r606}, [%rd8+53344];
	st.global.v2.u32 	[%rd9+53248], {%r581, %r582};
	st.global.v2.u32 	[%rd9+53256], {%r583, %r584};
	st.global.v2.u32 	[%rd9+53264], {%r585, %r586};
	st.global.v2.u32 	[%rd9+53272], {%r587, %r588};
	st.global.v2.u32 	[%rd9+53280], {%r589, %r590};
	st.global.v2.u32 	[%rd9+53288], {%r591, %r592};
	st.global.v2.u32 	[%rd9+53296], {%r593, %r594};
	st.global.v2.u32 	[%rd9+53304], {%r595, %r596};
	st.global.v2.u32 	[%rd9+53312], {%r597, %r598};
	st.global.v2.u32 	[%rd9+53320], {%r599, %r600};
	st.global.v2.u32 	[%rd9+53328], {%r601, %r602};
	st.global.v2.u32 	[%rd9+53336], {%r603, %r604};
	st.global.v2.u32 	[%rd9+53344], {%r605, %r606};
$L__BB16_31:
	add.s32 	%r607, %r17, 768;
	setp.ge.s32 	%p21, %r607, %r4;
	@%p21 bra 	$L__BB16_33;
	ld.global.v2.u32 	{%r608, %r609}, [%rd8+66560];
	ld.global.v2.u32 	{%r610, %r611}, [%rd8+66568];
	ld.global.v2.u32 	{%r612, %r613}, [%rd8+66576];
	ld.global.v2.u32 	{%r614, %r615}, [%rd8+66584];
	ld.global.v2.u32 	{%r616, %r617}, [%rd8+66592];
	ld.global.v2.u32 	{%r618, %r619}, [%rd8+66600];
	ld.global.v2.u32 	{%r620, %r621}, [%rd8+66608];
	ld.global.v2.u32 	{%r622, %r623}, [%rd8+66616];
	ld.global.v2.u32 	{%r624, %r625}, [%rd8+66624];
	ld.global.v2.u32 	{%r626, %r627}, [%rd8+66632];
	ld.global.v2.u32 	{%r628, %r629}, [%rd8+66640];
	.pragma "used_bytes_mask 247";
	ld.global.v2.u32 	{%r630, %r631}, [%rd8+66648];
	ld.global.v2.u32 	{%r632, %r633}, [%rd8+66656];
	st.global.v2.u32 	[%rd9+66560], {%r608, %r609};
	st.global.v2.u32 	[%rd9+66568], {%r610, %r611};
	st.global.v2.u32 	[%rd9+66576], {%r612, %r613};
	st.global.v2.u32 	[%rd9+66584], {%r614, %r615};
	st.global.v2.u32 	[%rd9+66592], {%r616, %r617};
	st.global.v2.u32 	[%rd9+66600], {%r618, %r619};
	st.global.v2.u32 	[%rd9+66608], {%r620, %r621};
	st.global.v2.u32 	[%rd9+66616], {%r622, %r623};
	st.global.v2.u32 	[%rd9+66624], {%r624, %r625};
	st.global.v2.u32 	[%rd9+66632], {%r626, %r627};
	st.global.v2.u32 	[%rd9+66640], {%r628, %r629};
	st.global.v2.u32 	[%rd9+66648], {%r630, %r631};
	st.global.v2.u32 	[%rd9+66656], {%r632, %r633};
$L__BB16_33:
	add.s32 	%r634, %r17, 896;
	setp.ge.s32 	%p22, %r634, %r4;
	@%p22 bra 	$L__BB16_35;
	ld.global.v2.u32 	{%r635, %r636}, [%rd8+79872];
	ld.global.v2.u32 	{%r637, %r638}, [%rd8+79880];
	ld.global.v2.u32 	{%r639, %r640}, [%rd8+79888];
	ld.global.v2.u32 	{%r641, %r642}, [%rd8+79896];
	ld.global.v2.u32 	{%r643, %r644}, [%rd8+79904];
	ld.global.v2.u32 	{%r645, %r646}, [%rd8+79912];
	ld.global.v2.u32 	{%r647, %r648}, [%rd8+79920];
	ld.global.v2.u32 	{%r649, %r650}, [%rd8+79928];
	ld.global.v2.u32 	{%r651, %r652}, [%rd8+79936];
	ld.global.v2.u32 	{%r653, %r654}, [%rd8+79944];
	ld.global.v2.u32 	{%r655, %r656}, [%rd8+79952];
	.pragma "used_bytes_mask 247";
	ld.global.v2.u32 	{%r657, %r658}, [%rd8+79960];
	ld.global.v2.u32 	{%r659, %r660}, [%rd8+79968];
	st.global.v2.u32 	[%rd9+79872], {%r635, %r636};
	st.global.v2.u32 	[%rd9+79880], {%r637, %r638};
	st.global.v2.u32 	[%rd9+79888], {%r639, %r640};
	st.global.v2.u32 	[%rd9+79896], {%r641, %r642};
	st.global.v2.u32 	[%rd9+79904], {%r643, %r644};
	st.global.v2.u32 	[%rd9+79912], {%r645, %r646};
	st.global.v2.u32 	[%rd9+79920], {%r647, %r648};
	st.global.v2.u32 	[%rd9+79928], {%r649, %r650};
	st.global.v2.u32 	[%rd9+79936], {%r651, %r652};
	st.global.v2.u32 	[%rd9+79944], {%r653, %r654};
	st.global.v2.u32 	[%rd9+79952], {%r655, %r656};
	st.global.v2.u32 	[%rd9+79960], {%r657, %r658};
	st.global.v2.u32 	[%rd9+79968], {%r659, %r660};
$L__BB16_35:
	add.s32 	%r849, %r849, 8;
	setp.ne.s32 	%p23, %r849, %r850;
	@%p23 bra 	$L__BB16_19;
$L__BB16_36:
	setp.eq.s32 	%p24, %r12, 0;
	@%p24 bra 	$L__BB16_57;
	and.b32  	%r20, %r38, 3;
	setp.lt.u32 	%p25, %r12, 4;
	@%p25 bra 	$L__BB16_47;
	shl.b32 	%r661, %r850, 7;
	add.s32 	%r21, %r661, %r6;
	setp.ge.s32 	%p26, %r21, %r4;
	@%p26 bra 	$L__BB16_40;
	mul.wide.s32 	%rd36, %r21, 104;
	add.s64 	%rd37, %rd6, %rd36;
	add.s64 	%rd38, %rd7, %rd36;
	ld.global.v2.u32 	{%r662, %r663}, [%rd37];
	ld.global.v2.u32 	{%r664, %r665}, [%rd37+8];
	ld.global.v2.u32 	{%r666, %r667}, [%rd37+16];
	ld.global.v2.u32 	{%r668, %r669}, [%rd37+24];
	ld.global.v2.u32 	{%r670, %r671}, [%rd37+32];
	ld.global.v2.u32 	{%r672, %r673}, [%rd37+40];
	ld.global.v2.u32 	{%r674, %r675}, [%rd37+48];
	ld.global.v2.u32 	{%r676, %r677}, [%rd37+56];
	ld.global.v2.u32 	{%r678, %r679}, [%rd37+64];
	ld.global.v2.u32 	{%r680, %r681}, [%rd37+72];
	ld.global.v2.u32 	{%r682, %r683}, [%rd37+80];
	.pragma "used_bytes_mask 247";
	ld.global.v2.u32 	{%r684, %r685}, [%rd37+88];
	ld.global.v2.u32 	{%r686, %r687}, [%rd37+96];
	st.global.v2.u32 	[%rd38], {%r662, %r663};
	st.global.v2.u32 	[%rd38+8], {%r664, %r665};
	st.global.v2.u32 	[%rd38+16], {%r666, %r667};
	st.global.v2.u32 	[%rd38+24], {%r668, %r669};
	st.global.v2.u32 	[%rd38+32], {%r670, %r671};
	st.global.v2.u32 	[%rd38+40], {%r672, %r673};
	st.global.v2.u32 	[%rd38+48], {%r674, %r675};
	st.global.v2.u32 	[%rd38+56], {%r676, %r677};
	st.global.v2.u32 	[%rd38+64], {%r678, %r679};
	st.global.v2.u32 	[%rd38+72], {%r680, %r681};
	st.global.v2.u32 	[%rd38+80], {%r682, %r683};
	st.global.v2.u32 	[%rd38+88], {%r684, %r685};
	st.global.v2.u32 	[%rd38+96], {%r686, %r687};
$L__BB16_40:
	add.s32 	%r22, %r21, 128;
	setp.ge.s32 	%p27, %r22, %r4;
	@%p27 bra 	$L__BB16_42;
	mul.wide.s32 	%rd39, %r22, 104;
	add.s64 	%rd40, %rd6, %rd39;
	add.s64 	%rd41, %rd7, %rd39;
	ld.global.v2.u32 	{%r688, %r689}, [%rd40];
	ld.global.v2.u32 	{%r690, %r691}, [%rd40+8];
	ld.global.v2.u32 	{%r692, %r693}, [%rd40+16];
	ld.global.v2.u32 	{%r694, %r695}, [%rd40+24];
	ld.global.v2.u32 	{%r696, %r697}, [%rd40+32];
	ld.global.v2.u32 	{%r698, %r699}, [%rd40+40];
	ld.global.v2.u32 	{%r700, %r701}, [%rd40+48];
	ld.global.v2.u32 	{%r702, %r703}, [%rd40+56];
	ld.global.v2.u32 	{%r704, %r705}, [%rd40+64];
	ld.global.v2.u32 	{%r706, %r707}, [%rd40+72];
	ld.global.v2.u32 	{%r708, %r709}, [%rd40+80];
	.pragma "used_bytes_mask 247";
	ld.global.v2.u32 	{%r710, %r711}, [%rd40+88];
	ld.global.v2.u32 	{%r712, %r713}, [%rd40+96];
	st.global.v2.u32 	[%rd41], {%r688, %r689};
	st.global.v2.u32 	[%rd41+8], {%r690, %r691};
	st.global.v2.u32 	[%rd41+16], {%r692, %r693};
	st.global.v2.u32 	[%rd41+24], {%r694, %r695};
	st.global.v2.u32 	[%rd41+32], {%r696, %r697};
	st.global.v2.u32 	[%rd41+40], {%r698, %r699};
	st.global.v2.u32 	[%rd41+48], {%r700, %r701};
	st.global.v2.u32 	[%rd41+56], {%r702, %r703};
	st.global.v2.u32 	[%rd41+64], {%r704, %r705};
	st.global.v2.u32 	[%rd41+72], {%r706, %r707};
	st.global.v2.u32 	[%rd41+80], {%r708, %r709};
	st.global.v2.u32 	[%rd41+88], {%r710, %r711};
	st.global.v2.u32 	[%rd41+96], {%r712, %r713};
$L__BB16_42:
	add.s32 	%r23, %r21, 256;
	setp.ge.s32 	%p28, %r23, %r4;
	@%p28 bra 	$L__BB16_44;
	mul.wide.s32 	%rd42, %r23, 104;
	add.s64 	%rd43, %rd6, %rd42;
	add.s64 	%rd44, %rd7, %rd42;
	ld.global.v2.u32 	{%r714, %r715}, [%rd43];
	ld.global.v2.u32 	{%r716, %r717}, [%rd43+8];
	ld.global.v2.u32 	{%r718, %r719}, [%rd43+16];
	ld.global.v2.u32 	{%r720, %r721}, [%rd43+24];
	ld.global.v2.u32 	{%r722, %r723}, [%rd43+32];
	ld.global.v2.u32 	{%r724, %r725}, [%rd43+40];
	ld.global.v2.u32 	{%r726, %r727}, [%rd43+48];
	ld.global.v2.u32 	{%r728, %r729}, [%rd43+56];
	ld.global.v2.u32 	{%r730, %r731}, [%rd43+64];
	ld.global.v2.u32 	{%r732, %r733}, [%rd43+72];
	ld.global.v2.u32 	{%r734, %r735}, [%rd43+80];
	.pragma "used_bytes_mask 247";
	ld.global.v2.u32 	{%r736, %r737}, [%rd43+88];
	ld.global.v2.u32 	{%r738, %r739}, [%rd43+96];
	st.global.v2.u32 	[%rd44], {%r714, %r715};
	st.global.v2.u32 	[%rd44+8], {%r716, %r717};
	st.global.v2.u32 	[%rd44+16], {%r718, %r719};
	st.global.v2.u32 	[%rd44+24], {%r720, %r721};
	st.global.v2.u32 	[%rd44+32], {%r722, %r723};
	st.global.v2.u32 	[%rd44+40], {%r724, %r725};
	st.global.v2.u32 	[%rd44+48], {%r726, %r727};
	st.global.v2.u32 	[%rd44+56], {%r728, %r729};
	st.global.v2.u32 	[%rd44+64], {%r730, %r731};
	st.global.v2.u32 	[%rd44+72], {%r732, %r733};
	st.global.v2.u32 	[%rd44+80], {%r734, %r735};
	st.global.v2.u32 	[%rd44+88], {%r736, %r737};
	st.global.v2.u32 	[%rd44+96], {%r738, %r739};
$L__BB16_44:
	add.s32 	%r24, %r21, 384;
	setp.ge.s32 	%p29, %r24, %r4;
	@%p29 bra 	$L__BB16_46;
	mul.wide.s32 	%rd45, %r24, 104;
	add.s64 	%rd46, %rd6, %rd45;
	add.s64 	%rd47, %rd7, %rd45;
	ld.global.v2.u32 	{%r740, %r741}, [%rd46];
	ld.global.v2.u32 	{%r742, %r743}, [%rd46+8];
	ld.global.v2.u32 	{%r744, %r745}, [%rd46+16];
	ld.global.v2.u32 	{%r746, %r747}, [%rd46+24];
	ld.global.v2.u32 	{%r748, %r749}, [%rd46+32];
	ld.global.v2.u32 	{%r750, %r751}, [%rd46+40];
	ld.global.v2.u32 	{%r752, %r753}, [%rd46+48];
	ld.global.v2.u32 	{%r754, %r755}, [%rd46+56];
	ld.global.v2.u32 	{%r756, %r757}, [%rd46+64];
	ld.global.v2.u32 	{%r758, %r759}, [%rd46+72];
	ld.global.v2.u32 	{%r760, %r761}, [%rd46+80];
	.pragma "used_bytes_mask 247";
	ld.global.v2.u32 	{%r762, %r763}, [%rd46+88];
	ld.global.v2.u32 	{%r764, %r765}, [%rd46+96];
	st.global.v2.u32 	[%rd47], {%r740, %r741};
	st.global.v2.u32 	[%rd47+8], {%r742, %r743};
	st.global.v2.u32 	[%rd47+16], {%r744, %r745};
	st.global.v2.u32 	[%rd47+24], {%r746, %r747};
	st.global.v2.u32 	[%rd47+32], {%r748, %r749};
	st.global.v2.u32 	[%rd47+40], {%r750, %r751};
	st.global.v2.u32 	[%rd47+48], {%r752, %r753};
	st.global.v2.u32 	[%rd47+56], {%r754, %r755};
	st.global.v2.u32 	[%rd47+64], {%r756, %r757};
	st.global.v2.u32 	[%rd47+72], {%r758, %r759};
	st.global.v2.u32 	[%rd47+80], {%r760, %r761};
	st.global.v2.u32 	[%rd47+88], {%r762, %r763};
	st.global.v2.u32 	[%rd47+96], {%r764, %r765};
$L__BB16_46:
	add.s32 	%r850, %r850, 4;
$L__BB16_47:
	setp.eq.s32 	%p30, %r20, 0;
	@%p30 bra 	$L__BB16_57;
	setp.eq.s32 	%p31, %r20, 1;
	@%p31 bra 	$L__BB16_54;
	shl.b32 	%r766, %r850, 7;
	add.s32 	%r27, %r766, %r6;
	setp.ge.s32 	%p32, %r27, %r4;
	@%p32 bra 	$L__BB16_51;
	mul.wide.s32 	%rd48, %r27, 104;
	add.s64 	%rd49, %rd6, %rd48;
	add.s64 	%rd50, %rd7, %rd48;
	ld.global.v2.u32 	{%r767, %r768}, [%rd49];
	ld.global.v2.u32 	{%r769, %r770}, [%rd49+8];
	ld.global.v2.u32 	{%r771, %r772}, [%rd49+16];
	ld.global.v2.u32 	{%r773, %r774}, [%rd49+24];
	ld.global.v2.u32 	{%r775, %r776}, [%rd49+32];
	ld.global.v2.u32 	{%r777, %r778}, [%rd49+40];
	ld.global.v2.u32 	{%r779, %r780}, [%rd49+48];
	ld.global.v2.u32 	{%r781, %r782}, [%rd49+56];
	ld.global.v2.u32 	{%r783, %r784}, [%rd49+64];
	ld.global.v2.u32 	{%r785, %r786}, [%rd49+72];
	ld.global.v2.u32 	{%r787, %r788}, [%rd49+80];
	.pragma "used_bytes_mask 247";
	ld.global.v2.u32 	{%r789, %r790}, [%rd49+88];
	ld.global.v2.u32 	{%r791, %r792}, [%rd49+96];
	st.global.v2.u32 	[%rd50], {%r767, %r768};
	st.global.v2.u32 	[%rd50+8], {%r769, %r770};
	st.global.v2.u32 	[%rd50+16], {%r771, %r772};
	st.global.v2.u32 	[%rd50+24], {%r773, %r774};
	st.global.v2.u32 	[%rd50+32], {%r775, %r776};
	st.global.v2.u32 	[%rd50+40], {%r777, %r778};
	st.global.v2.u32 	[%rd50+48], {%r779, %r780};
	st.global.v2.u32 	[%rd50+56], {%r781, %r782};
	st.global.v2.u32 	[%rd50+64], {%r783, %r784};
	st.global.v2.u32 	[%rd50+72], {%r785, %r786};
	st.global.v2.u32 	[%rd50+80], {%r787, %r788};
	st.global.v2.u32 	[%rd50+88], {%r789, %r790};
	st.global.v2.u32 	[%rd50+96], {%r791, %r792};
$L__BB16_51:
	add.s32 	%r28, %r27, 128;
	setp.ge.s32 	%p33, %r28, %r4;
	@%p33 bra 	$L__BB16_53;
	mul.wide.s32 	%rd51, %r28, 104;
	add.s64 	%rd52, %rd6, %rd51;
	add.s64 	%rd53, %rd7, %rd51;
	ld.global.v2.u32 	{%r793, %r794}, [%rd52];
	ld.global.v2.u32 	{%r795, %r796}, [%rd52+8];
	ld.global.v2.u32 	{%r797, %r798}, [%rd52+16];
	ld.global.v2.u32 	{%r799, %r800}, [%rd52+24];
	ld.global.v2.u32 	{%r801, %r802}, [%rd52+32];
	ld.global.v2.u32 	{%r803, %r804}, [%rd52+40];
	ld.global.v2.u32 	{%r805, %r806}, [%rd52+48];
	ld.global.v2.u32 	{%r807, %r808}, [%rd52+56];
	ld.global.v2.u32 	{%r809, %r810}, [%rd52+64];
	ld.global.v2.u32 	{%r811, %r812}, [%rd52+72];
	ld.global.v2.u32 	{%r813, %r814}, [%rd52+80];
	.pragma "used_bytes_mask 247";
	ld.global.v2.u32 	{%r815, %r816}, [%rd52+88];
	ld.global.v2.u32 	{%r817, %r818}, [%rd52+96];
	st.global.v2.u32 	[%rd53], {%r793, %r794};
	st.global.v2.u32 	[%rd53+8], {%r795, %r796};
	st.global.v2.u32 	[%rd53+16], {%r797, %r798};
	st.global.v2.u32 	[%rd53+24], {%r799, %r800};
	st.global.v2.u32 	[%rd53+32], {%r801, %r802};
	st.global.v2.u32 	[%rd53+40], {%r803, %r804};
	st.global.v2.u32 	[%rd53+48], {%r805, %r806};
	st.global.v2.u32 	[%rd53+56], {%r807, %r808};
	st.global.v2.u32 	[%rd53+64], {%r809, %r810};
	st.global.v2.u32 	[%rd53+72], {%r811, %r812};
	st.global.v2.u32 	[%rd53+80], {%r813, %r814};
	st.global.v2.u32 	[%rd53+88], {%r815, %r816};
	st.global.v2.u32 	[%rd53+96], {%r817, %r818};
$L__BB16_53:
	add.s32 	%r850, %r850, 2;
$L__BB16_54:
	and.b32  	%r819, %r38, 1;
	setp.eq.b32 	%p34, %r819, 1;
	not.pred 	%p35, %p34;
	@%p35 bra 	$L__BB16_57;
	shl.b32 	%r820, %r850, 7;
	add.s32 	%r31, %r820, %r6;
	setp.ge.s32 	%p36, %r31, %r4;
	@%p36 bra 	$L__BB16_57;
	mul.wide.s32 	%rd54, %r31, 104;
	add.s64 	%rd55, %rd6, %rd54;
	add.s64 	%rd56, %rd7, %rd54;
	ld.global.v2.u32 	{%r821, %r822}, [%rd55];
	ld.global.v2.u32 	{%r823, %r824}, [%rd55+8];
	ld.global.v2.u32 	{%r825, %r826}, [%rd55+16];
	ld.global.v2.u32 	{%r827, %r828}, [%rd55+24];
	ld.global.v2.u32 	{%r829, %r830}, [%rd55+32];
	ld.global.v2.u32 	{%r831, %r832}, [%rd55+40];
	ld.global.v2.u32 	{%r833, %r834}, [%rd55+48];
	ld.global.v2.u32 	{%r835, %r836}, [%rd55+56];
	ld.global.v2.u32 	{%r837, %r838}, [%rd55+64];
	ld.global.v2.u32 	{%r839, %r840}, [%rd55+72];
	ld.global.v2.u32 	{%r841, %r842}, [%rd55+80];
	.pragma "used_bytes_mask 247";
	ld.global.v2.u32 	{%r843, %r844}, [%rd55+88];
	ld.global.v2.u32 	{%r845, %r846}, [%rd55+96];
	st.global.v2.u32 	[%rd56], {%r821, %r822};
	st.global.v2.u32 	[%rd56+8], {%r823, %r824};
	st.global.v2.u32 	[%rd56+16], {%r825, %r826};
	st.global.v2.u32 	[%rd56+24], {%r827, %r828};
	st.global.v2.u32 	[%rd56+32], {%r829, %r830};
	st.global.v2.u32 	[%rd56+40], {%r831, %r832};
	st.global.v2.u32 	[%rd56+48], {%r833, %r834};
	st.global.v2.u32 	[%rd56+56], {%r835, %r836};
	st.global.v2.u32 	[%rd56+64], {%r837, %r838};
	st.global.v2.u32 	[%rd56+72], {%r839, %r840};
	st.global.v2.u32 	[%rd56+80], {%r841, %r842};
	st.global.v2.u32 	[%rd56+88], {%r843, %r844};
	st.global.v2.u32 	[%rd56+96], {%r845, %r846};
$L__BB16_57:
	ret;

}
	// .globl	_ZN3cub18CUB_300001_SM_10006detail9transform16transform_kernelINS2_10policy_hubILb1EN4cuda3std3__45tupleIJN6thrust24THRUST_300001_SM_1000_NS7pointerI11AutomobilisNSA_8cuda_cub3tagENSA_11use_defaultESF_EEEEEE10policy1000ElNS7_10__identityENSA_6detail15normal_iteratorINSA_10device_ptrISC_EEEEJPSC_EEEvT0_iT1_T2_DpNS2_10kernel_argIT3_EE
.visible .entry _ZN3cub18CUB_300001_SM_10006detail9transform16transform_kernelINS2_10policy_hubILb1EN4cuda3std3__45tupleIJN6thrust24THRUST_300001_SM_1000_NS7pointerI11AutomobilisNSA_8cuda_cub3tagENSA_11use_defaultESF_EEEEEE10policy1000ElNS7_10__identityENSA_6detail15normal_iteratorINSA_10device_ptrISC_EEEEJPSC_EEEvT0_iT1_T2_DpNS2_10kernel_argIT3_EE(
	.param .u64 _ZN3cub18CUB_300001_SM_10006detail9transform16transform_kernelINS2_10policy_hubILb1EN4cuda3std3__45tupleIJN6thrust24THRUST_300001_SM_1000_NS7pointerI11AutomobilisNSA_8cuda_cub3tagENSA_11use_defaultESF_EEEEEE10policy1000ElNS7_10__identityENSA_6detail15normal_iteratorINSA_10device_ptrISC_EEEEJPSC_EEEvT0_iT1_T2_DpNS2_10kernel_argIT3_EE_param_0,
	.param .u32 _ZN3cub18CUB_300001_SM_10006detail9transform16transform_kernelINS2_10policy_hubILb1EN4cuda3std3__45tupleIJN6thrust24THRUST_300001_SM_1000_NS7pointerI11AutomobilisNSA_8cuda_cub3tagENSA_11use_defaultESF_EEEEEE10policy1000ElNS7_10__identityENSA_6detail15normal_iteratorINSA_10device_ptrISC_EEEEJPSC_EEEvT0_iT1_T2_DpNS2_10kernel_argIT3_EE_param_1,
	.param .align 1 .b8 _ZN3cub18CUB_300001_SM_10006detail9transform16transform_kernelINS2_10policy_hubILb1EN4cuda3std3__45tupleIJN6thrust24THRUST_300001_SM_1000_NS7pointerI11AutomobilisNSA_8cuda_cub3tagENSA_11use_defaultESF_EEEEEE10policy1000ElNS7_10__identityENSA_6detail15normal_iteratorINSA_10device_ptrISC_EEEEJPSC_EEEvT0_iT1_T2_DpNS2_10kernel_argIT3_EE_param_2[1],
	.param .align 8 .b8 _ZN3cub18CUB_300001_SM_10006detail9transform16transform_kernelINS2_10policy_hubILb1EN4cuda3std3__45tupleIJN6thrust24THRUST_300001_SM_1000_NS7pointerI11AutomobilisNSA_8cuda_cub3tagENSA_11use_defaultESF_EEEEEE10policy1000ElNS7_10__identityENSA_6detail15normal_iteratorINSA_10device_ptrISC_EEEEJPSC_EEEvT0_iT1_T2_DpNS2_10kernel_argIT3_EE_param_3[8],
	.param .align 8 .b8 _ZN3cub18CUB_300001_SM_10006detail9transform16transform_kernelINS2_10policy_hubILb1EN4cuda3std3__45tupleIJN6thrust24THRUST_300001_SM_1000_NS7pointerI11AutomobilisNSA_8cuda_cub3tagENSA_11use_defaultESF_EEEEEE10policy1000ElNS7_10__identityENSA_6detail15normal_iteratorINSA_10device_ptrISC_EEEEJPSC_EEEvT0_iT1_T2_DpNS2_10kernel_argIT3_EE_param_4[16]
)
.maxntid 128
{
	.reg .pred 	%p<37>;
	.reg .b32 	%r<853>;
	.reg .b64 	%rd<63>;

	ld.param.u64 	%rd11, [_ZN3cub18CUB_300001_SM_10006detail9transform16transform_kernelINS2_10policy_hubILb1EN4cuda3std3__45tupleIJN6thrust24THRUST_300001_SM_1000_NS7pointerI11AutomobilisNSA_8cuda_cub3tagENSA_11use_defaultESF_EEEEEE10policy1000ElNS7_10__identityENSA_6detail15normal_iteratorINSA_10device_ptrISC_EEEEJPSC_EEEvT0_iT1_T2_DpNS2_10kernel_argIT3_EE_param_0];
	ld.param.u64 	%rd12, [_ZN3cub18CUB_300001_SM_10006detail9transform16transform_kernelINS2_10policy_hubILb1EN4cuda3std3__45tupleIJN6thrust24THRUST_300001_SM_1000_NS7pointerI11AutomobilisNSA_8cuda_cub3tagENSA_11use_defaultESF_EEEEEE10policy1000ElNS7_10__identityENSA_6detail15normal_iteratorINSA_10device_ptrISC_EEEEJPSC_EEEvT0_iT1_T2_DpNS2_10kernel_argIT3_EE_param_4];
	ld.param.u64 	%rd13, [_ZN3cub18CUB_300001_SM_10006detail9transform16transform_kernelINS2_10policy_hubILb1EN4cuda3std3__45tupleIJN6thrust24THRUST_300001_SM_1000_NS7pointerI11AutomobilisNSA_8cuda_cub3tagENSA_11use_defaultESF_EEEEEE10policy1000ElNS7_10__identityENSA_6detail15normal_iteratorINSA_10device_ptrISC_EEEEJPSC_EEEvT0_iT1_T2_DpNS2_10kernel_argIT3_EE_param_3];
	ld.param.u32 	%r36, [_ZN3cub18CUB_300001_SM_10006detail9transform16transform_kernelINS2_10policy_hubILb1EN4cuda3std3__45tupleIJN6thrust24THRUST_300001_SM_1000_NS7pointerI11AutomobilisNSA_8cuda_cub3tagENSA_11use_defaultESF_EEEEEE10policy1000ElNS7_10__identityENSA_6detail15normal_iteratorINSA_10device_ptrISC_EEEEJPSC_EEEvT0_iT1_T2_DpNS2_10kernel_argIT3_EE_param_1];
	cvta.to.global.u64 	%rd1, %rd13;
	cvta.to.global.u64 	%rd2, %rd12;
	shl.b32 	%r1, %r36, 7;
	mov.u32 	%r37, %ctaid.x;
	cvt.u64.u32 	%rd14, %r37;
	cvt.s64.s32 	%rd15, %r1;
	mul.lo.s64 	%rd3, %rd15, %rd14;
	sub.s64 	%rd16, %rd11, %rd3;
	min.s64 	%rd17, %rd16, %rd15;
	cvt.u32.u64 	%r2, %rd17;
	mul.lo.s32 	%r3, %r2, 104;
	mov.u32 	%r4, %tid.x;
	shl.b32 	%r844, %r4, 7;
	setp.ge.s32 	%p1, %r844, %r3;
	@%p1 bra 	$L__BB17_3;
	mad.lo.s64 	%rd18, %rd3, 104, %rd2;
	mul.wide.u32 	%rd19, %r4, 128;
	add.s64 	%rd62, %rd18, %rd19;
$L__BB17_2:
	.pragma "nounroll";
	// begin inline asm
	prefetch.global.L2 [%rd62];
	// end inline asm
	add.s32 	%r844, %r844, 16384;
	add.s64 	%rd62, %rd62, 16384;
	setp.lt.s32 	%p2, %r844, %r3;
	@%p2 bra 	$L__BB17_2;
$L__BB17_3:
	mul.lo.s64 	%rd21, %rd3, 104;
	add.s64 	%rd7, %rd2, %rd21;
	add.s64 	%rd8, %rd1, %rd21;
	setp.eq.s32 	%p3, %r1, %r2;
	@%p3 bra 	$L__BB17_45;
	setp.lt.s32 	%p4, %r36, 1;
	@%p4 bra 	$L__BB17_57;
	and.b32  	%r8, %r36, 7;
	setp.lt.u32 	%p5, %r36, 8;
	mov.b32 	%r850, 0;
	@%p5 bra 	$L__BB17_24;
	and.b32  	%r850, %r36, 2147483640;
	mov.b32 	%r846, 0;
$L__BB17_7:
	.pragma "nounroll";
	shl.b32 	%r40, %r846, 7;
	add.s32 	%r15, %r40, %r4;
	setp.ge.s32 	%p6, %r15, %r2;
	@%p6 bra 	$L__BB17_9;
	mul.wide.u32 	%rd22, %r15, 104;
	add.s64 	%rd23, %rd7, %rd22;
	add.s64 	%rd24, %rd8, %rd22;
	ld.global.v2.u32 	{%r41, %r42}, [%rd23];
	ld.global.v2.u32 	{%r43, %r44}, [%rd23+8];
	ld.global.v2.u32 	{%r45, %r46}, [%rd23+16];
	ld.global.v2.u32 	{%r47, %r48}, [%rd23+24];
	ld.global.v2.u32 	{%r49, %r50}, [%rd23+32];
	ld.global.v2.u32 	{%r51, %r52}, [%rd23+40];
	ld.global.v2.u32 	{%r53, %r54}, [%rd23+48];
	ld.global.v2.u32 	{%r55, %r56}, [%rd23+56];
	ld.global.v2.u32 	{%r57, %r58}, [%rd23+64];
	ld.global.v2.u32 	{%r59, %r60}, [%rd23+72];
	ld.global.v2.u32 	{%r61, %r62}, [%rd23+80];
	.pragma "used_bytes_mask 247";
	ld.global.v2.u32 	{%r63, %r64}, [%rd23+88];
	ld.global.v2.u32 	{%r65, %r66}, [%rd23+96];
	st.global.v2.u32 	[%rd24], {%r41, %r42};
	st.global.v2.u32 	[%rd24+8], {%r43, %r44};
	st.global.v2.u32 	[%rd24+16], {%r45, %r46};
	st.global.v2.u32 	[%rd24+24], {%r47, %r48};
	st.global.v2.u32 	[%rd24+32], {%r49, %r50};
	st.global.v2.u32 	[%rd24+40], {%r51, %r52};
	st.global.v2.u32 	[%rd24+48], {%r53, %r54};
	st.global.v2.u32 	[%rd24+56], {%r55, %r56};
	st.global.v2.u32 	[%rd24+64], {%r57, %r58};
	st.global.v2.u32 	[%rd24+72], {%r59, %r60};
	st.global.v2.u32 	[%rd24+80], {%r61, %r62};
	st.global.v2.u32 	[%rd24+88], {%r63, %r64};
	st.global.v2.u32 	[%rd24+96], {%r65, %r66};
$L__BB17_9:
	add.s32 	%r67, %r15, 128;
	setp.ge.s32 	%p7, %r67, %r2;
	mul.wide.s32 	%rd25, %r67, 104;
	add.s64 	%rd9, %rd7, %rd25;
	add.s64 	%rd10, %rd8, %rd25;
	@%p7 bra 	$L__BB17_11;
	ld.global.v2.u32 	{%r68, %r69}, [%rd9];
	ld.global.v2.u32 	{%r70, %r71}, [%rd9+8];
	ld.global.v2.u32 	{%r72, %r73}, [%rd9+16];
	ld.global.v2.u32 	{%r74, %r75}, [%rd9+24];
	ld.global.v2.u32 	{%r76, %r77}, [%rd9+32];
	ld.global.v2.u32 	{%r78, %r79}, [%rd9+40];
	ld.global.v2.u32 	{%r80, %r81}, [%rd9+48];
	ld.global.v2.u32 	{%r82, %r83}, [%rd9+56];
	ld.global.v2.u32 	{%r84, %r85}, [%rd9+64];
	ld.global.v2.u32 	{%r86, %r87}, [%rd9+72];
	ld.global.v2.u32 	{%r88, %r89}, [%rd9+80];
	.pragma "used_bytes_mask 247";
	ld.global.v2.u32 	{%r90, %r91}, [%rd9+88];
	ld.global.v2.u32 	{%r92, %r93}, [%rd9+96];
	st.global.v2.u32 	[%rd10], {%r68, %r69};
	st.global.v2.u32 	[%rd10+8], {%r70, %r71};
	st.global.v2.u32 	[%rd10+16], {%r72, %r73};
	st.global.v2.u32 	[%rd10+24], {%r74, %r75};
	st.global.v2.u32 	[%rd10+32], {%r76, %r77};
	st.global.v2.u32 	[%rd10+40], {%r78, %r79};
	st.global.v2.u32 	[%rd10+48], {%r80, %r81};
	st.global.v2.u32 	[%rd10+56], {%r82, %r83};
	st.global.v2.u32 	[%rd10+64], {%r84, %r85};
	st.global.v2.u32 	[%rd10+72], {%r86, %r87};
	st.global.v2.u32 	[%rd10+80], {%r88, %r89};
	st.global.v2.u32 	[%rd10+88], {%r90, %r91};
	st.global.v2.u32 	[%rd10+96], {%r92, %r93};
$L__BB17_11:
	add.s32 	%r94, %r15, 256;
	setp.ge.s32 	%p8, %r94, %r2;
	@%p8 bra 	$L__BB17_13;
	ld.global.v2.u32 	{%r95, %r96}, [%rd9+13312];
	ld.global.v2.u32 	{%r97, %r98}, [%rd9+13320];
	ld.global.v2.u32 	{%r99, %r100}, [%rd9+13328];
	ld.global.v2.u32 	{%r101, %r102}, [%rd9+13336];
	ld.global.v2.u32 	{%r103, %r104}, [%rd9+13344];
	ld.global.v2.u32 	{%r105, %r106}, [%rd9+13352];
	ld.global.v2.u32 	{%r107, %r108}, [%rd9+13360];
	ld.global.v2.u32 	{%r109, %r110}, [%rd9+13368];
	ld.global.v2.u32 	{%r111, %r112}, [%rd9+13376];
	ld.global.v2.u32 	{%r113, %r114}, [%rd9+13384];
	ld.global.v2.u32 	{%r115, %r116}, [%rd9+13392];
	.pragma "used_bytes_mask 247";
	ld.global.v2.u32 	{%r117, %r118}, [%rd9+13400];
	ld.global.v2.u32 	{%r119, %r120}, [%rd9+13408];
	st.global.v2.u32 	[%rd10+13312], {%r95, %r96};
	st.global.v2.u32 	[%rd10+13320], {%r97, %r98};
	st.global.v2.u32 	[%rd10+13328], {%r99, %r100};
	st.global.v2.u32 	[%rd10+13336], {%r101, %r102};
	st.global.v2.u32 	[%rd10+13344], {%r103, %r104};
	st.global.v2.u32 	[%rd10+13352], {%r105, %r106};
	st.global.v2.u32 	[%rd10+13360], {%r107, %r108};
	st.global.v2.u32 	[%rd10+13368], {%r109, %r110};
	st.global.v2.u32 	[%rd10+13376], {%r111, %r112};
	st.global.v2.u32 	[%rd10+13384], {%r113, %r114};
	st.global.v2.u32 	[%rd10+13392], {%r115, %r116};
	st.global.v2.u32 	[%rd10+13400], {%r117, %r118};
	st.global.v2.u32 	[%rd10+13408], {%r119, %r120};
$L__BB17_13:
	add.s32 	%r121, %r15, 384;
	setp.ge.s32 	%p9, %r121, %r2;
	@%p9 bra 	$L__BB17_15;
	ld.global.v2.u32 	{%r122, %r123}, [%rd9+26624];
	ld.global.v2.u32 	{%r124, %r125}, [%rd9+26632];
	ld.global.v2.u32 	{%r126, %r127}, [%rd9+26640];
	ld.global.v2.u32 	{%r128, %r129}, [%rd9+26648];
	ld.global.v2.u32 	{%r130, %r131}, [%rd9+26656];
	ld.global.v2.u32 	{%r132, %r133}, [%rd9+26664];
	ld.global.v2.u32 	{%r134, %r135}, [%rd9+26672];
	ld.global.v2.u32 	{%r136, %r137}, [%rd9+26680];
	ld.global.v2.u32 	{%r138, %r139}, [%rd9+26688];
	ld.global.v2.u32 	{%r140, %r141}, [%rd9+26696];
	ld.global.v2.u32 	{%r142, %r143}, [%rd9+26704];
	.pragma "used_bytes_mask 247";
	ld.global.v2.u32 	{%r144, %r145}, [%rd9+26712];
	ld.global.v2.u32 	{%r146, %r147}, [%rd9+26720];
	st.global.v2.u32 	[%rd10+26624], {%r122, %r123};
	st.global.v2.u32 	[%rd10+26632], {%r124, %r125};
	st.global.v2.u32 	[%rd10+26640], {%r126, %r127};
	st.global.v2.u32 	[%rd10+26648], {%r128, %r129};
	st.global.v2.u32 	[%rd10+26656], {%r130, %r131};
	st.global.v2.u32 	[%rd10+26664], {%r132, %r133};
	st.global.v2.u32 	[%rd10+26672], {%r134, %r135};
	st.global.v2.u32 	[%rd10+26680], {%r136, %r137};
	st.global.v2.u32 	[%rd10+26688], {%r138, %r139};
	st.global.v2.u32 	[%rd10+26696], {%r140, %r141};
	st.global.v2.u32 	[%rd10+26704], {%r142, %r143};
	st.global.v2.u32 	[%rd10+26712], {%r144, %r145};
	st.global.v2.u32 	[%rd10+26720], {%r146, %r147};
$L__BB17_15:
	add.s32 	%r148, %r15, 512;
	setp.ge.s32 	%p10, %r148, %r2;
	@%p10 bra 	$L__BB17_17;
	ld.global.v2.u32 	{%r149, %r150}, [%rd9+39936];
	ld.global.v2.u32 	{%r151, %r152}, [%rd9+39944];
	ld.global.v2.u32 	{%r153, %r154}, [%rd9+39952];
	ld.global.v2.u32 	{%r155, %r156}, [%rd9+39960];
	ld.global.v2.u32 	{%r157, %r158}, [%rd9+39968];
	ld.global.v2.u32 	{%r159, %r160}, [%rd9+39976];
	ld.global.v2.u32 	{%r161, %r162}, [%rd9+39984];
	ld.global.v2.u32 	{%r163, %r164}, [%rd9+39992];
	ld.global.v2.u32 	{%r165, %r166}, [%rd9+40000];
	ld.global.v2.u32 	{%r167, %r168}, [%rd9+40008];
	ld.global.v2.u32 	{%r169, %r170}, [%rd9+40016];
	.pragma "used_bytes_mask 247";
	ld.global.v2.u32 	{%r171, %r172}, [%rd9+40024];
	ld.global.v2.u32 	{%r173, %r174}, [%rd9+40032];
	st.global.v2.u32 	[%rd10+39936], {%r149, %r150};
	st.global.v2.u32 	[%rd10+39944], {%r151, %r152};
	st.global.v2.u32 	[%rd10+39952], {%r153, %r154};
	st.global.v2.u32 	[%rd10+39960], {%r155, %r156};
	st.global.v2.u32 	[%rd10+39968], {%r157, %r158};
	st.global.v2.u32 	[%rd10+39976], {%r159, %r160};
	st.global.v2.u32 	[%rd10+39984], {%r161, %r162};
	st.global.v2.u32 	[%rd10+39992], {%r163, %r164};
	st.global.v2.u32 	[%rd10+40000], {%r165, %r166};
	st.global.v2.u32 	[%rd10+40008], {%r167, %r168};
	st.global.v2.u32 	[%rd10+40016], {%r169, %r170};
	st.global.v2.u32 	[%rd10+40024], {%r171, %r172};
	st.global.v2.u32 	[%rd10+40032], {%r173, %r174};
$L__BB17_17:
	add.s32 	%r175, %r15, 640;
	setp.ge.s32 	%p11, %r175, %r2;
	@%p11 bra 	$L__BB17_19;
	ld.global.v2.u32 	{%r176, %r177}, [%rd9+53248];
	ld.global.v2.u32 	{%r178, %r179}, [%rd9+53256];
	ld.global.v2.u32 	{%r180, %r181}, [%rd9+53264];
	ld.global.v2.u32 	{%r182, %r183}, [%rd9+53272];
	ld.global.v2.u32 	{%r184, %r185}, [%rd9+53280];
	ld.global.v2.u32 	{%r186, %r187}, [%rd9+53288];
	ld.global.v2.u32 	{%r188, %r189}, [%rd9+53296];
	ld.global.v2.u32 	{%r190, %r191}, [%rd9+53304];
	ld.global.v2.u32 	{%r192, %r193}, [%rd9+53312];
	ld.global.v2.u32 	{%r194, %r195}, [%rd9+53320];
	ld.global.v2.u32 	{%r196, %r197}, [%rd9+53328];
	.pragma "used_bytes_mask 247";
	ld.global.v2.u32 	{%r198, %r199}, [%rd9+53336];
	ld.global.v2.u32 	{%r200, %r201}, [%rd9+53344];
	st.global.v2.u32 	[%rd10+53248], {%r176, %r177};
	st.global.v2.u32 	[%rd10+53256], {%r178, %r179};
	st.global.v2.u32 	[%rd10+53264], {%r180, %r181};
	st.global.v2.u32 	[%rd10+53272], {%r182, %r183};
	st.global.v2.u32 	[%rd10+53280], {%r184, %r185};
	st.global.v2.u32 	[%rd10+53288], {%r186, %r187};
	st.global.v2.u32 	[%rd10+53296], {%r188, %r189};
	st.global.v2.u32 	[%rd10+53304], {%r190, %r191};
	st.global.v2.u32 	[%rd10+53312], {%r192, %r193};
	st.global.v2.u32 	[%rd10+53320], {%r194, %r195};
	st.global.v2.u32 	[%rd10+53328], {%r196, %r197};
	st.global.v2.u32 	[%rd10+53336], {%r198, %r199};
	st.global.v2.u32 	[%rd10+53344], {%r200, %r201};
$L__BB17_19:
	add.s32 	%r202, %r15, 768;
	setp.ge.s32 	%p12, %r202, %r2;
	@%p12 bra 	$L__BB17_21;
	ld.global.v2.u32 	{%r203, %r204}, [%rd9+66560];
	ld.global.v2.u32 	{%r205, %r206}, [%rd9+66568];
	ld.global.v2.u32 	{%r207, %r208}, [%rd9+66576];
	ld.global.v2.u32 	{%r209, %r210}, [%rd9+66584];
	ld.global.v2.u32 	{%r211, %r212}, [%rd9+66592];
	ld.global.v2.u32 	{%r213, %r214}, [%rd9+66600];
	ld.global.v2.u32 	{%r215, %r216}, [%rd9+66608];
	ld.global.v2.u32 	{%r217, %r218}, [%rd9+66616];
	ld.global.v2.u32 	{%r219, %r220}, [%rd9+66624];
	ld.global.v2.u32 	{%r221, %r222}, [%rd9+66632];
	ld.global.v2.u32 	{%r223, %r224}, [%rd9+66640];
	.pragma "used_bytes_mask 247";
	ld.global.v2.u32 	{%r225, %r226}, [%rd9+66648];
	ld.global.v2.u32 	{%r227, %r228}, [%rd9+66656];
	st.global.v2.u32 	[%rd10+66560], {%r203, %r204};
	st.global.v2.u32 	[%rd10+66568], {%r205, %r206};
	st.global.v2.u32 	[%rd10+66576], {%r207, %r208};
	st.global.v2.u32 	[%rd10+66584], {%r209, %r210};
	st.global.v2.u32 	[%rd10+66592], {%r211, %r212};
	st.global.v2.u32 	[%rd10+66600], {%r213, %r214};
	st.global.v2.u32 	[%rd10+66608], {%r215, %r216};
	st.global.v2.u32 	[%rd10+66616], {%r217, %r218};
	st.global.v2.u32 	[%rd10+66624], {%r219, %r220};
	st.global.v2.u32 	[%rd10+66632], {%r221, %r222};
	st.global.v2.u32 	[%rd10+66640], {%r223, %r224};
	st.global.v2.u32 	[%rd10+66648], {%r225, %r226};
	st.global.v2.u32 	[%rd10+66656], {%r227, %r228};
$L__BB17_21:
	add.s32 	%r229, %r15, 896;
	setp.ge.s32 	%p13, %r229, %r2;
	@%p13 bra 	$L__BB17_23;
	ld.global.v2.u32 	{%r230, %r231}, [%rd9+79872];
	ld.global.v2.u32 	{%r232, %r233}, [%rd9+79880];
	ld.global.v2.u32 	{%r234, %r235}, [%rd9+79888];
	ld.global.v2.u32 	{%r236, %r237}, [%rd9+79896];
	ld.global.v2.u32 	{%r238, %r239}, [%rd9+79904];
	ld.global.v2.u32 	{%r240, %r241}, [%rd9+79912];
	ld.global.v2.u32 	{%r242, %r243}, [%rd9+79920];
	ld.global.v2.u32 	{%r244, %r245}, [%rd9+79928];
	ld.global.v2.u32 	{%r246, %r247}, [%rd9+79936];
	ld.global.v2.u32 	{%r248, %r249}, [%rd9+79944];
	ld.global.v2.u32 	{%r250, %r251}, [%rd9+79952];
	.pragma "used_bytes_mask 247";
	ld.global.v2.u32 	{%r252, %r253}, [%rd9+79960];
	ld.global.v2.u32 	{%r254, %r255}, [%rd9+79968];
	st.global.v2.u32 	[%rd10+79872], {%r230, %r231};
	st.global.v2.u32 	[%rd10+79880], {%r232, %r233};
	st.global.v2.u32 	[%rd10+79888], {%r234, %r235};
	st.global.v2.u32 	[%rd10+79896], {%r236, %r237};
	st.global.v2.u32 	[%rd10+79904], {%r238, %r239};
	st.global.v2.u32 	[%rd10+79912], {%r240, %r241};
	st.global.v2.u32 	[%rd10+79920], {%r242, %r243};
	st.global.v2.u32 	[%rd10+79928], {%r244, %r245};
	st.global.v2.u32 	[%rd10+79936], {%r246, %r247};
	st.global.v2.u32 	[%rd10+79944], {%r248, %r249};
	st.global.v2.u32 	[%rd10+79952], {%r250, %r251};
	st.global.v2.u32 	[%rd10+79960], {%r252, %r253};
	st.global.v2.u32 	[%rd10+79968], {%r254, %r255};
$L__BB17_23:
	add.s32 	%r846, %r846, 8;
	setp.eq.s32 	%p14, %r846, %r850;
	@%p14 bra 	$L__BB17_24;
	bra.uni 	$L__BB17_7;
$L__BB17_24:
	setp.eq.s32 	%p15, %r8, 0;
	@%p15 bra 	$L__BB17_57;
	and.b32  	%r24, %r36, 3;
	setp.lt.u32 	%p16, %r8, 4;
	@%p16 bra 	$L__BB17_35;
	shl.b32 	%r256, %r850, 7;
	add.s32 	%r25, %r256, %r4;
	setp.ge.s32 	%p17, %r25, %r2;
	@%p17 bra 	$L__BB17_28;
	mul.wide.s32 	%rd26, %r25, 104;
	add.s64 	%rd27, %rd7, %rd26;
	add.s64 	%rd28, %rd8, %rd26;
	ld.global.v2.u32 	{%r257, %r258}, [%rd27];
	ld.global.v2.u32 	{%r259, %r260}, [%rd27+8];
	ld.global.v2.u32 	{%r261, %r262}, [%rd27+16];
	ld.global.v2.u32 	{%r263, %r264}, [%rd27+24];
	ld.global.v2.u32 	{%r265, %r266}, [%rd27+32];
	ld.global.v2.u32 	{%r267, %r268}, [%rd27+40];
	ld.global.v2.u32 	{%r269, %r270}, [%rd27+48];
	ld.global.v2.u32 	{%r271, %r272}, [%rd27+56];
	ld.global.v2.u32 	{%r273, %r274}, [%rd27+64];
	ld.global.v2.u32 	{%r275, %r276}, [%rd27+72];
	ld.global.v2.u32 	{%r277, %r278}, [%rd27+80];
	.pragma "used_bytes_mask 247";
	ld.global.v2.u32 	{%r279, %r280}, [%rd27+88];
	ld.global.v2.u32 	{%r281, %r282}, [%rd27+96];
	st.global.v2.u32 	[%rd28], {%r257, %r258};
	st.global.v2.u32 	[%rd28+8], {%r259, %r260};
	st.global.v2.u32 	[%rd28+16], {%r261, %r262};
	st.global.v2.u32 	[%rd28+24], {%r263, %r264};
	st.global.v2.u32 	[%rd28+32], {%r265, %r266};
	st.global.v2.u32 	[%rd28+40], {%r267, %r268};
	st.global.v2.u32 	[%rd28+48], {%r269, %r270};
	st.global.v2.u32 	[%rd28+56], {%r271, %r272};
	st.global.v2.u32 	[%rd28+64], {%r273, %r274};
	st.global.v2.u32 	[%rd28+72], {%r275, %r276};
	st.global.v2.u32 	[%rd28+80], {%r277, %r278};
	st.global.v2.u32 	[%rd28+88], {%r279, %r280};
	st.global.v2.u32 	[%rd28+96], {%r281, %r282};
$L__BB17_28:
	add.s32 	%r26, %r25, 128;
	setp.ge.s32 	%p18, %r26, %r2;
	@%p18 bra 	$L__BB17_30;
	mul.wide.s32 	%rd29, %r26, 104;
	add.s64 	%rd30, %rd7, %rd29;
	add.s64 	%rd31, %rd8, %rd29;
	ld.global.v2.u32 	{%r283, %r284}, [%rd30];
	ld.global.v2.u32 	{%r285, %r286}, [%rd30+8];
	ld.global.v2.u32 	{%r287, %r288}, [%rd30+16];
	ld.global.v2.u32 	{%r289, %r290}, [%rd30+24];
	ld.global.v2.u32 	{%r291, %r292}, [%rd30+32];
	ld.global.v2.u32 	{%r293, %r294}, [%rd30+40];
	ld.global.v2.u32 	{%r295, %r296}, [%rd30+48];
	ld.global.v2.u32 	{%r297, %r298}, [%rd30+56];
	ld.global.v2.u32 	{%r299, %r300}, [%rd30+64];
	ld.global.v2.u32 	{%r301, %r302}, [%rd30+72];
	ld.global.v2.u32 	{%r303, %r304}, [%rd30+80];
	.pragma "used_bytes_mask 247";
	ld.global.v2.u32 	{%r305, %r306}, [%rd30+88];
	ld.global.v2.u32 	{%r307, %r308}, [%rd30+96];
	st.global.v2.u32 	[%rd31], {%r283, %r284};
	st.global.v2.u32 	[%rd31+8], {%r285, %r286};
	st.global.v2.u32 	[%rd31+16], {%r287, %r288};
	st.global.v2.u32 	[%rd31+24], {%r289, %r290};
	st.global.v2.u32 	[%rd31+32], {%r291, %r292};
	st.global.v2.u32 	[%rd31+40], {%r293, %r294};
	st.global.v2.u32 	[%rd31+48], {%r295, %r296};
	st.global.v2.u32 	[%rd31+56], {%r297, %r298};
	st.global.v2.u32 	[%rd31+64], {%r299, %r300};
	st.global.v2.u32 	[%rd31+72], {%r301, %r302};
	st.global.v2.u32 	[%rd31+80], {%r303, %r304};
	st.global.v2.u32 	[%rd31+88], {%r305, %r306};
	st.global.v2.u32 	[%rd31+96], {%r307, %r308};
$L__BB17_30:
	add.s32 	%r27, %r25, 256;
	setp.ge.s32 	%p19, %r27, %r2;
	@%p19 bra 	$L__BB17_32;
	mul.wide.s32 	%rd32, %r27, 104;
	add.s64 	%rd33, %rd7, %rd32;
	add.s64 	%rd34, %rd8, %rd32;
	ld.global.v2.u32 	{%r309, %r310}, [%rd33];
	ld.global.v2.u32 	{%r311, %r312}, [%rd33+8];
	ld.global.v2.u32 	{%r313, %r314}, [%rd33+16];
	ld.global.v2.u32 	{%r315, %r316}, [%rd33+24];
	ld.global.v2.u32 	{%r317, %r318}, [%rd33+32];
	ld.global.v2.u32 	{%r319, %r320}, [%rd33+40];
	ld.global.v2.u32 	{%r321, %r322}, [%rd33+48];
	ld.global.v2.u32 	{%r323, %r324}, [%rd33+56];
	ld.global.v2.u32 	{%r325, %r326}, [%rd33+64];
	ld.global.v2.u32 	{%r327, %r328}, [%rd33+72];
	ld.global.v2.u32 	{%r329, %r330}, [%rd33+80];
	.pragma "used_bytes_mask 247";
	ld.global.v2.u32 	{%r331, %r332}, [%rd33+88];
	ld.global.v2.u32 	{%r333, %r334}, [%rd33+96];
	st.global.v2.u32 	[%rd34], {%r309, %r310};
	st.global.v2.u32 	[%rd34+8], {%r311, %r312};
	st.global.v2.u32 	[%rd34+16], {%r313, %r314};
	st.global.v2.u32 	[%rd34+24], {%r315, %r316};
	st.global.v2.u32 	[%rd34+32], {%r317, %r318};
	st.global.v2.u32 	[%rd34+40], {%r319, %r320};
	st.global.v2.u32 	[%rd34+48], {%r321, %r322};
	st.global.v2.u32 	[%rd34+56], {%r323, %r324};
	st.global.v2.u32 	[%rd34+64], {%r325, %r326};
	st.global.v2.u32 	[%rd34+72], {%r327, %r328};
	st.global.v2.u32 	[%rd34+80], {%r329, %r330};
	st.global.v2.u32 	[%rd34+88], {%r331, %r332};
	st.global.v2.u32 	[%rd34+96], {%r333, %r334};
$L__BB17_32:
	add.s32 	%r28, %r25, 384;
	setp.ge.s32 	%p20, %r28, %r2;
	@%p20 bra 	$L__BB17_34;
	mul.wide.s32 	%rd35, %r28, 104;
	add.s64 	%rd36, %rd7, %rd35;
	add.s64 	%rd37, %rd8, %rd35;
	ld.global.v2.u32 	{%r335, %r336}, [%rd36];
	ld.global.v2.u32 	{%r337, %r338}, [%rd36+8];
	ld.global.v2.u32 	{%r339, %r340}, [%rd36+16];
	ld.global.v2.u32 	{%r341, %r342}, [%rd36+24];
	ld.global.v2.u32 	{%r343, %r344}, [%rd36+32];
	ld.global.v2.u32 	{%r345, %r346}, [%rd36+40];
	ld.global.v2.u32 	{%r347, %r348}, [%rd36+48];
	ld.global.v2.u32 	{%r349, %r350}, [%rd36+56];
	ld.global.v2.u32 	{%r351, %r352}, [%rd36+64];
	ld.global.v2.u32 	{%r353, %r354}, [%rd36+72];
	ld.global.v2.u32 	{%r355, %r356}, [%rd36+80];
	.pragma "used_bytes_mask 247";
	ld.global.v2.u32 	{%r357, %r358}, [%rd36+88];
	ld.global.v2.u32 	{%r359, %r360}, [%rd36+96];
	st.global.v2.u32 	[%rd37], {%r335, %r336};
	st.global.v2.u32 	[%rd37+8], {%r337, %r338};
	st.global.v2.u32 	[%rd37+16], {%r339, %r340};
	st.global.v2.u32 	[%rd37+24], {%r341, %r342};
	st.global.v2.u32 	[%rd37+32], {%r343, %r344};
	st.global.v2.u32 	[%rd37+40], {%r345, %r346};
	st.global.v2.u32 	[%rd37+48], {%r347, %r348};
	st.global.v2.u32 	[%rd37+56], {%r349, %r350};
	st.global.v2.u32 	[%rd37+64], {%r351, %r352};
	st.global.v2.u32 	[%rd37+72], {%r353, %r354};
	st.global.v2.u32 	[%rd37+80], {%r355, %r356};
	st.global.v2.u32 	[%rd37+88], {%r357, %r358};
	st.global.v2.u32 	[%rd37+96], {%r359, %r360};
$L__BB17_34:
	add.s32 	%r850, %r850, 4;
$L__BB17_35:
	setp.eq.s32 	%p21, %r24, 0;
	@%p21 bra 	$L__BB17_57;
	setp.eq.s32 	%p22, %r24, 1;
	@%p22 bra 	$L__BB17_42;
	shl.b32 	%r361, %r850, 7;
	add.s32 	%r31, %r361, %r4;
	setp.ge.s32 	%p23, %r31, %r2;
	@%p23 bra 	$L__BB17_39;
	mul.wide.s32 	%rd38, %r31, 104;
	add.s64 	%rd39, %rd7, %rd38;
	add.s64 	%rd40, %rd8, %rd38;
	ld.global.v2.u32 	{%r362, %r363}, [%rd39];
	ld.global.v2.u32 	{%r364, %r365}, [%rd39+8];
	ld.global.v2.u32 	{%r366, %r367}, [%rd39+16];
	ld.global.v2.u32 	{%r368, %r369}, [%rd39+24];
	ld.global.v2.u32 	{%r370, %r371}, [%rd39+32];
	ld.global.v2.u32 	{%r372, %r373}, [%rd39+40];
	ld.global.v2.u32 	{%r374, %r375}, [%rd39+48];
	ld.global.v2.u32 	{%r376, %r377}, [%rd39+56];
	ld.global.v2.u32 	{%r378, %r379}, [%rd39+64];
	ld.global.v2.u32 	{%r380, %r381}, [%rd39+72];
	ld.global.v2.u32 	{%r382, %r383}, [%rd39+80];
	.pragma "used_bytes_mask 247";
	ld.global.v2.u32 	{%r384, %r385}, [%rd39+88];
	ld.global.v2.u32 	{%r386, %r387}, [%rd39+96];
	st.global.v2.u32 	[%rd40], {%r362, %r363};
	st.global.v2.u32 	[%rd40+8], {%r364, %r365};
	st.global.v2.u32 	[%rd40+16], {%r366, %r367};
	st.global.v2.u32 	[%rd40+24], {%r368, %r369};
	st.global.v2.u32 	[%rd40+32], {%r370, %r371};
	st.global.v2.u32 	[%rd40+40], {%r372, %r373};
	st.global.v2.u32 	[%rd40+48], {%r374, %r375};
	st.global.v2.u32 	[%rd40+56], {%r376, %r377};
	st.global.v2.u32 	[%rd40+64], {%r378, %r379};
	st.global.v2.u32 	[%rd40+72], {%r380, %r381};
	st.global.v2.u32 	[%rd40+80], {%r382, %r383};
	st.global.v2.u32 	[%rd40+88], {%r384, %r385};
	st.global.v2.u32 	[%rd40+96], {%r386, %r387};
$L__BB17_39:
	add.s32 	%r32, %r31, 128;
	setp.ge.s32 	%p24, %r32, %r2;
	@%p24 bra 	$L__BB17_41;
	mul.wide.s32 	%rd41, %r32, 104;
	add.s64 	%rd42, %rd7, %rd41;
	add.s64 	%rd43, %rd8, %rd41;
	ld.global.v2.u32 	{%r388, %r389}, [%rd42];
	ld.global.v2.u32 	{%r390, %r391}, [%rd42+8];
	ld.global.v2.u32 	{%r392, %r393}, [%rd42+16];
	ld.global.v2.u32 	{%r394, %r395}, [%rd42+24];
	ld.global.v2.u32 	{%r396, %r397}, [%rd42+32];
	ld.global.v2.u32 	{%r398, %r399}, [%rd42+40];
	ld.global.v2.u32 	{%r400, %r401}, [%rd42+48];
	ld.global.v2.u32 	{%r402, %r403}, [%rd42+56];
	ld.global.v2.u32 	{%r404, %r405}, [%rd42+64];
	ld.global.v2.u32 	{%r406, %r407}, [%rd42+72];
	ld.global.v2.u32 	{%r408, %r409}, [%rd42+80];
	.pragma "used_bytes_mask 247";
	ld.global.v2.u32 	{%r410, %r411}, [%rd42+88];
	ld.global.v2.u32 	{%r412, %r413}, [%rd42+96];
	st.global.v2.u32 	[%rd43], {%r388, %r389};
	st.global.v2.u32 	[%rd43+8], {%r390, %r391};
	st.global.v2.u32 	[%rd43+16], {%r392, %r393};
	st.global.v2.u32 	[%rd43+24], {%r394, %r395};
	st.global.v2.u32 	[%rd43+32], {%r396, %r397};
	st.global.v2.u32 	[%rd43+40], {%r398, %r399};
	st.global.v2.u32 	[%rd43+48], {%r400, %r401};
	st.global.v2.u32 	[%rd43+56], {%r402, %r403};
	st.global.v2.u32 	[%rd43+64], {%r404, %r405};
	st.global.v2.u32 	[%rd43+72], {%r406, %r407};
	st.global.v2.u32 	[%rd43+80], {%r408, %r409};
	st.global.v2.u32 	[%rd43+88], {%r410, %r411};
	st.global.v2.u32 	[%rd43+96], {%r412, %r413};
$L__BB17_41:
	add.s32 	%r850, %r850, 2;
$L__BB17_42:
	and.b32  	%r414, %r36, 1;
	setp.eq.b32 	%p25, %r414, 1;
	not.pred 	%p26, %p25;
	@%p26 bra 	$L__BB17_57;
	shl.b32 	%r415, %r850, 7;
	add.s32 	%r35, %r415, %r4;
	setp.ge.s32 	%p27, %r35, %r2;
	@%p27 bra 	$L__BB17_57;
	mul.wide.s32 	%rd44, %r35, 104;
	add.s64 	%rd45, %rd7, %rd44;
	add.s64 	%rd46, %rd8, %rd44;
	ld.global.v2.u32 	{%r416, %r417}, [%rd45];
	ld.global.v2.u32 	{%r418, %r419}, [%rd45+8];
	ld.global.v2.u32 	{%r420, %r421}, [%rd45+16];
	ld.global.v2.u32 	{%r422, %r423}, [%rd45+24];
	ld.global.v2.u32 	{%r424, %r425}, [%rd45+32];
	ld.global.v2.u32 	{%r426, %r427}, [%rd45+40];
	ld.global.v2.u32 	{%r428, %r429}, [%rd45+48];
	ld.global.v2.u32 	{%r430, %r431}, [%rd45+56];
	ld.global.v2.u32 	{%r432, %r433}, [%rd45+64];
	ld.global.v2.u32 	{%r434, %r435}, [%rd45+72];
	ld.global.v2.u32 	{%r436, %r437}, [%rd45+80];
	.pragma "used_bytes_mask 247";
	ld.global.v2.u32 	{%r438, %r439}, [%rd45+88];
	ld.global.v2.u32 	{%r440, %r441}, [%rd45+96];
	st.global.v2.u32 	[%rd46], {%r416, %r417};
	st.global.v2.u32 	[%rd46+8], {%r418, %r419};
	st.global.v2.u32 	[%rd46+16], {%r420, %r421};
	st.global.v2.u32 	[%rd46+24], {%r422, %r423};
	st.global.v2.u32 	[%rd46+32], {%r424, %r425};
	st.global.v2.u32 	[%rd46+40], {%r426, %r427};
	st.global.v2.u32 	[%rd46+48], {%r428, %r429};
	st.global.v2.u32 	[%rd46+56], {%r430, %r431};
	st.global.v2.u32 	[%rd46+64], {%r432, %r433};
	st.global.v2.u32 	[%rd46+72], {%r434, %r435};
	st.global.v2.u32 	[%rd46+80], {%r436, %r437};
	st.global.v2.u32 	[%rd46+88], {%r438, %r439};
	st.global.v2.u32 	[%rd46+96], {%r440, %r441};
	bra.uni 	$L__BB17_57;
$L__BB17_45:
	setp.lt.s32 	%p28, %r36, 1;
	@%p28 bra 	$L__BB17_57;
	and.b32  	%r10, %r36, 7;
	setp.lt.u32 	%p29, %r36, 8;
	mov.b32 	%r848, 0;
	@%p29 bra 	$L__BB17_49;
	and.b32  	%r848, %r36, 2147483640;
	mov.b32 	%r845, 0;
$L__BB17_48:
	.pragma "nounroll";
	shl.b32 	%r444, %r845, 7;
	add.s32 	%r445, %r444, %r4;
	mul.wide.u32 	%rd47, %r445, 104;
	add.s64 	%rd48, %rd7, %rd47;
	add.s64 	%rd49, %rd8, %rd47;
	ld.global.v2.u32 	{%r446, %r447}, [%rd48];
	ld.global.v2.u32 	{%r448, %r449}, [%rd48+8];
	ld.global.v2.u32 	{%r450, %r451}, [%rd48+16];
	ld.global.v2.u32 	{%r452, %r453}, [%rd48+24];
	ld.global.v2.u32 	{%r454, %r455}, [%rd48+32];
	ld.global.v2.u32 	{%r456, %r457}, [%rd48+40];
	ld.global.v2.u32 	{%r458, %r459}, [%rd48+48];
	ld.global.v2.u32 	{%r460, %r461}, [%rd48+56];
	ld.global.v2.u32 	{%r462, %r463}, [%rd48+64];
	ld.global.v2.u32 	{%r464, %r465}, [%rd48+72];
	ld.global.v2.u32 	{%r466, %r467}, [%rd48+80];
	.pragma "used_bytes_mask 247";
	ld.global.v2.u32 	{%r468, %r469}, [%rd48+88];
	ld.global.v2.u32 	{%r470, %r471}, [%rd48+96];
	st.global.v2.u32 	[%rd49], {%r446, %r447};
	st.global.v2.u32 	[%rd49+8], {%r448, %r449};
	st.global.v2.u32 	[%rd49+16], {%r450, %r451};
	st.global.v2.u32 	[%rd49+24], {%r452, %r453};
	st.global.v2.u32 	[%rd49+32], {%r454, %r455};
	st.global.v2.u32 	[%rd49+40], {%r456, %r457};
	st.global.v2.u32 	[%rd49+48], {%r458, %r459};
	st.global.v2.u32 	[%rd49+56], {%r460, %r461};
	st.global.v2.u32 	[%rd49+64], {%r462, %r463};
	st.global.v2.u32 	[%rd49+72], {%r464, %r465};
	st.global.v2.u32 	[%rd49+80], {%r466, %r467};
	st.global.v2.u32 	[%rd49+88], {%r468, %r469};
	st.global.v2.u32 	[%rd49+96], {%r470, %r471};
	add.s32 	%r472, %r445, 128;
	mul.wide.s32 	%rd50, %r472, 104;
	add.s64 	%rd51, %rd7, %rd50;
	add.s64 	%rd52, %rd8, %rd50;
	ld.global.v2.u32 	{%r473, %r474}, [%rd51];
	ld.global.v2.u32 	{%r475, %r476}, [%rd51+8];
	ld.global.v2.u32 	{%r477, %r478}, [%rd51+16];
	ld.global.v2.u32 	{%r479, %r480}, [%rd51+24];
	ld.global.v2.u32 	{%r481, %r482}, [%rd51+32];
	ld.global.v2.u32 	{%r483, %r484}, [%rd51+40];
	ld.global.v2.u32 	{%r485, %r486}, [%rd51+48];
	ld.global.v2.u32 	{%r487, %r488}, [%rd51+56];
	ld.global.v2.u32 	{%r489, %r490}, [%rd51+64];
	ld.global.v2.u32 	{%r491, %r492}, [%rd51+72];
	ld.global.v2.u32 	{%r493, %r494}, [%rd51+80];
	.pragma "used_bytes_mask 247";
	ld.global.v2.u32 	{%r495, %r496}, [%rd51+88];
	ld.global.v2.u32 	{%r497, %r498}, [%rd51+96];
	st.global.v2.u32 	[%rd52], {%r473, %r474};
	st.global.v2.u32 	[%rd52+8], {%r475, %r476};
	st.global.v2.u32 	[%rd52+16], {%r477, %r478};
	st.global.v2.u32 	[%rd52+24], {%r479, %r480};
	st.global.v2.u32 	[%rd52+32], {%r481, %r482};
	st.global.v2.u32 	[%rd52+40], {%r483, %r484};
	st.global.v2.u32 	[%rd52+48], {%r485, %r486};
	st.global.v2.u32 	[%rd52+56], {%r487, %r488};
	st.global.v2.u32 	[%rd52+64], {%r489, %r490};
	st.global.v2.u32 	[%rd52+72], {%r491, %r492};
	st.global.v2.u32 	[%rd52+80], {%r493, %r494};
	st.global.v2.u32 	[%rd52+88], {%r495, %r496};
	st.global.v2.u32 	[%rd52+96], {%r497, %r498};
	ld.global.v2.u32 	{%r499, %r500}, [%rd51+13312];
	ld.global.v2.u32 	{%r501, %r502}, [%rd51+13320];
	ld.global.v2.u32 	{%r503, %r504}, [%rd51+13328];
	ld.global.v2.u32 	{%r505, %r506}, [%rd51+13336];
	ld.global.v2.u32 	{%r507, %r508}, [%rd51+13344];
	ld.global.v2.u32 	{%r509, %r510}, [%rd51+13352];
	ld.global.v2.u32 	{%r511, %r512}, [%rd51+13360];
	ld.global.v2.u32 	{%r513, %r514}, [%rd51+13368];
	ld.global.v2.u32 	{%r515, %r516}, [%rd51+13376];
	ld.global.v2.u32 	{%r517, %r518}, [%rd51+13384];
	ld.global.v2.u32 	{%r519, %r520}, [%rd51+13392];
	.pragma "used_bytes_mask 247";
	ld.global.v2.u32 	{%r521, %r522}, [%rd51+13400];
	ld.global.v2.u32 	{%r523, %r524}, [%rd51+13408];
	st.global.v2.u32 	[%rd52+13312], {%r499, %r500};
	st.global.v2.u32 	[%rd52+13320], {%r501, %r502};
	st.global.v2.u32 	[%rd52+13328], {%r503, %r504};
	st.global.v2.u32 	[%rd52+13336], {%r505, %r506};
	st.global.v2.u32 	[%rd52+13344], {%r507, %r508};
	st.global.v2.u32 	[%rd52+13352], {%r509, %r510};
	st.global.v2.u32 	[%rd52+13360], {%r511, %r512};
	st.global.v2.u32 	[%rd52+13368], {%r513, %r514};
	st.global.v2.u32 	[%rd52+13376], {%r515, %r516};
	st.global.v2.u32 	[%rd52+13384], {%r517, %r518};
	st.global.v2.u32 	[%rd52+13392], {%r519, %r520};
	st.global.v2.u32 	[%rd52+13400], {%r521, %r522};
	st.global.v2.u32 	[%rd52+13408], {%r523, %r524};
	ld.global.v2.u32 	{%r525, %r526}, [%rd51+26624];
	ld.global.v2.u32 	{%r527, %r528}, [%rd51+26632];
	ld.global.v2.u32 	{%r529, %r530}, [%rd51+26640];
	ld.global.v2.u32 	{%r531, %r532}, [%rd51+26648];
	ld.global.v2.u32 	{%r533, %r534}, [%rd51+26656];
	ld.global.v2.u32 	{%r535, %r536}, [%rd51+26664];
	ld.global.v2.u32 	{%r537, %r538}, [%rd51+26672];
	ld.global.v2.u32 	{%r539, %r540}, [%rd51+26680];
	ld.global.v2.u32 	{%r541, %r542}, [%rd51+26688];
	ld.global.v2.u32 	{%r543, %r544}, [%rd51+26696];
	ld.global.v2.u32 	{%r545, %r546}, [%rd51+26704];
	.pragma "used_bytes_mask 247";
	ld.global.v2.u32 	{%r547, %r548}, [%rd51+26712];
	ld.global.v2.u32 	{%r549, %r550}, [%rd51+26720];
	st.global.v2.u32 	[%rd52+26624], {%r525, %r526};
	st.global.v2.u32 	[%rd52+26632], {%r527, %r528};
	st.global.v2.u32 	[%rd52+26640], {%r529, %r530};
	st.global.v2.u32 	[%rd52+26648], {%r531, %r532};
	st.global.v2.u32 	[%rd52+26656], {%r533, %r534};
	st.global.v2.u32 	[%rd52+26664], {%r535, %r536};
	st.global.v2.u32 	[%rd52+26672], {%r537, %r538};
	st.global.v2.u32 	[%rd52+26680], {%r539, %r540};
	st.global.v2.u32 	[%rd52+26688], {%r541, %r542};
	st.global.v2.u32 	[%rd52+26696], {%r543, %r544};
	st.global.v2.u32 	[%rd52+26704], {%r545, %r546};
	st.global.v2.u32 	[%rd52+26712], {%r547, %r548};
	st.global.v2.u32 	[%rd52+26720], {%r549, %r550};
	ld.global.v2.u32 	{%r551, %r552}, [%rd51+39936];
	ld.global.v2.u32 	{%r553, %r554}, [%rd51+39944];
	ld.global.v2.u32 	{%r555, %r556}, [%rd51+39952];
	ld.global.v2.u32 	{%r557, %r558}, [%rd51+39960];
	ld.global.v2.u32 	{%r559, %r560}, [%rd51+39968];
	ld.global.v2.u32 	{%r561, %r562}, [%rd51+39976];
	ld.global.v2.u32 	{%r563, %r564}, [%rd51+39984];
	ld.global.v2.u32 	{%r565, %r566}, [%rd51+39992];
	ld.global.v2.u32 	{%r567, %r568}, [%rd51+40000];
	ld.global.v2.u32 	{%r569, %r570}, [%rd51+40008];
	ld.global.v2.u32 	{%r571, %r572}, [%rd51+40016];
	.pragma "used_bytes_mask 247";
	ld.global.v2.u32 	{%r573, %r574}, [%rd51+40024];
	ld.global.v2.u32 	{%r575, %r576}, [%rd51+40032];
	st.global.v2.u32 	[%rd52+39936], {%r551, %r552};
	st.global.v2.u32 	[%rd52+39944], {%r553, %r554};
	st.global.v2.u32 	[%rd52+39952], {%r555, %r556};
	st.global.v2.u32 	[%rd52+39960], {%r557, %r558};
	st.global.v2.u32 	[%rd52+39968], {%r559, %r560};
	st.global.v2.u32 	[%rd52+39976], {%r561, %r562};
	st.global.v2.u32 	[%rd52+39984], {%r563, %r564};
	st.global.v2.u32 	[%rd52+39992], {%r565, %r566};
	st.global.v2.u32 	[%rd52+40000], {%r567, %r568};
	st.global.v2.u32 	[%rd52+40008], {%r569, %r570};
	st.global.v2.u32 	[%rd52+40016], {%r571, %r572};
	st.global.v2.u32 	[%rd52+40024], {%r573, %r574};
	st.global.v2.u32 	[%rd52+40032], {%r575, %r576};
	ld.global.v2.u32 	{%r577, %r578}, [%rd51+53248];
	ld.global.v2.u32 	{%r579, %r580}, [%rd51+53256];
	ld.global.v2.u32 	{%r581, %r582}, [%rd51+53264];
	ld.global.v2.u32 	{%r583, %r584}, [%rd51+53272];
	ld.global.v2.u32 	{%r585, %r586}, [%rd51+53280];
	ld.global.v2.u32 	{%r587, %r588}, [%rd51+53288];
	ld.global.v2.u32 	{%r589, %r590}, [%rd51+53296];
	ld.global.v2.u32 	{%r591, %r592}, [%rd51+53304];
	ld.global.v2.u32 	{%r593, %r594}, [%rd51+53312];
	ld.global.v2.u32 	{%r595, %r596}, [%rd51+53320];
	ld.global.v2.u32 	{%r597, %r598}, [%rd51+53328];
	.pragma "used_bytes_mask 247";
	ld.global.v2.u32 	{%r599, %r600}, [%rd51+53336];
	ld.global.v2.u32 	{%r601, %r602}, [%rd51+53344];
	st.global.v2.u32 	[%rd52+53248], {%r577, %r578};
	st.global.v2.u32 	[%rd52+53256], {%r579, %r580};
	st.global.v2.u32 	[%rd52+53264], {%r581, %r582};
	st.global.v2.u32 	[%rd52+53272], {%r583, %r584};
	st.global.v2.u32 	[%rd52+53280], {%r585, %r586};
	st.global.v2.u32 	[%rd52+53288], {%r587, %r588};
	st.global.v2.u32 	[%rd52+53296], {%r589, %r590};
	st.global.v2.u32 	[%rd52+53304], {%r591, %r592};
	st.global.v2.u32 	[%rd52+53312], {%r593, %r594};
	st.global.v2.u32 	[%rd52+53320], {%r595, %r596};
	st.global.v2.u32 	[%rd52+53328], {%r597, %r598};
	st.global.v2.u32 	[%rd52+53336], {%r599, %r600};
	st.global.v2.u32 	[%rd52+53344], {%r601, %r602};
	ld.global.v2.u32 	{%r603, %r604}, [%rd51+66560];
	ld.global.v2.u32 	{%r605, %r606}, [%rd51+66568];
	ld.global.v2.u32 	{%r607, %r608}, [%rd51+66576];
	ld.global.v2.u32 	{%r609, %r610}, [%rd51+66584];
	ld.global.v2.u32 	{%r611, %r612}, [%rd51+66592];
	ld.global.v2.u32 	{%r613, %r614}, [%rd51+66600];
	ld.global.v2.u32 	{%r615, %r616}, [%rd51+66608];
	ld.global.v2.u32 	{%r617, %r618}, [%rd51+66616];
	ld.global.v2.u32 	{%r619, %r620}, [%rd51+66624];
	ld.global.v2.u32 	{%r621, %r622}, [%rd51+66632];
	ld.global.v2.u32 	{%r623, %r624}, [%rd51+66640];
	.pragma "used_bytes_mask 247";
	ld.global.v2.u32 	{%r625, %r626}, [%rd51+66648];
	ld.global.v2.u32 	{%r627, %r628}, [%rd51+66656];
	st.global.v2.u32 	[%rd52+66560], {%r603, %r604};
	st.global.v2.u32 	[%rd52+66568], {%r605, %r606};
	st.global.v2.u32 	[%rd52+66576], {%r607, %r608};
	st.global.v2.u32 	[%rd52+66584], {%r609, %r610};
	st.global.v2.u32 	[%rd52+66592], {%r611, %r612};
	st.global.v2.u32 	[%rd52+66600], {%r613, %r614};
	st.global.v2.u32 	[%rd52+66608], {%r615, %r616};
	st.global.v2.u32 	[%rd52+66616], {%r617, %r618};
	st.global.v2.u32 	[%rd52+66624], {%r619, %r620};
	st.global.v2.u32 	[%rd52+66632], {%r621, %r622};
	st.global.v2.u32 	[%rd52+66640], {%r623, %r624};
	st.global.v2.u32 	[%rd52+66648], {%r625, %r626};
	st.global.v2.u32 	[%rd52+66656], {%r627, %r628};
	ld.global.v2.u32 	{%r629, %r630}, [%rd51+79872];
	ld.global.v2.u32 	{%r631, %r632}, [%rd51+79880];
	ld.global.v2.u32 	{%r633, %r634}, [%rd51+79888];
	ld.global.v2.u32 	{%r635, %r636}, [%rd51+79896];
	ld.global.v2.u32 	{%r637, %r638}, [%rd51+79904];
	ld.global.v2.u32 	{%r639, %r640}, [%rd51+79912];
	ld.global.v2.u32 	{%r641, %r642}, [%rd51+79920];
	ld.global.v2.u32 	{%r643, %r644}, [%rd51+79928];
	ld.global.v2.u32 	{%r645, %r646}, [%rd51+79936];
	ld.global.v2.u32 	{%r647, %r648}, [%rd51+79944];
	ld.global.v2.u32 	{%r649, %r650}, [%rd51+79952];
	.pragma "used_bytes_mask 247";
	ld.global.v2.u32 	{%r651, %r652}, [%rd51+79960];
	ld.global.v2.u32 	{%r653, %r654}, [%rd51+79968];
	st.global.v2.u32 	[%rd52+79872], {%r629, %r630};
	st.global.v2.u32 	[%rd52+79880], {%r631, %r632};
	st.global.v2.u32 	[%rd52+79888], {%r633, %r634};
	st.global.v2.u32 	[%rd52+79896], {%r635, %r636};
	st.global.v2.u32 	[%rd52+79904], {%r637, %r638};
	st.global.v2.u32 	[%rd52+79912], {%r639, %r640};
	st.global.v2.u32 	[%rd52+79920], {%r641, %r642};
	st.global.v2.u32 	[%rd52+79928], {%r643, %r644};
	st.global.v2.u32 	[%rd52+79936], {%r645, %r646};
	st.global.v2.u32 	[%rd52+79944], {%r647, %r648};
	st.global.v2.u32 	[%rd52+79952], {%r649, %r650};
	st.global.v2.u32 	[%rd52+79960], {%r651, %r652};
	st.global.v2.u32 	[%rd52+79968], {%r653, %r654};
	add.s32 	%r845, %r845, 8;
	setp.eq.s32 	%p30, %r845, %r848;
	@%p30 bra 	$L__BB17_49;
	bra.uni 	$L__BB17_48;
$L__BB17_49:
	setp.eq.s32 	%p31, %r10, 0;
	@%p31 bra 	$L__BB17_57;
	and.b32  	%r18, %r36, 3;
	setp.lt.u32 	%p32, %r10, 4;
	@%p32 bra 	$L__BB17_52;
	shl.b32 	%r655, %r848, 7;
	add.s32 	%r656, %r655, %r4;
	mul.wide.s32 	%rd53, %r656, 104;
	add.s64 	%rd54, %rd7, %rd53;
	add.s64 	%rd55, %rd8, %rd53;
	ld.global.v2.u32 	{%r657, %r658}, [%rd54];
	ld.global.v2.u32 	{%r659, %r660}, [%rd54+8];
	ld.global.v2.u32 	{%r661, %r662}, [%rd54+16];
	ld.global.v2.u32 	{%r663, %r664}, [%rd54+24];
	ld.global.v2.u32 	{%r665, %r666}, [%rd54+32];
	ld.global.v2.u32 	{%r667, %r668}, [%rd54+40];
	ld.global.v2.u32 	{%r669, %r670}, [%rd54+48];
	ld.global.v2.u32 	{%r671, %r672}, [%rd54+56];
	ld.global.v2.u32 	{%r673, %r674}, [%rd54+64];
	ld.global.v2.u32 	{%r675, %r676}, [%rd54+72];
	ld.global.v2.u32 	{%r677, %r678}, [%rd54+80];
	.pragma "used_bytes_mask 247";
	ld.global.v2.u32 	{%r679, %r680}, [%rd54+88];
	ld.global.v2.u32 	{%r681, %r682}, [%rd54+96];
	st.global.v2.u32 	[%rd55], {%r657, %r658};
	st.global.v2.u32 	[%rd55+8], {%r659, %r660};
	st.global.v2.u32 	[%rd55+16], {%r661, %r662};
	st.global.v2.u32 	[%rd55+24], {%r663, %r664};
	st.global.v2.u32 	[%rd55+32], {%r665, %r666};
	st.global.v2.u32 	[%rd55+40], {%r667, %r668};
	st.global.v2.u32 	[%rd55+48], {%r669, %r670};
	st.global.v2.u32 	[%rd55+56], {%r671, %r672};
	st.global.v2.u32 	[%rd55+64], {%r673, %r674};
	st.global.v2.u32 	[%rd55+72], {%r675, %r676};
	st.global.v2.u32 	[%rd55+80], {%r677, %r678};
	st.global.v2.u32 	[%rd55+88], {%r679, %r680};
	st.global.v2.u32 	[%rd55+96], {%r681, %r682};
	ld.global.v2.u32 	{%r683, %r684}, [%rd54+13312];
	ld.global.v2.u32 	{%r685, %r686}, [%rd54+13320];
	ld.global.v2.u32 	{%r687, %r688}, [%rd54+13328];
	ld.global.v2.u32 	{%r689, %r690}, [%rd54+13336];
	ld.global.v2.u32 	{%r691, %r692}, [%rd54+13344];
	ld.global.v2.u32 	{%r693, %r694}, [%rd54+13352];
	ld.global.v2.u32 	{%r695, %r696}, [%rd54+13360];
	ld.global.v2.u32 	{%r697, %r698}, [%rd54+13368];
	ld.global.v2.u32 	{%r699, %r700}, [%rd54+13376];
	ld.global.v2.u32 	{%r701, %r702}, [%rd54+13384];
	ld.global.v2.u32 	{%r703, %r704}, [%rd54+13392];
	.pragma "used_bytes_mask 247";
	ld.global.v2.u32 	{%r705, %r706}, [%rd54+13400];
	ld.global.v2.u32 	{%r707, %r708}, [%rd54+13408];
	st.global.v2.u32 	[%rd55+13312], {%r683, %r684};
	st.global.v2.u32 	[%rd55+13320], {%r685, %r686};
	st.global.v2.u32 	[%rd55+13328], {%r687, %r688};
	st.global.v2.u32 	[%rd55+13336], {%r689, %r690};
	st.global.v2.u32 	[%rd55+13344], {%r691, %r692};
	st.global.v2.u32 	[%rd55+13352], {%r693, %r694};
	st.global.v2.u32 	[%rd55+13360], {%r695, %r696};
	st.global.v2.u32 	[%rd55+13368], {%r697, %r698};
	st.global.v2.u32 	[%rd55+13376], {%r699, %r700};
	st.global.v2.u32 	[%rd55+13384], {%r701, %r702};
	st.global.v2.u32 	[%rd55+13392], {%r703, %r704};
	st.global.v2.u32 	[%rd55+13400], {%r705, %r706};
	st.global.v2.u32 	[%rd55+13408], {%r707, %r708};
	ld.global.v2.u32 	{%r709, %r710}, [%rd54+26624];
	ld.global.v2.u32 	{%r711, %r712}, [%rd54+26632];
	ld.global.v2.u32 	{%r713, %r714}, [%rd54+26640];
	ld.global.v2.u32 	{%r715, %r716}, [%rd54+26648];
	ld.global.v2.u32 	{%r717, %r718}, [%rd54+26656];
	ld.global.v2.u32 	{%r719, %r720}, [%rd54+26664];
	ld.global.v2.u32 	{%r721, %r722}, [%rd54+26672];
	ld.global.v2.u32 	{%r723, %r724}, [%rd54+26680];
	ld.global.v2.u32 	{%r725, %r726}, [%rd54+26688];
	ld.global.v2.u32 	{%r727, %r728}, [%rd54+26696];
	ld.global.v2.u32 	{%r729, %r730}, [%rd54+26704];
	.pragma "used_bytes_mask 247";
	ld.global.v2.u32 	{%r731, %r732}, [%rd54+26712];
	ld.global.v2.u32 	{%r733, %r734}, [%rd54+26720];
	st.global.v2.u32 	[%rd55+26624], {%r709, %r710};
	st.global.v2.u32 	[%rd55+26632], {%r711, %r712};
	st.global.v2.u32 	[%rd55+26640], {%r713, %r714};
	st.global.v2.u32 	[%rd55+26648], {%r715, %r716};
	st.global.v2.u32 	[%rd55+26656], {%r717, %r718};
	st.global.v2.u32 	[%rd55+26664], {%r719, %r720};
	st.global.v2.u32 	[%rd55+26672], {%r721, %r722};
	st.global.v2.u32 	[%rd55+26680], {%r723, %r724};
	st.global.v2.u32 	[%rd55+26688], {%r725, %r726};
	st.global.v2.u32 	[%rd55+26696], {%r727, %r728};
	st.global.v2.u32 	[%rd55+26704], {%r729, %r730};
	st.global.v2.u32 	[%rd55+26712], {%r731, %r732};
	st.global.v2.u32 	[%rd55+26720], {%r733, %r734};
	ld.global.v2.u32 	{%r735, %r736}, [%rd54+39936];
	ld.global.v2.u32 	{%r737, %r738}, [%rd54+39944];
	ld.global.v2.u32 	{%r739, %r740}, [%rd54+39952];
	ld.global.v2.u32 	{%r741, %r742}, [%rd54+39960];
	ld.global.v2.u32 	{%r743, %r744}, [%rd54+39968];
	ld.global.v2.u32 	{%r745, %r746}, [%rd54+39976];
	ld.global.v2.u32 	{%r747, %r748}, [%rd54+39984];
	ld.global.v2.u32 	{%r749, %r750}, [%rd54+39992];
	ld.global.v2.u32 	{%r751, %r752}, [%rd54+40000];
	ld.global.v2.u32 	{%r753, %r754}, [%rd54+40008];
	ld.global.v2.u32 	{%r755, %r756}, [%rd54+40016];
	.pragma "used_bytes_mask 247";
	ld.global.v2.u32 	{%r757, %r758}, [%rd54+40024];
	ld.global.v2.u32 	{%r759, %r760}, [%rd54+40032];
	st.global.v2.u32 	[%rd55+39936], {%r735, %r736};
	st.global.v2.u32 	[%rd55+39944], {%r737, %r738};
	st.global.v2.u32 	[%rd55+39952], {%r739, %r740};
	st.global.v2.u32 	[%rd55+39960], {%r741, %r742};
	st.global.v2.u32 	[%rd55+39968], {%r743, %r744};
	st.global.v2.u32 	[%rd55+39976], {%r745, %r746};
	st.global.v2.u32 	[%rd55+39984], {%r747, %r748};
	st.global.v2.u32 	[%rd55+39992], {%r749, %r750};
	st.global.v2.u32 	[%rd55+40000], {%r751, %r752};
	st.global.v2.u32 	[%rd55+40008], {%r753, %r754};
	st.global.v2.u32 	[%rd55+40016], {%r755, %r756};
	st.global.v2.u32 	[%rd55+40024], {%r757, %r758};
	st.global.v2.u32 	[%rd55+40032], {%r759, %r760};
	add.s32 	%r848, %r848, 4;
$L__BB17_52:
	setp.eq.s32 	%p33, %r18, 0;
	@%p33 bra 	$L__BB17_57;
	setp.eq.s32 	%p34, %r18, 1;
	@%p34 bra 	$L__BB17_55;
	shl.b32 	%r761, %r848, 7;
	add.s32 	%r762, %r761, %r4;
	mul.wide.s32 	%rd56, %r762, 104;
	add.s64 	%rd57, %rd7, %rd56;
	add.s64 	%rd58, %rd8, %rd56;
	ld.global.v2.u32 	{%r763, %r764}, [%rd57];
	ld.global.v2.u32 	{%r765, %r766}, [%rd57+8];
	ld.global.v2.u32 	{%r767, %r768}, [%rd57+16];
	ld.global.v2.u32 	{%r769, %r770}, [%rd57+24];
	ld.global.v2.u32 	{%r771, %r772}, [%rd57+32];
	ld.global.v2.u32 	{%r773, %r774}, [%rd57+40];
	ld.global.v2.u32 	{%r775, %r776}, [%rd57+48];
	ld.global.v2.u32 	{%r777, %r778}, [%rd57+56];
	ld.global.v2.u32 	{%r779, %r780}, [%rd57+64];
	ld.global.v2.u32 	{%r781, %r782}, [%rd57+72];
	ld.global.v2.u32 	{%r783, %r784}, [%rd57+80];
	.pragma "used_bytes_mask 247";
	ld.global.v2.u32 	{%r785, %r786}, [%rd57+88];
	ld.global.v2.u32 	{%r787, %r788}, [%rd57+96];
	st.global.v2.u32 	[%rd58], {%r763, %r764};
	st.global.v2.u32 	[%rd58+8], {%r765, %r766};
	st.global.v2.u32 	[%rd58+16], {%r767, %r768};
	st.global.v2.u32 	[%rd58+24], {%r769, %r770};
	st.global.v2.u32 	[%rd58+32], {%r771, %r772};
	st.global.v2.u32 	[%rd58+40], {%r773, %r774};
	st.global.v2.u32 	[%rd58+48], {%r775, %r776};
	st.global.v2.u32 	[%rd58+56], {%r777, %r778};
	st.global.v2.u32 	[%rd58+64], {%r779, %r780};
	st.global.v2.u32 	[%rd58+72], {%r781, %r782};
	st.global.v2.u32 	[%rd58+80], {%r783, %r784};
	st.global.v2.u32 	[%rd58+88], {%r785, %r786};
	st.global.v2.u32 	[%rd58+96], {%r787, %r788};
	ld.global.v2.u32 	{%r789, %r790}, [%rd57+13312];
	ld.global.v2.u32 	{%r791, %r792}, [%rd57+13320];
	ld.global.v2.u32 	{%r793, %r794}, [%rd57+13328];
	ld.global.v2.u32 	{%r795, %r796}, [%rd57+13336];
	ld.global.v2.u32 	{%r797, %r798}, [%rd57+13344];
	ld.global.v2.u32 	{%r799, %r800}, [%rd57+13352];
	ld.global.v2.u32 	{%r801, %r802}, [%rd57+13360];
	ld.global.v2.u32 	{%r803, %r804}, [%rd57+13368];
	ld.global.v2.u32 	{%r805, %r806}, [%rd57+13376];
	ld.global.v2.u32 	{%r807, %r808}, [%rd57+13384];
	ld.global.v2.u32 	{%r809, %r810}, [%rd57+13392];
	.pragma "used_bytes_mask 247";
	ld.global.v2.u32 	{%r811, %r812}, [%rd57+13400];
	ld.global.v2.u32 	{%r813, %r814}, [%rd57+13408];
	st.global.v2.u32 	[%rd58+13312], {%r789, %r790};
	st.global.v2.u32 	[%rd58+13320], {%r791, %r792};
	st.global.v2.u32 	[%rd58+13328], {%r793, %r794};
	st.global.v2.u32 	[%rd58+13336], {%r795, %r796};
	st.global.v2.u32 	[%rd58+13344], {%r797, %r798};
	st.global.v2.u32 	[%rd58+13352], {%r799, %r800};
	st.global.v2.u32 	[%rd58+13360], {%r801, %r802};
	st.global.v2.u32 	[%rd58+13368], {%r803, %r804};
	st.global.v2.u32 	[%rd58+13376], {%r805, %r806};
	st.global.v2.u32 	[%rd58+13384], {%r807, %r808};
	st.global.v2.u32 	[%rd58+13392], {%r809, %r810};
	st.global.v2.u32 	[%rd58+13400], {%r811, %r812};
	st.global.v2.u32 	[%rd58+13408], {%r813, %r814};
	add.s32 	%r848, %r848, 2;
$L__BB17_55:
	and.b32  	%r815, %r36, 1;
	setp.eq.b32 	%p35, %r815, 1;
	not.pred 	%p36, %p35;
	@%p36 bra 	$L__BB17_57;
	shl.b32 	%r816, %r848, 7;
	add.s32 	%r817, %r816, %r4;
	mul.wide.s32 	%rd59, %r817, 104;
	add.s64 	%rd60, %rd7, %rd59;
	add.s64 	%rd61, %rd8, %rd59;
	ld.global.v2.u32 	{%r818, %r819}, [%rd60];
	ld.global.v2.u32 	{%r820, %r821}, [%rd60+8];
	ld.global.v2.u32 	{%r822, %r823}, [%rd60+16];
	ld.global.v2.u32 	{%r824, %r825}, [%rd60+24];
	ld.global.v2.u32 	{%r826, %r827}, [%rd60+32];
	ld.global.v2.u32 	{%r828, %r829}, [%rd60+40];
	ld.global.v2.u32 	{%r830, %r831}, [%rd60+48];
	ld.global.v2.u32 	{%r832, %r833}, [%rd60+56];
	ld.global.v2.u32 	{%r834, %r835}, [%rd60+64];
	ld.global.v2.u32 	{%r836, %r837}, [%rd60+72];
	ld.global.v2.u32 	{%r838, %r839}, [%rd60+80];
	.pragma "used_bytes_mask 247";
	ld.global.v2.u32 	{%r840, %r841}, [%rd60+88];
	ld.global.v2.u32 	{%r842, %r843}, [%rd60+96];
	st.global.v2.u32 	[%rd61], {%r818, %r819};
	st.global.v2.u32 	[%rd61+8], {%r820, %r821};
	st.global.v2.u32 	[%rd61+16], {%r822, %r823};
	st.global.v2.u32 	[%rd61+24], {%r824, %r825};
	st.global.v2.u32 	[%rd61+32], {%r826, %r827};
	st.global.v2.u32 	[%rd61+40], {%r828, %r829};
	st.global.v2.u32 	[%rd61+48], {%r830, %r831};
	st.global.v2.u32 	[%rd61+56], {%r832, %r833};
	st.global.v2.u32 	[%rd61+64], {%r834, %r835};
	st.global.v2.u32 	[%rd61+72], {%r836, %r837};
	st.global.v2.u32 	[%rd61+80], {%r838, %r839};
	st.global.v2.u32 	[%rd61+88], {%r840, %r841};
	st.global.v2.u32 	[%rd61+96], {%r842, %r843};
$L__BB17_57:
	ret;

}


// ===== COMPILED SASS (sm_100) =====

	.target	sm_100

	.elftype	@"ET_EXEC"


//--------------------- .note.nv.tkinfo           --------------------------
	.section	.note.nv.tkinfo,"",@"SHT_NOTE"
	.sectionflags	@"SHF_NOTE_NV_TKINFO"
	.tkinfo
        /*0018*/ 	.word	0x00000002
        /*0030*/ 	.string	""
        /*0030*/ 	.string	"ptxas"
        /*0030*/ 	.string	"Cuda compilation tools, release 13.0, V13.0.88"
        /*0030*/ 	.string	"Build cuda_13.0.r13.0/compiler.36424714_0"
        /*0030*/ 	.string	"-arch sm_100 -m 64 "



//--------------------- .note.nv.cuinfo           --------------------------
	.section	.note.nv.cuinfo,"",@"SHT_NOTE"
	.sectionflags	@"SHF_NOTE_NV_CUINFO"
        /*0018*/ 	.short	0x0002
        /*001a*/ 	.short	0x0064
        /*001c*/ 	.short	0x0082
	.zero		2


//--------------------- .nv.info                  --------------------------
	.section	.nv.info,"",@"SHT_CUDA_INFO"
	.align	4


	//----- nvinfo : EIATTR_REGCOUNT
	.align		4
        /*0000*/ 	.byte	0x04, 0x2f
        /*0002*/ 	.short	(.L_44 - .L_43)
	.align		4
.L_43:
        /*0004*/ 	.word	index@(_ZN3cub18CUB_300001_SM_10006detail11EmptyKernelIvEEvv)
        /*0008*/ 	.word	0x00000004


	//----- nvinfo : EIATTR_FRAME_SIZE
	.align		4
.L_44:
        /*000c*/ 	.byte	0x04, 0x11
        /*000e*/ 	.short	(.L_46 - .L_45)
	.align		4
.L_45:
        /*0010*/ 	.word	index@(_ZN3cub18CUB_300001_SM_10006detail11EmptyKernelIvEEvv)
        /*0014*/ 	.word	0x00000000


	//----- nvinfo : EIATTR_REGCOUNT
	.align		4
.L_46:
        /*0018*/ 	.byte	0x04, 0x2f
        /*001a*/ 	.short	(.L_48 - .L_47)
	.align		4
.L_47:
        /*001c*/ 	.word	index@(_ZN3cub18CUB_300001_SM_10006detail8for_each13static_kernelINS2_12policy_hub_t12policy_500_tEmNS2_12op_wrapper_tImN6thrust24THRUST_300001_SM_1000_NS6detail23allocator_traits_detail24construct1_via_allocatorINS9_18no_throw_allocatorINS9_19temporary_allocatorI11AutomobilisNS8_8cuda_cub3tagEEEEEEENS8_7pointerISE_SG_NS8_11use_defaultESL_EEEEEEvT0_T1_)
        /*0020*/ 	.word	0x0000000a


	//----- nvinfo : EIATTR_FRAME_SIZE
	.align		4
.L_48:
        /*0024*/ 	.byte	0x04, 0x11
        /*0026*/ 	.short	(.L_50 - .L_49)
	.align		4
.L_49:
        /*0028*/ 	.word	index@(_ZN3cub18CUB_300001_SM_10006detail8for_each13static_kernelINS2_12policy_hub_t12policy_500_tEmNS2_12op_wrapper_tImN6thrust24THRUST_300001_SM_1000_NS6detail23allocator_traits_detail24construct1_via_allocatorINS9_18no_throw_allocatorINS9_19temporary_allocatorI11AutomobilisNS8_8cuda_cub3tagEEEEEEENS8_7pointerISE_SG_NS8_11use_defaultESL_EEEEEEvT0_T1_)
        /*002c*/ 	.word	0x00000000


	//----- nvinfo : EIATTR_REGCOUNT
	.align		4
.L_50:
        /*0030*/ 	.byte	0x04, 0x2f
        /*0032*/ 	.short	(.L_52 - .L_51)
	.align		4
.L_51:
        /*0034*/ 	.word	index@(_ZN3cub18CUB_300001_SM_10006detail8for_each13static_kernelINS2_12policy_hub_t12policy_500_tElNS2_12op_wrapper_tIlN6thrust24THRUST_300001_SM_1000_NS6detail23allocator_traits_detail5gozerENS8_7pointerI11AutomobilisNS8_8cuda_cub3tagENS8_11use_defaultESG_EEEEEEvT0_T1_)
        /*0038*/ 	.word	0x00000004


	//----- nvinfo : EIATTR_FRAME_SIZE
	.align		4
.L_52:
        /*003c*/ 	.byte	0x04, 0x11
        /*003e*/ 	.short	(.L_54 - .L_53)
	.align		4
.L_53:
        /*0040*/ 	.word	index@(_ZN3cub18CUB_300001_SM_10006detail8for_each13static_kernelINS2_12policy_hub_t12policy_500_tElNS2_12op_wrapper_tIlN6thrust24THRUST_300001_SM_1000_NS6detail23allocator_traits_detail5gozerENS8_7pointerI11AutomobilisNS8_8cuda_cub3tagENS8_11use_defaultESG_EEEEEEvT0_T1_)
        /*0044*/ 	.word	0x00000000


	//----- nvinfo : EIATTR_REGCOUNT
	.align		4
.L_54:
        /*0048*/ 	.byte	0x04, 0x2f
        /*004a*/ 	.short	(.L_56 - .L_55)
	.align		4
.L_55:
        /*004c*/ 	.word	index@(_ZN3cub18CUB_300001_SM_10006detail8for_each13static_kernelINS2_12policy_hub_t12policy_500_tElN6thrust24THRUST_300001_SM_1000_NS8cuda_cub20__uninitialized_copy7functorINS7_10device_ptrI11AutomobilisEENS7_7pointerISC_NS8_3tagENS7_11use_defaultESG_EEEEEEvT0_T1_)
        /*0050*/ 	.word	0x00000026


	//----- nvinfo : EIATTR_FRAME_SIZE
	.align		4
.L_56:
        /*0054*/ 	.byte	0x04, 0x11
        /*0056*/ 	.short	(.L_58 - .L_57)
	.align		4
.L_57:
        /*0058*/ 	.word	index@(_ZN3cub18CUB_300001_SM_10006detail8for_each13static_kernelINS2_12policy_hub_t12policy_500_tElN6thrust24THRUST_300001_SM_1000_NS8cuda_cub20__uninitialized_copy7functorINS7_10device_ptrI11AutomobilisEENS7_7pointerISC_NS8_3tagENS7_11use_defaultESG_EEEEEEvT0_T1_)
        /*005c*/ 	.word	0x00000000


	//----- nvinfo : EIATTR_REGCOUNT
	.align		4
.L_58:
        /*0060*/ 	.byte	0x04, 0x2f
        /*0062*/ 	.short	(.L_60 - .L_59)
	.align		4
.L_59:
        /*0064*/ 	.word	index@(_ZN3cub18CUB_300001_SM_10006detail8for_each13static_kernelINS2_12policy_hub_t12policy_500_tElN6thrust24THRUST_300001_SM_1000_NS8cuda_cub20__uninitialized_copy7functorINS7_7pointerI11AutomobilisNS8_3tagENS7_11use_defaultESE_EESF_EEEEvT0_T1_)
        /*0068*/ 	.word	0x00000026


	//----- nvinfo : EIATTR_FRAME_SIZE
	.align		4
.L_60:
        /*006c*/ 	.byte	0x04, 0x11
        /*006e*/ 	.short	(.L_62 - .L_61)
	.align		4
.L_61:
        /*0070*/ 	.word	index@(_ZN3cub18CUB_300001_SM_10006detail8for_each13static_kernelINS2_12policy_hub_t12policy_500_tElN6thrust24THRUST_300001_SM_1000_NS8cuda_cub20__uninitialized_copy7functorINS7_7pointerI11AutomobilisNS8_3tagENS7_11use_defaultESE_EESF_EEEEvT0_T1_)
        /*0074*/ 	.word	0x00000000


	//----- nvinfo : EIATTR_REGCOUNT
	.align		4
.L_62:
        /*0078*/ 	.byte	0x04, 0x2f
        /*007a*/ 	.short	(.L_64 - .L_63)
	.align		4
.L_63:
        /*007c*/ 	.word	index@(_ZN3cub18CUB_300001_SM_10006detail8for_each13static_kernelINS2_12policy_hub_t12policy_500_tElNS2_12op_wrapper_tIlN6thrust24THRUST_300001_SM_1000_NS6detail23allocator_traits_detail5gozerENS8_10device_ptrI11AutomobilisEEEEEEvT0_T1_)
        /*0080*/ 	.word	0x00000004


	//----- nvinfo : EIATTR_FRAME_SIZE
	.align		4
.L_64:
        /*0084*/ 	.byte	0x04, 0x11
        /*0086*/ 	.short	(.L_66 - .L_65)
	.align		4
.L_65:
        /*0088*/ 	.word	index@(_ZN3cub18CUB_300001_SM_10006detail8for_each13static_kernelINS2_12policy_hub_t12policy_500_tElNS2_12op_wrapper_tIlN6thrust24THRUST_300001_SM_1000_NS6detail23allocator_traits_detail5gozerENS8_10device_ptrI11AutomobilisEEEEEEvT0_T1_)
        /*008c*/ 	.word	0x00000000


	//----- nvinfo : EIATTR_REGCOUNT
	.align		4
.L_66:
        /*0090*/ 	.byte	0x04, 0x2f
        /*0092*/ 	.short	(.L_68 - .L_67)
	.align		4
.L_67:
        /*0094*/ 	.word	index@(_ZN3cub18CUB_300001_SM_10006detail8for_each13static_kernelINS2_12policy_hub_t12policy_500_tEmNS2_12op_wrapper_tImN6thrust24THRUST_300001_SM_1000_NS6detail23allocator_traits_detail24construct1_via_allocatorINS8_16device_allocatorI11AutomobilisEEEENS8_10device_ptrISD_EEEEEEvT0_T1_)
        /*0098*/ 	.word	0x0000000a


	//----- nvinfo : EIATTR_FRAME_SIZE
	.align		4
.L_68:
        /*009c*/ 	.byte	0x04, 0x11
        /*009e*/ 	.short	(.L_70 - .L_69)
	.align		4
.L_69:
        /*00a0*/ 	.word	index@(_ZN3cub18CUB_300001_SM_10006detail8for_each13static_kernelINS2_12policy_hub_t12policy_500_tEmNS2_12op_wrapper_tImN6thrust24THRUST_300001_SM_1000_NS6detail23allocator_traits_detail24construct1_via_allocatorINS8_16device_allocatorI11AutomobilisEEEENS8_10device_ptrISD_EEEEEEvT0_T1_)
        /*00a4*/ 	.word	0x00000000


	//----- nvinfo : EIATTR_REGCOUNT
	.align		4
.L_70:
        /*00a8*/ 	.byte	0x04, 0x2f
        /*00aa*/ 	.short	(.L_72 - .L_71)
	.align		4
.L_71:
        /*00ac*/ 	.word	index@(_ZN3cub18CUB_300001_SM_10006detail8for_each13static_kernelINS2_12policy_hub_t12policy_500_tElN6thrust24THRUST_300001_SM_1000_NS8cuda_cub20__uninitialized_copy7functorINS7_6detail15normal_iteratorINS7_10device_ptrIK11AutomobilisEEEENS7_7pointerISE_NS8_3tagENS7_11use_defaultESK_EEEEEEvT0_T1_)
        /*00b0*/ 	.word	0x00000026


	//----- nvinfo : EIATTR_FRAME_SIZE
	.align		4
.L_72:
        /*00b4*/ 	.byte	0x04, 0x11
        /*00b6*/ 	.short	(.L_74 - .L_73)
	.align		4
.L_73:
        /*00b8*/ 	.word	index@(_ZN3cub18CUB_300001_SM_10006detail8for_each13static_kernelINS2_12policy_hub_t12policy_500_tElN6thrust24THRUST_300001_SM_1000_NS8cuda_cub20__uninitialized_copy7functorINS7_6detail15normal_iteratorINS7_10device_ptrIK11AutomobilisEEEENS7_7pointerISE_NS8_3tagENS7_11use_defaultESK_EEEEEEvT0_T1_)
        /*00bc*/ 	.word	0x00000000


	//----- nvinfo : EIATTR_REGCOUNT
	.align		4
.L_74:
        /*00c0*/ 	.byte	0x04, 0x2f
        /*00c2*/ 	.short	(.L_76 - .L_75)
	.align		4
.L_75:
        /*00c4*/ 	.word	index@(_ZN3cub18CUB_300001_SM_10006detail9transform16transform_kernelINS2_10policy_hubILb1EN4cuda3std3__45tupleIJN6thrust24THRUST_300001_SM_1000_NS10device_ptrI11AutomobilisEEEEEE10policy1000EiNS7_10__identityEPSC_JSI_EEEvT0_iT1_T2_DpNS2_10kernel_argIT3_EE)
        /*00c8*/ 	.word	0x00000028


	//----- nvinfo : EIATTR_FRAME_SIZE
	.align		4
.L_76:
        /*00cc*/ 	.byte	0x04, 0x11
        /*00ce*/ 	.short	(.L_78 - .L_77)
	.align		4
.L_77:
        /*00d0*/ 	.word	index@(_ZN3cub18CUB_300001_SM_10006detail9transform16transform_kernelINS2_10policy_hubILb1EN4cuda3std3__45tupleIJN6thrust24THRUST_300001_SM_1000_NS10device_ptrI11AutomobilisEEEEEE10policy1000EiNS7_10__identityEPSC_JSI_EEEvT0_iT1_T2_DpNS2_10kernel_argIT3_EE)
        /*00d4*/ 	.word	0x00000000


	//----- nvinfo : EIATTR_REGCOUNT
	.align		4
.L_78:
        /*00d8*/ 	.byte	0x04, 0x2f
        /*00da*/ 	.short	(.L_80 - .L_79)
	.align		4
.L_79:
        /*00dc*/ 	.word	index@(_ZN3cub18CUB_300001_SM_10006detail9transform16transform_kernelINS2_10policy_hubILb1EN4cuda3std3__45tupleIJN6thrust24THRUST_300001_SM_1000_NS10device_ptrI11AutomobilisEEEEEE10policy1000ElNS7_10__identityEPSC_JSI_EEEvT0_iT1_T2_DpNS2_10kernel_argIT3_EE)
        /*00e0*/ 	.word	0x0000002e


	//----- nvinfo : EIATTR_FRAME_SIZE
	.align		4
.L_80:
        /*00e4*/ 	.byte	0x04, 0x11
        /*00e6*/ 	.short	(.L_82 - .L_81)
	.align		4
.L_81:
        /*00e8*/ 	.word	index@(_ZN3cub18CUB_300001_SM_10006detail9transform16transform_kernelINS2_10policy_hubILb1EN4cuda3std3__45tupleIJN6thrust24THRUST_300001_SM_1000_NS10device_ptrI11AutomobilisEEEEEE10policy1000ElNS7_10__identityEPSC_JSI_EEEvT0_iT1_T2_DpNS2_10kernel_argIT3_EE)
        /*00ec*/ 	.word	0x00000000


	//----- nvinfo : EIATTR_REGCOUNT
	.align		4
.L_82:
        /*00f0*/ 	.byte	0x04, 0x2f
        /*00f2*/ 	.short	(.L_84 - .L_83)
	.align		4
.L_83:
        /*00f4*/ 	.word	index@(_ZN3cub18CUB_300001_SM_10006detail9transform16transform_kernelINS2_10policy_hubILb1EN4cuda3std3__45tupleIJN6thrust24THRUST_300001_SM_1000_NS7pointerI11AutomobilisNSA_8cuda_cub3tagENSA_11use_defaultESF_EEEEEE10policy1000EiNS7_10__identityENSA_10device_ptrISC_EEJPSC_EEEvT0_iT1_T2_DpNS2_10kernel_argIT3_EE)
        /*00f8*/ 	.word	0x00000028


	//----- nvinfo : EIATTR_FRAME_SIZE
	.align		4
.L_84:
        /*00fc*/ 	.byte	0x04, 0x11
        /*00fe*/ 	.short	(.L_86 - .L_85)
	.align		4
.L_85:
        /*0100*/ 	.word	index@(_ZN3cub18CUB_300001_SM_10006detail9transform16transform_kernelINS2_10policy_hubILb1EN4cuda3std3__45tupleIJN6thrust24THRUST_300001_SM_1000_NS7pointerI11AutomobilisNSA_8cuda_cub3tagENSA_11use_defaultESF_EEEEEE10policy1000EiNS7_10__identityENSA_10device_ptrISC_EEJPSC_EEEvT0_iT1_T2_DpNS2_10kernel_argIT3_EE)
        /*0104*/ 	.word	0x00000000


	//----- nvinfo : EIATTR_REGCOUNT
	.align		4
.L_86:
        /*0108*/ 	.byte	0x04, 0x2f
        /*010a*/ 	.short	(.L_88 - .L_87)
	.align		4
.L_87:
        /*010c*/ 	.word	index@(_ZN3cub18CUB_300001_SM_10006detail9transform16transform_kernelINS2_10policy_hubILb1EN4cuda3std3__45tupleIJN6thrust24THRUST_300001_SM_1000_NS7pointerI11AutomobilisNSA_8cuda_cub3tagENSA_11use_defaultESF_EEEEEE10policy1000ElNS7_10__identityENSA_10device_ptrISC_EEJPSC_EEEvT0_iT1_T2_DpNS2_10kernel_argIT3_EE)
        /*0110*/ 	.word	0x0000002e


	//----- nvinfo : EIATTR_FRAME_SIZE
	.align		4
.L_88:
        /*0114*/ 	.byte	0x04, 0x11
        /*0116*/ 	.short	(.L_90 - .L_89)
	.align		4
.L_89:
        /*0118*/ 	.word	index@(_ZN3cub18CUB_300001_SM_10006detail9transform16transform_kernelINS2_10policy_hubILb1EN4cuda3std3__45tupleIJN6thrust24THRUST_300001_SM_1000_NS7pointerI11AutomobilisNSA_8cuda_cub3tagENSA_11use_defaultESF_EEEEEE10policy1000ElNS7_10__identityENSA_10device_ptrISC_EEJPSC_EEEvT0_iT1_T2_DpNS2_10kernel_argIT3_EE)
        /*011c*/ 	.word	0x00000000


	//----- nvinfo : EIATTR_REGCOUNT
	.align		4
.L_90:
        /*0120*/ 	.byte	0x04, 0x2f
        /*0122*/ 	.short	(.L_92 - .L_91)
	.align		4
.L_91:
        /*0124*/ 	.word	index@(_ZN3cub18CUB_300001_SM_10006detail9transform16transform_kernelINS2_10policy_hubILb1EN4cuda3std3__45tupleIJN6thrust24THRUST_300001_SM_1000_NS7pointerI11AutomobilisNSA_8cuda_cub3tagENSA_11use_defaultESF_EEEEEE10policy1000EiNS7_10__identityEPSC_JSL_EEEvT0_iT1_T2_DpNS2_10kernel_argIT3_EE)
        /*0128*/ 	.word	0x00000028


	//----- nvinfo : EIATTR_FRAME_SIZE
	.align		4
.L_92:
        /*012c*/ 	.byte	0x04, 0x11
        /*012e*/ 	.short	(.L_94 - .L_93)
	.align		4
.L_93:
        /*0130*/ 	.word	index@(_ZN3cub18CUB_300001_SM_10006detail9transform16transform_kernelINS2_10policy_hubILb1EN4cuda3std3__45tupleIJN6thrust24THRUST_300001_SM_1000_NS7pointerI11AutomobilisNSA_8cuda_cub3tagENSA_11use_defaultESF_EEEEEE10policy1000EiNS7_10__identityEPSC_JSL_EEEvT0_iT1_T2_DpNS2_10kernel_argIT3_EE)
        /*0134*/ 	.word	0x00000000


	//----- nvinfo : EIATTR_REGCOUNT
	.align		4
.L_94:
        /*0138*/ 	.byte	0x04, 0x2f
        /*013a*/ 	.short	(.L_96 - .L_95)
	.align		4
.L_95:
        /*013c*/ 	.word	index@(_ZN3cub18CUB_300001_SM_10006detail9transform16transform_kernelINS2_10policy_hubILb1EN4cuda3std3__45tupleIJN6thrust24THRUST_300001_SM_1000_NS7pointerI11AutomobilisNSA_8cuda_cub3tagENSA_11use_defaultESF_EEEEEE10policy1000ElNS7_10__identityEPSC_JSL_EEEvT0_iT1_T2_DpNS2_10kernel_argIT3_EE)
        /*0140*/ 	.word	0x0000002e


	//----- nvinfo : EIATTR_FRAME_SIZE
	.align		4
.L_96:
        /*0144*/ 	.byte	0x04, 0x11
        /*0146*/ 	.short	(.L_98 - .L_97)
	.align		4
.L_97:
        /*0148*/ 	.word	index@(_ZN3cub18CUB_300001_SM_10006detail9transform16transform_kernelINS2_10policy_hubILb1EN4cuda3std3__45tupleIJN6thrust24THRUST_300001_SM_1000_NS7pointerI11AutomobilisNSA_8cuda_cub3tagENSA_11use_defaultESF_EEEEEE10policy1000ElNS7_10__identityEPSC_JSL_EEEvT0_iT1_T2_DpNS2_10kernel_argIT3_EE)
        /*014c*/ 	.word	0x00000000


	//----- nvinfo : EIATTR_REGCOUNT
	.align		4
.L_98:
        /*0150*/ 	.byte	0x04, 0x2f
        /*0152*/ 	.short	(.L_100 - .L_99)
	.align		4
.L_99:
        /*0154*/ 	.word	index@(_ZN3cub18CUB_300001_SM_10006detail9transform16transform_kernelINS2_10policy_hubILb1EN4cuda3std3__45tupleIJPK11AutomobilisEEEE10policy1000EiNS7_10__identityEN6thrust24THRUST_300001_SM_1000_NS10device_ptrIS9_EEJSB_EEEvT0_iT1_T2_DpNS2_10kernel_argIT3_EE)
        /*0158*/ 	.word	0x00000028


	//----- nvinfo : EIATTR_FRAME_SIZE
	.align		4
.L_100:
        /*015c*/ 	.byte	0x04, 0x11
        /*015e*/ 	.short	(.L_102 - .L_101)
	.align		4
.L_101:
        /*0160*/ 	.word	index@(_ZN3cub18CUB_300001_SM_10006detail9transform16transform_kernelINS2_10policy_hubILb1EN4cuda3std3__45tupleIJPK11AutomobilisEEEE10policy1000EiNS7_10__identityEN6thrust24THRUST_300001_SM_1000_NS10device_ptrIS9_EEJSB_EEEvT0_iT1_T2_DpNS2_10kernel_argIT3_EE)
        /*0164*/ 	.word	0x00000000


	//----- nvinfo : EIATTR_REGCOUNT
	.align		4
.L_102:
        /*0168*/ 	.byte	0x04, 0x2f
        /*016a*/ 	.short	(.L_104 - .L_103)
	.align		4
.L_103:
        /*016c*/ 	.word	index@(_ZN3cub18CUB_300001_SM_10006detail9transform16transform_kernelINS2_10policy_hubILb1EN4cuda3std3__45tupleIJPK11AutomobilisEEEE10policy1000ElNS7_10__identityEN6thrust24THRUST_300001_SM_1000_NS10device_ptrIS9_EEJSB_EEEvT0_iT1_T2_DpNS2_10kernel_argIT3_EE)
        /*0170*/ 	.word	0x0000002e


	//----- nvinfo : EIATTR_FRAME_SIZE
	.align		4
.L_104:
        /*0174*/ 	.byte	0x04, 0x11
        /*0176*/ 	.short	(.L_106 - .L_105)
	.align		4
.L_105:
        /*0178*/ 	.word	index@(_ZN3cub18CUB_300001_SM_10006detail9transform16transform_kernelINS2_10policy_hubILb1EN4cuda3std3__45tupleIJPK11AutomobilisEEEE10policy1000ElNS7_10__identityEN6thrust24THRUST_300001_SM_1000_NS10device_ptrIS9_EEJSB_EEEvT0_iT1_T2_DpNS2_10kernel_argIT3_EE)
        /*017c*/ 	.word	0x00000000


	//----- nvinfo : EIATTR_REGCOUNT
	.align		4
.L_106:
        /*0180*/ 	.byte	0x04, 0x2f
        /*0182*/ 	.short	(.L_108 - .L_107)
	.align		4
.L_107:
        /*0184*/ 	.word	index@(_ZN3cub18CUB_300001_SM_10006detail9transform16transform_kernelINS2_10policy_hubILb1EN4cuda3std3__45tupleIJN6thrust24THRUST_300001_SM_1000_NS7pointerI11AutomobilisNSA_8cuda_cub3tagENSA_11use_defaultESF_EEEEEE10policy1000EiNS7_10__identityENSA_6detail15normal_iteratorINSA_10device_ptrISC_EEEEJPSC_EEEvT0_iT1_T2_DpNS2_10kernel_argIT3_EE)
        /*0188*/ 	.word	0x00000028


	//----- nvinfo : EIATTR_FRAME_SIZE
	.align		4
.L_108:
        /*018c*/ 	.byte	0x04, 0x11
        /*018e*/ 	.short	(.L_110 - .L_109)
	.align		4
.L_109:
        /*0190*/ 	.word	index@(_ZN3cub18CUB_300001_SM_10006detail9transform16transform_kernelINS2_10policy_hubILb1EN4cuda3std3__45tupleIJN6thrust24THRUST_300001_SM_1000_NS7pointerI11AutomobilisNSA_8cuda_cub3tagENSA_11use_defaultESF_EEEEEE10policy1000EiNS7_10__identityENSA_6detail15normal_iteratorINSA_10device_ptrISC_EEEEJPSC_EEEvT0_iT1_T2_DpNS2_10kernel_argIT3_EE)
        /*0194*/ 	.word	0x00000000


	//----- nvinfo : EIATTR_REGCOUNT
	.align		4
.L_110:
        /*0198*/ 	.byte	0x04, 0x2f
        /*019a*/ 	.short	(.L_112 - .L_111)
	.align		4
.L_111:
        /*019c*/ 	.word	index@(_ZN3cub18CUB_300001_SM_10006detail9transform16transform_kernelINS2_10policy_hubILb1EN4cuda3std3__45tupleIJN6thrust24THRUST_300001_SM_1000_NS7pointerI11AutomobilisNSA_8cuda_cub3tagENSA_11use_defaultESF_EEEEEE10policy1000ElNS7_10__identityENSA_6detail15normal_iteratorINSA_10device_ptrISC_EEEEJPSC_EEEvT0_iT1_T2_DpNS2_10kernel_argIT3_EE)
        /*01a0*/ 	.word	0x0000002e


	//----- nvinfo : EIATTR_FRAME_SIZE
	.align		4
.L_112:
        /*01a4*/ 	.byte	0x04, 0x11
        /*01a6*/ 	.short	(.L_114 - .L_113)
	.align		4
.L_113:
        /*01a8*/ 	.word	index@(_ZN3cub18CUB_300001_SM_10006detail9transform16transform_kernelINS2_10policy_hubILb1EN4cuda3std3__45tupleIJN6thrust24THRUST_300001_SM_1000_NS7pointerI11AutomobilisNSA_8cuda_cub3tagENSA_11use_defaultESF_EEEEEE10policy1000ElNS7_10__identityENSA_6detail15normal_iteratorINSA_10device_ptrISC_EEEEJPSC_EEEvT0_iT1_T2_DpNS2_10kernel_argIT3_EE)
        /*01ac*/ 	.word	0x00000000


	//----- nvinfo : EIATTR_MIN_STACK_SIZE
	.align		4
.L_114:
        /*01b0*/ 	.byte	0x04, 0x12
        /*01b2*/ 	.short	(.L_116 - .L_115)
	.align		4
.L_115:
        /*01b4*/ 	.word	index@(_ZN3cub18CUB_300001_SM_10006detail9transform16transform_kernelINS2_10policy_hubILb1EN4cuda3std3__45tupleIJN6thrust24THRUST_300001_SM_1000_NS7pointerI11AutomobilisNSA_8cuda_cub3tagENSA_11use_defaultESF_EEEEEE10policy1000ElNS7_10__identityENSA_6detail15normal_iteratorINSA_10device_ptrISC_EEEEJPSC_EEEvT0_iT1_T2_DpNS2_10kernel_argIT3_EE)
        /*01b8*/ 	.word	0x00000000


	//----- nvinfo : EIATTR_MIN_STACK_SIZE
	.align		4
.L_116:
        /*01bc*/ 	.byte	0x04, 0x12
        /*01be*/ 	.short	(.L_118 - .L_117)
	.align		4
.L_117:
        /*01c0*/ 	.word	index@(_ZN3cub18CUB_300001_SM_10006detail9transform16transform_kernelINS2_10policy_hubILb1EN4cuda3std3__45tupleIJN6thrust24THRUST_300001_SM_1000_NS7pointerI11AutomobilisNSA_8cuda_cub3tagENSA_11use_defaultESF_EEEEEE10policy1000EiNS7_10__identityENSA_6detail15normal_iteratorINSA_10device_ptrISC_EEEEJPSC_EEEvT0_iT1_T2_DpNS2_10kernel_argIT3_EE)
        /*01c4*/ 	.word	0x00000000


	//----- nvinfo : EIATTR_MIN_STACK_SIZE
	.align		4
.L_118:
        /*01c8*/ 	.byte	0x04, 0x12
        /*01ca*/ 	.short	(.L_120 - .L_119)
	.align		4
.L_119:
        /*01cc*/ 	.word	index@(_ZN3cub18CUB_300001_SM_10006detail9transform16transform_kernelINS2_10policy_hubILb1EN4cuda3std3__45tupleIJPK11AutomobilisEEEE10policy1000ElNS7_10__identityEN6thrust24THRUST_300001_SM_1000_NS10device_ptrIS9_EEJSB_EEEvT0_iT1_T2_DpNS2_10kernel_argIT3_EE)
        /*01d0*/ 	.word	0x00000000


	//----- nvinfo : EIATTR_MIN_STACK_SIZE
	.align		4
.L_120:
        /*01d4*/ 	.byte	0x04, 0x12
        /*01d6*/ 	.short	(.L_122 - .L_121)
	.align		4
.L_121:
        /*01d8*/ 	.word	index@(_ZN3cub18CUB_300001_SM_10006detail9transform16transform_kernelINS2_10policy_hubILb1EN4cuda3std3__45tupleIJPK11AutomobilisEEEE10policy1000EiNS7_10__identityEN6thrust24THRUST_300001_SM_1000_NS10device_ptrIS9_EEJSB_EEEvT0_iT1_T2_DpNS2_10kernel_argIT3_EE)
        /*01dc*/ 	.word	0x00000000


	//----- nvinfo : EIATTR_MIN_STACK_SIZE
	.align		4
.L_122:
        /*01e0*/ 	.byte	0x04, 0x12
        /*01e2*/ 	.short	(.L_124 - .L_123)
	.align		4
.L_123:
        /*01e4*/ 	.word	index@(_ZN3cub18CUB_300001_SM_10006detail9transform16transform_kernelINS2_10policy_hubILb1EN4cuda3std3__45tupleIJN6thrust24THRUST_300001_SM_1000_NS7pointerI11AutomobilisNSA_8cuda_cub3tagENSA_11use_defaultESF_EEEEEE10policy1000ElNS7_10__identityEPSC_JSL_EEEvT0_iT1_T2_DpNS2_10kernel_argIT3_EE)
        /*01e8*/ 	.word	0x00000000


	//----- nvinfo : EIATTR_MIN_STACK_SIZE
	.align		4
.L_124:
        /*01ec*/ 	.byte	0x04, 0x12
        /*01ee*/ 	.short	(.L_126 - .L_125)
	.align		4
.L_125:
        /*01f0*/ 	.word	index@(_ZN3cub18CUB_300001_SM_10006detail9transform16transform_kernelINS2_10policy_hubILb1EN4cuda3std3__45tupleIJN6thrust24THRUST_300001_SM_1000_NS7pointerI11AutomobilisNSA_8cuda_cub3tagENSA_11use_defaultESF_EEEEEE10policy1000EiNS7_10__identityEPSC_JSL_EEEvT0_iT1_T2_DpNS2_10kernel_argIT3_EE)
        /*01f4*/ 	.word	0x00000000


	//----- nvinfo : EIATTR_MIN_STACK_SIZE
	.align		4
.L_126:
        /*01f8*/ 	.byte	0x04, 0x12
        /*01fa*/ 	.short	(.L_128 - .L_127)
	.align		4
.L_127:
        /*01fc*/ 	.word	index@(_ZN3cub18CUB_300001_SM_10006detail9transform16transform_kernelINS2_10policy_hubILb1EN4cuda3std3__45tupleIJN6thrust24THRUST_300001_SM_1000_NS7pointerI11AutomobilisNSA_8cuda_cub3tagENSA_11use_defaultESF_EEEEEE10policy1000ElNS7_10__identityENSA_10device_ptrISC_EEJPSC_EEEvT0_iT1_T2_DpNS2_10kernel_argIT3_EE)
        /*0200*/ 	.word	0x00000000


	//----- nvinfo : EIATTR_MIN_STACK_SIZE
	.align		4
.L_128:
        /*0204*/ 	.byte	0x04, 0x12
        /*0206*/ 	.short	(.L_130 - .L_129)
	.align		4
.L_129:
        /*0208*/ 	.word	index@(_ZN3cub18CUB_300001_SM_10006detail9transform16transform_kernelINS2_10policy_hubILb1EN4cuda3std3__45tupleIJN6thrust24THRUST_300001_SM_1000_NS7pointerI11AutomobilisNSA_8cuda_cub3tagENSA_11use_defaultESF_EEEEEE10policy1000EiNS7_10__identityENSA_10device_ptrISC_EEJPSC_EEEvT0_iT1_T2_DpNS2_10kernel_argIT3_EE)
        /*020c*/ 	.word	0x00000000


	//----- nvinfo : EIATTR_MIN_STACK_SIZE
	.align		4
.L_130:
        /*0210*/ 	.byte	0x04, 0x12
        /*0212*/ 	.short	(.L_132 - .L_131)
	.align		4
.L_131:
        /*0214*/ 	.word	index@(_ZN3cub18CUB_300001_SM_10006detail9transform16transform_kernelINS2_10policy_hubILb1EN4cuda3std3__45tupleIJN6thrust24THRUST_300001_SM_1000_NS10device_ptrI11AutomobilisEEEEEE10policy1000ElNS7_10__identityEPSC_JSI_EEEvT0_iT1_T2_DpNS2_10kernel_argIT3_EE)
        /*0218*/ 	.word	0x00000000


	//----- nvinfo : EIATTR_MIN_STACK_SIZE
	.align		4
.L_132:
        /*021c*/ 	.byte	0x04, 0x12
        /*021e*/ 	.short	(.L_134 - .L_133)
	.align		4
.L_133:
        /*0220*/ 	.word	index@(_ZN3cub18CUB_300001_SM_10006detail9transform16transform_kernelINS2_10policy_hubILb1EN4cuda3std3__45tupleIJN6thrust24THRUST_300001_SM_1000_NS10device_ptrI11AutomobilisEEEEEE10policy1000EiNS7_10__identityEPSC_JSI_EEEvT0_iT1_T2_DpNS2_10kernel_argIT3_EE)
        /*0224*/ 	.word	0x00000000


	//----- nvinfo : EIATTR_MIN_STACK_SIZE
	.align		4
.L_134:
        /*0228*/ 	.byte	0x04, 0x12
        /*022a*/ 	.short	(.L_136 - .L_135)
	.align		4
.L_135:
        /*022c*/ 	.word	index@(_ZN3cub18CUB_300001_SM_10006detail8for_each13static_kernelINS2_12policy_hub_t12policy_500_tElN6thrust24THRUST_300001_SM_1000_NS8cuda_cub20__uninitialized_copy7functorINS7_6detail15normal_iteratorINS7_10device_ptrIK11AutomobilisEEEENS7_7pointerISE_NS8_3tagENS7_11use_defaultESK_EEEEEEvT0_T1_)
        /*0230*/ 	.word	0x00000000


	//----- nvinfo : EIATTR_MIN_STACK_SIZE
	.align		4
.L_136:
        /*0234*/ 	.byte	0x04, 0x12
        /*0236*/ 	.short	(.L_138 - .L_137)
	.align		4
.L_137:
        /*0238*/ 	.word	index@(_ZN3cub18CUB_300001_SM_10006detail8for_each13static_kernelINS2_12policy_hub_t12policy_500_tEmNS2_12op_wrapper_tImN6thrust24THRUST_300001_SM_1000_NS6detail23allocator_traits_detail24construct1_via_allocatorINS8_16device_allocatorI11AutomobilisEEEENS8_10device_ptrISD_EEEEEEvT0_T1_)
        /*023c*/ 	.word	0x00000000


	//----- nvinfo : EIATTR_MIN_STACK_SIZE
	.align		4
.L_138:
        /*0240*/ 	.byte	0x04, 0x12
        /*0242*/ 	.short	(.L_140 - .L_139)
	.align		4
.L_139:
        /*0244*/ 	.word	index@(_ZN3cub18CUB_300001_SM_10006detail8for_each13static_kernelINS2_12policy_hub_t12policy_500_tElNS2_12op_wrapper_tIlN6thrust24THRUST_300001_SM_1000_NS6detail23allocator_traits_detail5gozerENS8_10device_ptrI11AutomobilisEEEEEEvT0_T1_)
        /*0248*/ 	.word	0x00000000


	//----- nvinfo : EIATTR_MIN_STACK_SIZE
	.align		4
.L_140:
        /*024c*/ 	.byte	0x04, 0x12
        /*024e*/ 	.short	(.L_142 - .L_141)
	.align		4
.L_141:
        /*0250*/ 	.word	index@(_ZN3cub18CUB_300001_SM_10006detail8for_each13static_kernelINS2_12policy_hub_t12policy_500_tElN6thrust24THRUST_300001_SM_1000_NS8cuda_cub20__uninitialized_copy7functorINS7_7pointerI11AutomobilisNS8_3tagENS7_11use_defaultESE_EESF_EEEEvT0_T1_)
        /*0254*/ 	.word	0x00000000


	//----- nvinfo : EIATTR_MIN_STACK_SIZE
	.align		4
.L_142:
        /*0258*/ 	.byte	0x04, 0x12
        /*025a*/ 	.short	(.L_144 - .L_143)
	.align		4
.L_143:
        /*025c*/ 	.word	index@(_ZN3cub18CUB_300001_SM_10006detail8for_each13static_kernelINS2_12policy_hub_t12policy_500_tElN6thrust24THRUST_300001_SM_1000_NS8cuda_cub20__uninitialized_copy7functorINS7_10device_ptrI11AutomobilisEENS7_7pointerISC_NS8_3tagENS7_11use_defaultESG_EEEEEEvT0_T1_)
        /*0260*/ 	.word	0x00000000


	//----- nvinfo : EIATTR_MIN_STACK_SIZE
	.align		4
.L_144:
        /*0264*/ 	.byte	0x04, 0x12
        /*0266*/ 	.short	(.L_146 - .L_145)
	.align		4
.L_145:
        /*0268*/ 	.word	index@(_ZN3cub18CUB_300001_SM_10006detail8for_each13static_kernelINS2_12policy_hub_t12policy_500_tElNS2_12op_wrapper_tIlN6thrust24THRUST_300001_SM_1000_NS6detail23allocator_traits_detail5gozerENS8_7pointerI11AutomobilisNS8_8cuda_cub3tagENS8_11use_defaultESG_EEEEEEvT0_T1_)
        /*026c*/ 	.word	0x00000000


	//----- nvinfo : EIATTR_MIN_STACK_SIZE
	.align		4
.L_146:
        /*0270*/ 	.byte	0x04, 0x12
        /*0272*/ 	.short	(.L_148 - .L_147)
	.align		4
.L_147:
        /*0274*/ 	.word	index@(_ZN3cub18CUB_300001_SM_10006detail8for_each13static_kernelINS2_12policy_hub_t12policy_500_tEmNS2_12op_wrapper_tImN6thrust24THRUST_300001_SM_1000_NS6detail23allocator_traits_detail24construct1_via_allocatorINS9_18no_throw_allocatorINS9_19temporary_allocatorI11AutomobilisNS8_8cuda_cub3tagEEEEEEENS8_7pointerISE_SG_NS8_11use_defaultESL_EEEEEEvT0_T1_)
        /*0278*/ 	.word	0x00000000


	//----- nvinfo : EIATTR_MIN_STACK_SIZE
	.align		4
.L_148:
        /*027c*/ 	.byte	0x04, 0x12
        /*027e*/ 	.short	(.L_150 - .L_149)
	.align		4
.L_149:
        /*0280*/ 	.word	index@(_ZN3cub18CUB_300001_SM_10006detail11EmptyKernelIvEEvv)
        /*0284*/ 	.word	0x00000000
.L_150:


//--------------------- .nv.compat                --------------------------
	.section	.nv.compat,"",@"SHT_CUDA_COMPAT_INFO"
	.align	4
        /*0000*/ 	.byte	0x02, 0x09, 0x00, 0x00, 0x02, 0x02, 0x01, 0x00, 0x02, 0x05, 0x05, 0x00, 0x03, 0x07, 0x01, 0x01
        /*0010*/ 	.byte	0x02, 0x03, 0x00, 0x00, 0x02, 0x06, 0x01, 0x00, 0x04, 0x0b, 0x08, 0x00, 0x09, 0x00, 0x00, 0x00
        /*0020*/ 	.byte	0x00, 0x00, 0x00, 0x00


//--------------------- .nv.info._ZN3cub18CUB_300001_SM_10006detail9transform16transform_kernelINS2_10policy_hubILb1EN4cuda3std3__45tupleIJN6thrust24THRUST_300001_SM_1000_NS7pointerI11AutomobilisNSA_8cuda_cub3tagENSA_11use_defaultESF_EEEEEE10policy1000ElNS7_10__identityENSA_6detail15normal_iteratorINSA_10device_ptrISC_EEEEJPSC_EEEvT0_iT1_T2_DpNS2_10kernel_argIT3_EE --------------------------
	.section	.nv.info._ZN3cub18CUB_300001_SM_10006detail9transform16transform_kernelINS2_10policy_hubILb1EN4cuda3std3__45tupleIJN6thrust24THRUST_300001_SM_1000_NS7pointerI11AutomobilisNSA_8cuda_cub3tagENSA_11use_defaultESF_EEEEEE10policy1000ElNS7_10__identityENSA_6detail15normal_iteratorINSA_10device_ptrISC_EEEEJPSC_EEEvT0_iT1_T2_DpNS2_10kernel_argIT3_EE,"",@"SHT_CUDA_INFO"
	.sectionflags	@""
	.align	4


	//----- nvinfo : EIATTR_CUDA_API_VERSION
	.align		4
        /*0000*/ 	.byte	0x04, 0x37
        /*0002*/ 	.short	(.L_152 - .L_151)
.L_151:
        /*0004*/ 	.word	0x00000082


	//----- nvinfo : EIATTR_KPARAM_INFO
	.align		4
.L_152:
        /*0008*/ 	.byte	0x04, 0x17
        /*000a*/ 	.short	(.L_154 - .L_153)
.L_153:
        /*000c*/ 	.word	0x00000000
        /*0010*/ 	.short	0x0004
        /*0012*/ 	.short	0x0018
        /*0014*/ 	.byte	0x00, 0xf0, 0x41, 0x00


	//----- nvinfo : EIATTR_KPARAM_INFO
	.align		4
.L_154:
        /*0018*/ 	.byte	0x04, 0x17
        /*001a*/ 	.short	(.L_156 - .L_155)
.L_155:
        /*001c*/ 	.word	0x00000000
        /*0020*/ 	.short	0x0003
        /*0022*/ 	.short	0x0010
        /*0024*/ 	.byte	0x00, 0xf0, 0x21, 0x00


	//----- nvinfo : EIATTR_KPARAM_INFO
	.align		4
.L_156:
        /*0028*/ 	.byte	0x04, 0x17
        /*002a*/ 	.short	(.L_158 - .L_157)
.L_157:
        /*002c*/ 	.word	0x00000000
        /*0030*/ 	.short	0x0002
        /*0032*/ 	.short	0x000c
        /*0034*/ 	.byte	0x00, 0xf0, 0x05, 0x00


	//----- nvinfo : EIATTR_KPARAM_INFO
	.align		4
.L_158:
        /*0038*/ 	.byte	0x04, 0x17
        /*003a*/ 	.short	(.L_160 - .L_159)
.L_159:
        /*003c*/ 	.word	0x00000000
        /*0040*/ 	.short	0x0001
        /*0042*/ 	.short	0x0008
        /*0044*/ 	.byte	0x00, 0xf0, 0x11, 0x00


	//----- nvinfo : EIATTR_KPARAM_INFO
	.align		4
.L_160:
        /*0048*/ 	.byte	0x04, 0x17
        /*004a*/ 	.short	(.L_162 - .L_161)
.L_161:
        /*004c*/ 	.word	0x00000000
        /*0050*/ 	.short	0x0000
        /*0052*/ 	.short	0x0000
        /*0054*/ 	.byte	0x00, 0xf0, 0x21, 0x00


	//----- nvinfo : EIATTR_SPARSE_MMA_MASK
	.align		4
.L_162:
        /*0058*/ 	.byte	0x03, 0x50
        /*005a*/ 	.short	0x0000


	//----- nvinfo : EIATTR_MAXREG_COUNT
	.align		4
        /*005c*/ 	.byte	0x03, 0x1b
        /*005e*/ 	.short	0x00ff


	//----- nvinfo : EIATTR_MERCURY_ISA_VERSION
	.align		4
        /*0060*/ 	.byte	0x03, 0x5f
        /*0062*/ 	.short	0x0101


	//----- nvinfo : EIATTR_UNUSED_LOAD_BYTE_OFFSET
	.align		4
        /*0064*/ 	.byte	0x04, 0x44
        /*0066*/ 	.short	(.L_164 - .L_163)


	//   ....[0]....
.L_163:
        /*0068*/ 	.word	0x00000410
        /*006c*/ 	.word	0x000000f7


	//   ....[1]....
        /*0070*/ 	.word	0x00000720
        /*0074*/ 	.word	0x000000f7


	//   ....[2]....
        /*0078*/ 	.word	0x00000900
        /*007c*/ 	.word	0x000000f7


	//   ....[3]....
        /*0080*/ 	.word	0x00000ad0
        /*0084*/ 	.word	0x000000f7


	//   ....[4]....
        /*0088*/ 	.word	0x00000ca0
        /*008c*/ 	.word	0x000000f7


	//   ....[5]....
        /*0090*/ 	.word	0x00000e70
        /*0094*/ 	.word	0x000000f7


	//   ....[6]....
        /*0098*/ 	.word	0x00001040
        /*009c*/ 	.word	0x000000f7


	//   ....[7]....
        /*00a0*/ 	.word	0x00001210
        /*00a4*/ 	.word	0x000000f7


	//   ....[8]....
        /*00a8*/ 	.word	0x00001510
        /*00ac*/ 	.word	0x000000f7


	//   ....[9]....
        /*00b0*/ 	.word	0x00001740
        /*00b4*/ 	.word	0x000000f7


	//   ....[10]....
        /*00b8*/ 	.word	0x00001920
        /*00bc*/ 	.word	0x000000f7


	//   ....[11]....
        /*00c0*/ 	.word	0x00001af0
        /*00c4*/ 	.word	0x000000f7


	//   ....[12]....
        /*00c8*/ 	.word	0x00001cc0
        /*00cc*/ 	.word	0x000000f7


	//   ....[13]....
        /*00d0*/ 	.word	0x00001e90
        /*00d4*/ 	.word	0x000000f7


	//   ....[14]....
        /*00d8*/ 	.word	0x00002060
        /*00dc*/ 	.word	0x000000f7


	//   ....[15]....
        /*00e0*/ 	.word	0x00002230
        /*00e4*/ 	.word	0x000000f7


	//   ....[16]....
        /*00e8*/ 	.word	0x000024a0
        /*00ec*/ 	.word	0x000000f7


	//   ....[17]....
        /*00f0*/ 	.word	0x000026b0
        /*00f4*/ 	.word	0x000000f7


	//   ....[18]....
        /*00f8*/ 	.word	0x000028e0
        /*00fc*/ 	.word	0x000000f7


	//   ....[19]....
        /*0100*/ 	.word	0x00002ad0
        /*0104*/ 	.word	0x000000f7


	//   ....[20]....
        /*0108*/ 	.word	0x00002d50
        /*010c*/ 	.word	0x000000f7


	//   ....[21]....
        /*0110*/ 	.word	0x00002f40
        /*0114*/ 	.word	0x000000f7


	//   ....[22]....
        /*0118*/ 	.word	0x00003180
        /*011c*/ 	.word	0x000000f7


	//   ....[23]....
        /*0120*/ 	.word	0x000033f0
        /*0124*/ 	.word	0x000000f7


	//   ....[24]....
        /*0128*/ 	.word	0x000035c0
        /*012c*/ 	.word	0x000000f7


	//   ....[25]....
        /*0130*/ 	.word	0x00003770
        /*0134*/ 	.word	0x000000f7


	//   ....[26]....
        /*0138*/ 	.word	0x00003910
        /*013c*/ 	.word	0x000000f7


	//   ....[27]....
        /*0140*/ 	.word	0x00003ab0
        /*0144*/ 	.word	0x000000f7


	//   ....[28]....
        /*0148*/ 	.word	0x00003c50
        /*014c*/ 	.word	0x000000f7


	//   ....[29]....
        /*0150*/ 	.word	0x00003df0
        /*0154*/ 	.word	0x000000f7


	//   ....[30]....
        /*0158*/ 	.word	0x00003f90
        /*015c*/ 	.word	0x000000f7


	//   ....[31]....
        /*0160*/ 	.word	0x000041d0
        /*0164*/ 	.word	0x000000f7


	//   ....[32]....
        /*0168*/ 	.word	0x00004380
        /*016c*/ 	.word	0x000000f7


	//   ....[33]....
        /*0170*/ 	.word	0x00004520
        /*0174*/ 	.word	0x000000f7


	//   ....[34]....
        /*0178*/ 	.word	0x000046c0
        /*017c*/ 	.word	0x000000f7


	//   ....[35]....
        /*0180*/ 	.word	0x000048e0
        /*0184*/ 	.word	0x000000f7


	//   ....[36]....
        /*0188*/ 	.word	0x00004a90
        /*018c*/ 	.word	0x000000f7


	//   ....[37]....
        /*0190*/ 	.word	0x00004c70
        /*0194*/ 	.word	0x000000f7


	//----- nvinfo : EIATTR_VRC_CTA_INIT_COUNT
	.align		4
.L_164:
        /*0198*/ 	.byte	0x02, 0x4a
	.zero		1
	.zero		1


	//----- nvinfo : EIATTR_EXIT_INSTR_OFFSETS
	.align		4
        /*019c*/ 	.byte	0x04, 0x1c
        /*019e*/ 	.short	(.L_166 - .L_165)


	//   ....[0]....
.L_165:
        /*01a0*/ 	.word	0x000002d0


	//   ....[1]....
        /*01a4*/ 	.word	0x00002350


	//   ....[2]....
        /*01a8*/ 	.word	0x00002c00


	//   ....[3]....
        /*01ac*/ 	.word	0x00003080


	//   ....[4]....
        /*01b0*/ 	.word	0x000030b0


	//   ....[5]....
        /*01b4*/ 	.word	0x00003280


	//   ....[6]....
        /*01b8*/ 	.word	0x000032a0


	//   ....[7]....
        /*01bc*/ 	.word	0x000040b0


	//   ....[8]....
        /*01c0*/ 	.word	0x000047c0


	//   ....[9]....
        /*01c4*/ 	.word	0x00004b90


	//   ....[10]....
        /*01c8*/ 	.word	0x00004d70


	//----- nvinfo : EIATTR_MAX_THREADS
	.align		4
.L_166:
        /*01cc*/ 	.byte	0x04, 0x05
        /*01ce*/ 	.short	(.L_168 - .L_167)
.L_167:
        /*01d0*/ 	.word	0x00000080
        /*01d4*/ 	.word	0x00000001
        /*01d8*/ 	.word	0x00000001


	//----- nvinfo : EIATTR_CRS_STACK_SIZE
	.align		4
.L_168:
        /*01dc*/ 	.byte	0x04, 0x1e
        /*01de*/ 	.short	(.L_170 - .L_169)
.L_169:
        /*01e0*/ 	.word	0x00000000


	//----- nvinfo : EIATTR_CBANK_PARAM_SIZE
	.align		4
.L_170:
        /*01e4*/ 	.byte	0x03, 0x19
        /*01e6*/ 	.short	0x0028


	//----- nvinfo : EIATTR_PARAM_CBANK
	.align		4
        /*01e8*/ 	.byte	0x04, 0x0a
        /*01ea*/ 	.short	(.L_172 - .L_171)
	.align		4
.L_171:
        /*01ec*/ 	.word	index@(.nv.constant0._ZN3cub18CUB_300001_SM_10006detail9transform16transform_kernelINS2_10policy_hubILb1EN4cuda3std3__45tupleIJN6thrust24THRUST_300001_SM_1000_NS7pointerI11AutomobilisNSA_8cuda_cub3tagENSA_11use_defaultESF_EEEEEE10policy1000ElNS7_10__identityENSA_6detail15normal_iteratorINSA_10device_ptrISC_EEEEJPSC_EEEvT0_iT1_T2_DpNS2_10kernel_argIT3_EE)
        /*01f0*/ 	.short	0x0380
        /*01f2*/ 	.short	0x0028


	//----- nvinfo : EIATTR_SW_WAR
	.align		4
.L_172:
        /*01f4*/ 	.byte	0x04, 0x36
        /*01f6*/ 	.short	(.L_174 - .L_173)
.L_173:
        /*01f8*/ 	.word	0x00000008
.L_174:


//--------------------- .nv.info._ZN3cub18CUB_300001_SM_10006detail9transform16transform_kernelINS2_10policy_hubILb1EN4cuda3std3__45tupleIJN6thrust24THRUST_300001_SM_1000_NS7pointerI11AutomobilisNSA_8cuda_cub3tagENSA_11use_defaultESF_EEEEEE10policy1000EiNS7_10__identityENSA_6detail15normal_iteratorINSA_10device_ptrISC_EEEEJPSC_EEEvT0_iT1_T2_DpNS2_10kernel_argIT3_EE --------------------------
	.section	.nv.info._ZN3cub18CUB_300001_SM_10006detail9transform16transform_kernelINS2_10policy_hubILb1EN4cuda3std3__45tupleIJN6thrust24THRUST_300001_SM_1000_NS7pointerI11AutomobilisNSA_8cuda_cub3tagENSA_11use_defaultESF_EEEEEE10policy1000EiNS7_10__identityENSA_6detail15normal_iteratorINSA_10device_ptrISC_EEEEJPSC_EEEvT0_iT1_T2_DpNS2_10kernel_argIT3_EE,"",@"SHT_CUDA_INFO"
	.sectionflags	@""
	.align	4


	//----- nvinfo : EIATTR_CUDA_API_VERSION
	.align		4
        /*0000*/ 	.byte	0x04, 0x37
        /*0002*/ 	.short	(.L_176 - .L_175)
.L_175:
        /*0004*/ 	.word	0x00000082


	//----- nvinfo : EIATTR_KPARAM_INFO
	.align		4
.L_176:
        /*0008*/ 	.byte	0x04, 0x17
        /*000a*/ 	.short	(.L_178 - .L_177)
.L_177:
        /*000c*/ 	.word	0x00000000
        /*0010*/ 	.short	0x0004
        /*0012*/ 	.short	0x0018
        /*0014*/ 	.byte	0x00, 0xf0, 0x41, 0x00


	//----- nvinfo : EIATTR_KPARAM_INFO
	.align		4
.L_178:
        /*0018*/ 	.byte	0x04, 0x17
        /*001a*/ 	.short	(.L_180 - .L_179)
.L_179:
        /*001c*/ 	.word	0x00000000
        /*0020*/ 	.short	0x0003
        /*0022*/ 	.short	0x0010
        /*0024*/ 	.byte	0x00, 0xf0, 0x21, 0x00


	//----- nvinfo : EIATTR_KPARAM_INFO
	.align		4
.L_180:
        /*0028*/ 	.byte	0x04, 0x17
        /*002a*/ 	.short	(.L_182 - .L_181)
.L_181:
        /*002c*/ 	.word	0x00000000
        /*0030*/ 	.short	0x0002
        /*0032*/ 	.short	0x0008
        /*0034*/ 	.byte	0x00, 0xf0, 0x05, 0x00


	//----- nvinfo : EIATTR_KPARAM_INFO
	.align		4
.L_182:
        /*0038*/ 	.byte	0x04, 0x17
        /*003a*/ 	.short	(.L_184 - .L_183)
.L_183:
        /*003c*/ 	.word	0x00000000
        /*0040*/ 	.short	0x0001
        /*0042*/ 	.short	0x0004
        /*0044*/ 	.byte	0x00, 0xf0, 0x11, 0x00


	//----- nvinfo : EIATTR_KPARAM_INFO
	.align		4
.L_184:
        /*0048*/ 	.byte	0x04, 0x17
        /*004a*/ 	.short	(.L_186 - .L_185)
.L_185:
        /*004c*/ 	.word	0x00000000
        /*0050*/ 	.short	0x0000
        /*0052*/ 	.short	0x0000
        /*0054*/ 	.byte	0x00, 0xf0, 0x11, 0x00


	//----- nvinfo : EIATTR_SPARSE_MMA_MASK
	.align		4
.L_186:
        /*0058*/ 	.byte	0x03, 0x50
        /*005a*/ 	.short	0x0000


	//----- nvinfo : EIATTR_MAXREG_COUNT
	.align		4
        /*005c*/ 	.byte	0x03, 0x1b
        /*005e*/ 	.short	0x00ff


	//----- nvinfo : EIATTR_MERCURY_ISA_VERSION
	.align		4
        /*0060*/ 	.byte	0x03, 0x5f
        /*0062*/ 	.short	0x0101


	//----- nvinfo : EIATTR_UNUSED_LOAD_BYTE_OFFSET
	.align		4
        /*0064*/ 	.byte	0x04, 0x44
        /*0066*/ 	.short	(.L_188 - .L_187)


	//   ....[0]....
.L_187:
        /*0068*/ 	.word	0x00000380
        /*006c*/ 	.word	0x000000f7


	//   ....[1]....
        /*0070*/ 	.word	0x00000550
        /*0074*/ 	.word	0x000000f7


	//   ....[2]....
        /*0078*/ 	.word	0x00000700
        /*007c*/ 	.word	0x000000f7


	//   ....[3]....
        /*0080*/ 	.word	0x000008a0
        /*0084*/ 	.word	0x000000f7


	//   ....[4]....
        /*0088*/ 	.word	0x00000a40
        /*008c*/ 	.word	0x000000f7


	//   ....[5]....
        /*0090*/ 	.word	0x00000be0
        /*0094*/ 	.word	0x000000f7


	//   ....[6]....
        /*0098*/ 	.word	0x00000d80
        /*009c*/ 	.word	0x000000f7


	//   ....[7]....
        /*00a0*/ 	.word	0x00000f20
        /*00a4*/ 	.word	0x000000f7


	//   ....[8]....
        /*00a8*/ 	.word	0x00001180
        /*00ac*/ 	.word	0x000000f7


	//   ....[9]....
        /*00b0*/ 	.word	0x00001330
        /*00b4*/ 	.word	0x000000f7


	//   ....[10]....
        /*00b8*/ 	.word	0x000014d0
        /*00bc*/ 	.word	0x000000f7


	//   ....[11]....
        /*00c0*/ 	.word	0x00001670
        /*00c4*/ 	.word	0x000000f7


	//   ....[12]....
        /*00c8*/ 	.word	0x00001890
        /*00cc*/ 	.word	0x000000f7


	//   ....[13]....
        /*00d0*/ 	.word	0x00001a40
        /*00d4*/ 	.word	0x000000f7


	//   ....[14]....
        /*00d8*/ 	.word	0x00001c60
        /*00dc*/ 	.word	0x000000f7


	//   ....[15]....
        /*00e0*/ 	.word	0x00002040
        /*00e4*/ 	.word	0x000000f7


	//   ....[16]....
        /*00e8*/ 	.word	0x00002250
        /*00ec*/ 	.word	0x000000f7


	//   ....[17]....
        /*00f0*/ 	.word	0x00002420
        /*00f4*/ 	.word	0x000000f7


	//   ....[18]....
        /*00f8*/ 	.word	0x000025f0
        /*00fc*/ 	.word	0x000000f7


	//   ....[19]....
        /*0100*/ 	.word	0x000027c0
        /*0104*/ 	.word	0x000000f7


	//   ....[20]....
        /*0108*/ 	.word	0x00002990
        /*010c*/ 	.word	0x000000f7


	//   ....[21]....
        /*0110*/ 	.word	0x00002b60
        /*0114*/ 	.word	0x000000f7


	//   ....[22]....
        /*0118*/ 	.word	0x00002d30
        /*011c*/ 	.word	0x000000f7


	//   ....[23]....
        /*0120*/ 	.word	0x00002fb0
        /*0124*/ 	.word	0x000000f7


	//   ....[24]....
        /*0128*/ 	.word	0x000031c0
        /*012c*/ 	.word	0x000000f7


	//   ....[25]....
        /*0130*/ 	.word	0x00003400
        /*0134*/ 	.word	0x000000f7


	//   ....[26]....
        /*0138*/ 	.word	0x000035f0
        /*013c*/ 	.word	0x000000f7


	//   ....[27]....
        /*0140*/ 	.word	0x00003880
        /*0144*/ 	.word	0x000000f7


	//   ....[28]....
        /*0148*/ 	.word	0x00003a70
        /*014c*/ 	.word	0x000000f7


	//   ....[29]....
        /*0150*/ 	.word	0x00003cc0
        /*0154*/ 	.word	0x000000f7


	//----- nvinfo : EIATTR_VRC_CTA_INIT_COUNT
	.align		4
.L_188:
        /*0158*/ 	.byte	0x02, 0x4a
	.zero		1
	.zero		1


	//----- nvinfo : EIATTR_EXIT_INSTR_OFFSETS
	.align		4
        /*015c*/ 	.byte	0x04, 0x1c
        /*015e*/ 	.short	(.L_190 - .L_189)


	//   ....[0]....
.L_189:
        /*0160*/ 	.word	0x00000230


	//   ....[1]....
        /*0164*/ 	.word	0x00001050


	//   ....[2]....
        /*0168*/ 	.word	0x00001780


	//   ....[3]....
        /*016c*/ 	.word	0x00001b70


	//   ....[4]....
        /*0170*/ 	.word	0x00001d60


	//   ....[5]....
        /*0174*/ 	.word	0x00001d90


	//   ....[6]....
        /*0178*/ 	.word	0x00002e50


	//   ....[7]....
        /*017c*/ 	.word	0x00003710


	//   ....[8]....
        /*0180*/ 	.word	0x00003bb0


	//   ....[9]....
        /*0184*/ 	.word	0x00003bf0


	//   ....[10]....
        /*0188*/ 	.word	0x00003dc0


	//----- nvinfo : EIATTR_MAX_THREADS
	.align		4
.L_190:
        /*018c*/ 	.byte	0x04, 0x05
        /*018e*/ 	.short	(.L_192 - .L_191)
.L_191:
        /*0190*/ 	.word	0x00000080
        /*0194*/ 	.word	0x00000001
        /*0198*/ 	.word	0x00000001


	//----- nvinfo : EIATTR_CRS_STACK_SIZE
	.align		4
.L_192:
        /*019c*/ 	.byte	0x04, 0x1e
        /*019e*/ 	.short	(.L_194 - .L_193)
.L_193:
        /*01a0*/ 	.word	0x00000000


	//----- nvinfo : EIATTR_CBANK_PARAM_SIZE
	.align		4
.L_194:
        /*01a4*/ 	.byte	0x03, 0x19
        /*01a6*/ 	.short	0x0028


	//----- nvinfo : EIATTR_PARAM_CBANK
	.align		4
        /*01a8*/ 	.byte	0x04, 0x0a
        /*01aa*/ 	.short	(.L_196 - .L_195)
	.align		4
.L_195:
        /*01ac*/ 	.word	index@(.nv.constant0._ZN3cub18CUB_300001_SM_10006detail9transform16transform_kernelINS2_10policy_hubILb1EN4cuda3std3__45tupleIJN6thrust24THRUST_300001_SM_1000_NS7pointerI11AutomobilisNSA_8cuda_cub3tagENSA_11use_defaultESF_EEEEEE10policy1000EiNS7_10__identityENSA_6detail15normal_iteratorINSA_10device_ptrISC_EEEEJPSC_EEEvT0_iT1_T2_DpNS2_10kernel_argIT3_EE)
        /*01b0*/ 	.short	0x0380
        /*01b2*/ 	.short	0x0028


	//----- nvinfo : EIATTR_SW_WAR
	.align		4
.L_196:
        /*01b4*/ 	.byte	0x04, 0x36
        /*01b6*/ 	.short	(.L_198 - .L_197)
.L_197:
        /*01b8*/ 	.word	0x00000008
.L_198:


//--------------------- .nv.info._ZN3cub18CUB_300001_SM_10006detail9transform16transform_kernelINS2_10policy_hubILb1EN4cuda3std3__45tupleIJPK11AutomobilisEEEE10policy1000ElNS7_10__identityEN6thrust24THRUST_300001_SM_1000_NS10device_ptrIS9_EEJSB_EEEvT0_iT1_T2_DpNS2_10kernel_argIT3_EE --------------------------
	.section	.nv.info._ZN3cub18CUB_300001_SM_10006detail9transform16transform_kernelINS2_10policy_hubILb1EN4cuda3std3__45tupleIJPK11AutomobilisEEEE10policy1000ElNS7_10__identityEN6thrust24THRUST_300001_SM_1000_NS10device_ptrIS9_EEJSB_EEEvT0_iT1_T2_DpNS2_10kernel_argIT3_EE,"",@"SHT_CUDA_INFO"
	.sectionflags	@""
	.align	4


	//----- nvinfo : EIATTR_CUDA_API_VERSION
	.align		4
        /*0000*/ 	.byte	0x04, 0x37
        /*0002*/ 	.short	(.L_200 - .L_199)
.L_199:
        /*0004*/ 	.word	0x00000082


	//----- nvinfo : EIATTR_KPARAM_INFO
	.align		4
.L_200:
        /*0008*/ 	.byte	0x04, 0x17
        /*000a*/ 	.short	(.L_202 - .L_201)
.L_201:
        /*000c*/ 	.word	0x00000000
        /*0010*/ 	.short	0x0004
        /*0012*/ 	.short	0x0018
        /*0014*/ 	.byte	0x00, 0xf0, 0x41, 0x00


	//----- nvinfo : EIATTR_KPARAM_INFO
	.align		4
.L_202:
        /*0018*/ 	.byte	0x04, 0x17
        /*001a*/ 	.short	(.L_204 - .L_203)
.L_203:
        /*001c*/ 	.word	0x00000000
        /*0020*/ 	.short	0x0003
        /*0022*/ 	.short	0x0010
        /*0024*/ 	.byte	0x00, 0xf0, 0x21, 0x00


	//----- nvinfo : EIATTR_KPARAM_INFO
	.align		4
.L_204:
        /*0028*/ 	.byte	0x04, 0x17
        /*002a*/ 	.short	(.L_206 - .L_205)
.L_205:
        /*002c*/ 	.word	0x00000000
        /*0030*/ 	.short	0x0002
        /*0032*/ 	.short	0x000c
        /*0034*/ 	.byte	0x00, 0xf0, 0x05, 0x00


	//----- nvinfo : EIATTR_KPARAM_INFO
	.align		4
.L_206:
        /*0038*/ 	.byte	0x04, 0x17
        /*003a*/ 	.short	(.L_208 - .L_207)
.L_207:
        /*003c*/ 	.word	0x00000000
        /*0040*/ 	.short	0x0001
        /*0042*/ 	.short	0x0008
        /*0044*/ 	.byte	0x00, 0xf0, 0x11, 0x00


	//----- nvinfo : EIATTR_KPARAM_INFO
	.align		4
.L_208:
        /*0048*/ 	.byte	0x04, 0x17
        /*004a*/ 	.short	(.L_210 - .L_209)
.L_209:
        /*004c*/ 	.word	0x00000000
        /*0050*/ 	.short	0x0000
        /*0052*/ 	.short	0x0000
        /*0054*/ 	.byte	0x00, 0xf0, 0x21, 0x00


	//----- nvinfo : EIATTR_SPARSE_MMA_MASK
	.align		4
.L_210:
        /*0058*/ 	.byte	0x03, 0x50
        /*005a*/ 	.short	0x0000


	//----- nvinfo : EIATTR_MAXREG_COUNT
	.align		4
        /*005c*/ 	.byte	0x03, 0x1b
        /*005e*/ 	.short	0x00ff


	//----- nvinfo : EIATTR_MERCURY_ISA_VERSION
	.align		4
        /*0060*/ 	.byte	0x03, 0x5f
        /*0062*/ 	.short	0x0101


	//----- nvinfo : EIATTR_UNUSED_LOAD_BYTE_OFFSET
	.align		4
        /*0064*/ 	.byte	0x04, 0x44
        /*0066*/ 	.short	(.L_212 - .L_211)


	//   ....[0]....
.L_211:
        /*0068*/ 	.word	0x00000410
        /*006c*/ 	.word	0x000000f7


	//   ....[1]....
        /*0070*/ 	.word	0x00000720
        /*0074*/ 	.word	0x000000f7


	//   ....[2]....
        /*0078*/ 	.word	0x00000900
        /*007c*/ 	.word	0x000000f7


	//   ....[3]....
        /*0080*/ 	.word	0x00000ad0
        /*0084*/ 	.word	0x000000f7


	//   ....[4]....
        /*0088*/ 	.word	0x00000ca0
        /*008c*/ 	.word	0x000000f7


	//   ....[5]....
        /*0090*/ 	.word	0x00000e70
        /*0094*/ 	.word	0x000000f7


	//   ....[6]....
        /*0098*/ 	.word	0x00001040
        /*009c*/ 	.word	0x000000f7


	//   ....[7]....
        /*00a0*/ 	.word	0x00001210
        /*00a4*/ 	.word	0x000000f7


	//   ....[8]....
        /*00a8*/ 	.word	0x00001510
        /*00ac*/ 	.word	0x000000f7


	//   ....[9]....
        /*00b0*/ 	.word	0x00001740
        /*00b4*/ 	.word	0x000000f7


	//   ....[10]....
        /*00b8*/ 	.word	0x00001920
        /*00bc*/ 	.word	0x000000f7


	//   ....[11]....
        /*00c0*/ 	.word	0x00001af0
        /*00c4*/ 	.word	0x000000f7


	//   ....[12]....
        /*00c8*/ 	.word	0x00001cc0
        /*00cc*/ 	.word	0x000000f7


	//   ....[13]....
        /*00d0*/ 	.word	0x00001e90
        /*00d4*/ 	.word	0x000000f7


	//   ....[14]....
        /*00d8*/ 	.word	0x00002060
        /*00dc*/ 	.word	0x000000f7


	//   ....[15]....
        /*00e0*/ 	.word	0x00002230
        /*00e4*/ 	.word	0x000000f7


	//   ....[16]....
        /*00e8*/ 	.word	0x000024a0
        /*00ec*/ 	.word	0x000000f7


	//   ....[17]....
        /*00f0*/ 	.word	0x000026b0
        /*00f4*/ 	.word	0x000000f7


	//   ....[18]....
        /*00f8*/ 	.word	0x000028e0
        /*00fc*/ 	.word	0x000000f7


	//   ....[19]....
        /*0100*/ 	.word	0x00002ad0
        /*0104*/ 	.word	0x000000f7


	//   ....[20]....
        /*0108*/ 	.word	0x00002d50
        /*010c*/ 	.word	0x000000f7


	//   ....[21]....
        /*0110*/ 	.word	0x00002f40
        /*0114*/ 	.word	0x000000f7


	//   ....[22]....
        /*0118*/ 	.word	0x00003180
        /*011c*/ 	.word	0x000000f7


	//   ....[23]....
        /*0120*/ 	.word	0x000033f0
        /*0124*/ 	.word	0x000000f7


	//   ....[24]....
        /*0128*/ 	.word	0x000035c0
        /*012c*/ 	.word	0x000000f7


	//   ....[25]....
        /*0130*/ 	.word	0x00003770
        /*0134*/ 	.word	0x000000f7


	//   ....[26]....
        /*0138*/ 	.word	0x00003910
        /*013c*/ 	.word	0x000000f7


	//   ....[27]....
        /*0140*/ 	.word	0x00003ab0
        /*0144*/ 	.word	0x000000f7


	//   ....[28]....
        /*0148*/ 	.word	0x00003c50
        /*014c*/ 	.word	0x000000f7


	//   ....[29]....
        /*0150*/ 	.word	0x00003df0
        /*0154*/ 	.word	0x000000f7


	//   ....[30]....
        /*0158*/ 	.word	0x00003f90
        /*015c*/ 	.word	0x000000f7


	//   ....[31]....
        /*0160*/ 	.word	0x000041d0
        /*0164*/ 	.word	0x000000f7


	//   ....[32]....
        /*0168*/ 	.word	0x00004380
        /*016c*/ 	.word	0x000000f7


	//   ....[33]....
        /*0170*/ 	.word	0x00004520
        /*0174*/ 	.word	0x000000f7


	//   ....[34]....
        /*0178*/ 	.word	0x000046c0
        /*017c*/ 	.word	0x000000f7


	//   ....[35]....
        /*0180*/ 	.word	0x000048e0
        /*0184*/ 	.word	0x000000f7


	//   ....[36]....
        /*0188*/ 	.word	0x00004a90
        /*018c*/ 	.word	0x000000f7


	//   ....[37]....
        /*0190*/ 	.word	0x00004c70
        /*0194*/ 	.word	0x000000f7


	//----- nvinfo : EIATTR_VRC_CTA_INIT_COUNT
	.align		4
.L_212:
        /*0198*/ 	.byte	0x02, 0x4a
	.zero		1
	.zero		1


	//----- nvinfo : EIATTR_EXIT_INSTR_OFFSETS
	.align		4
        /*019c*/ 	.byte	0x04, 0x1c
        /*019e*/ 	.short	(.L_214 - .L_213)


	//   ....[0]....
.L_213:
        /*01a0*/ 	.word	0x000002d0


	//   ....[1]....
        /*01a4*/ 	.word	0x00002350


	//   ....[2]....
        /*01a8*/ 	.word	0x00002c00


	//   ....[3]....
        /*01ac*/ 	.word	0x00003080


	//   ....[4]....
        /*01b0*/ 	.word	0x000030b0


	//   ....[5]....
        /*01b4*/ 	.word	0x00003280


	//   ....[6]....
        /*01b8*/ 	.word	0x000032a0


	//   ....[7]....
        /*01bc*/ 	.word	0x000040b0


	//   ....[8]....
        /*01c0*/ 	.word	0x000047c0


	//   ....[9]....
        /*01c4*/ 	.word	0x00004b90


	//   ....[10]....
        /*01c8*/ 	.word	0x00004d70


	//----- nvinfo : EIATTR_MAX_THREADS
	.align		4
.L_214:
        /*01cc*/ 	.byte	0x04, 0x05
        /*01ce*/ 	.short	(.L_216 - .L_215)
.L_215:
        /*01d0*/ 	.word	0x00000080
        /*01d4*/ 	.word	0x00000001
        /*01d8*/ 	.word	0x00000001


	//----- nvinfo : EIATTR_CRS_STACK_SIZE
	.align		4
.L_216:
        /*01dc*/ 	.byte	0x04, 0x1e
        /*01de*/ 	.short	(.L_218 - .L_217)
.L_217:
        /*01e0*/ 	.word	0x00000000


	//----- nvinfo : EIATTR_CBANK_PARAM_SIZE
	.align		4
.L_218:
        /*01e4*/ 	.byte	0x03, 0x19
        /*01e6*/ 	.short	0x0028


	//----- nvinfo : EIATTR_PARAM_CBANK
	.align		4
        /*01e8*/ 	.byte	0x04, 0x0a
        /*01ea*/ 	.short	(.L_220 - .L_219)
	.align		4
.L_219:
        /*01ec*/ 	.word	index@(.nv.constant0._ZN3cub18CUB_300001_SM_10006detail9transform16transform_kernelINS2_10policy_hubILb1EN4cuda3std3__45tupleIJPK11AutomobilisEEEE10policy1000ElNS7_10__identityEN6thrust24THRUST_300001_SM_1000_NS10device_ptrIS9_EEJSB_EEEvT0_iT1_T2_DpNS2_10kernel_argIT3_EE)
        /*01f0*/ 	.short	0x0380
        /*01f2*/ 	.short	0x0028


	//----- nvinfo : EIATTR_SW_WAR
	.align		4
.L_220:
        /*01f4*/ 	.byte	0x04, 0x36
        /*01f6*/ 	.short	(.L_222 - .L_221)
.L_221:
        /*01f8*/ 	.word	0x00000008
.L_222:


//--------------------- .nv.info._ZN3cub18CUB_300001_SM_10006detail9transform16transform_kernelINS2_10policy_hubILb1EN4cuda3std3__45tupleIJPK11AutomobilisEEEE10policy1000EiNS7_10__identityEN6thrust24THRUST_300001_SM_1000_NS10device_ptrIS9_EEJSB_EEEvT0_iT1_T2_DpNS2_10kernel_argIT3_EE --------------------------
	.section	.nv.info._ZN3cub18CUB_300001_SM_10006detail9transform16transform_kernelINS2_10policy_hubILb1EN4cuda3std3__45tupleIJPK11AutomobilisEEEE10policy1000EiNS7_10__identityEN6thrust24THRUST_300001_SM_1000_NS10device_ptrIS9_EEJSB_EEEvT0_iT1_T2_DpNS2_10kernel_argIT3_EE,"",@"SHT_CUDA_INFO"
	.sectionflags	@""
	.align	4


	//----- nvinfo : EIATTR_CUDA_API_VERSION
	.align		4
        /*0000*/ 	.byte	0x04, 0x37
        /*0002*/ 	.short	(.L_224 - .L_223)
.L_223:
        /*0004*/ 	.word	0x00000082


	//----- nvinfo : EIATTR_KPARAM_INFO
	.align		4
.L_224:
        /*0008*/ 	.byte	0x04, 0x17
        /*000a*/ 	.short	(.L_226 - .L_225)
.L_225:
        /*000c*/ 	.word	0x00000000
        /*0010*/ 	.short	0x0004
        /*0012*/ 	.short	0x0018
        /*0014*/ 	.byte	0x00, 0xf0, 0x41, 0x00


	//----- nvinfo : EIATTR_KPARAM_INFO
	.align		4
.L_226:
        /*0018*/ 	.byte	0x04, 0x17
        /*001a*/ 	.short	(.L_228 - .L_227)
.L_227:
        /*001c*/ 	.word	0x00000000
        /*0020*/ 	.short	0x0003
        /*0022*/ 	.short	0x0010
        /*0024*/ 	.byte	0x00, 0xf0, 0x21, 0x00


	//----- nvinfo : EIATTR_KPARAM_INFO
	.align		4
.L_228:
        /*0028*/ 	.byte	0x04, 0x17
        /*002a*/ 	.short	(.L_230 - .L_229)
.L_229:
        /*002c*/ 	.word	0x00000000
        /*0030*/ 	.short	0x0002
        /*0032*/ 	.short	0x0008
        /*0034*/ 	.byte	0x00, 0xf0, 0x05, 0x00


	//----- nvinfo : EIATTR_KPARAM_INFO
	.align		4
.L_230:
        /*0038*/ 	.byte	0x04, 0x17
        /*003a*/ 	.short	(.L_232 - .L_231)
.L_231:
        /*003c*/ 	.word	0x00000000
        /*0040*/ 	.short	0x0001
        /*0042*/ 	.short	0x0004
        /*0044*/ 	.byte	0x00, 0xf0, 0x11, 0x00


	//----- nvinfo : EIATTR_KPARAM_INFO
	.align		4
.L_232:
        /*0048*/ 	.byte	0x04, 0x17
        /*004a*/ 	.short	(.L_234 - .L_233)
.L_233:
        /*004c*/ 	.word	0x00000000
        /*0050*/ 	.short	0x0000
        /*0052*/ 	.short	0x0000
        /*0054*/ 	.byte	0x00, 0xf0, 0x11, 0x00


	//----- nvinfo : EIATTR_SPARSE_MMA_MASK
	.align		4
.L_234:
        /*0058*/ 	.byte	0x03, 0x50
        /*005a*/ 	.short	0x0000


	//----- nvinfo : EIATTR_MAXREG_COUNT
	.align		4
        /*005c*/ 	.byte	0x03, 0x1b
        /*005e*/ 	.short	0x00ff


	//----- nvinfo : EIATTR_MERCURY_ISA_VERSION
	.align		4
        /*0060*/ 	.byte	0x03, 0x5f
        /*0062*/ 	.short	0x0101


	//----- nvinfo : EIATTR_UNUSED_LOAD_BYTE_OFFSET
	.align		4
        /*0064*/ 	.byte	0x04, 0x44
        /*0066*/ 	.short	(.L_236 - .L_235)


	//   ....[0]....
.L_235:
        /*0068*/ 	.word	0x00000380
        /*006c*/ 	.word	0x000000f7


	//   ....[1]....
        /*0070*/ 	.word	0x00000550
        /*0074*/ 	.word	0x000000f7


	//   ....[2]....
        /*0078*/ 	.word	0x00000700
        /*007c*/ 	.word	0x000000f7


	//   ....[3]....
        /*0080*/ 	.word	0x000008a0
        /*0084*/ 	.word	0x000000f7


	//   ....[4]....
        /*0088*/ 	.word	0x00000a40
        /*008c*/ 	.word	0x000000f7


	//   ....[5]....
        /*0090*/ 	.word	0x00000be0
        /*0094*/ 	.word	0x000000f7


	//   ....[6]....
        /*0098*/ 	.word	0x00000d80
        /*009c*/ 	.word	0x000000f7


	//   ....[7]....
        /*00a0*/ 	.word	0x00000f20
        /*00a4*/ 	.word	0x000000f7


	//   ....[8]....
        /*00a8*/ 	.word	0x00001180
        /*00ac*/ 	.word	0x000000f7


	//   ....[9]....
        /*00b0*/ 	.word	0x00001330
        /*00b4*/ 	.word	0x000000f7


	//   ....[10]....
        /*00b8*/ 	.word	0x000014d0
        /*00bc*/ 	.word	0x000000f7


	//   ....[11]....
        /*00c0*/ 	.word	0x00001670
        /*00c4*/ 	.word	0x000000f7


	//   ....[12]....
        /*00c8*/ 	.word	0x00001890
        /*00cc*/ 	.word	0x000000f7


	//   ....[13]....
        /*00d0*/ 	.word	0x00001a40
        /*00d4*/ 	.word	0x000000f7


	//   ....[14]....
        /*00d8*/ 	.word	0x00001c60
        /*00dc*/ 	.word	0x000000f7


	//   ....[15]....
        /*00e0*/ 	.word	0x00002040
        /*00e4*/ 	.word	0x000000f7


	//   ....[16]....
        /*00e8*/ 	.word	0x00002250
        /*00ec*/ 	.word	0x000000f7


	//   ....[17]....
        /*00f0*/ 	.word	0x00002420
        /*00f4*/ 	.word	0x000000f7


	//   ....[18]....
        /*00f8*/ 	.word	0x000025f0
        /*00fc*/ 	.word	0x000000f7


	//   ....[19]....
        /*0100*/ 	.word	0x000027c0
        /*0104*/ 	.word	0x000000f7


	//   ....[20]....
        /*0108*/ 	.word	0x00002990
        /*010c*/ 	.word	0x000000f7


	//   ....[21]....
        /*0110*/ 	.word	0x00002b60
        /*0114*/ 	.word	0x000000f7


	//   ....[22]....
        /*0118*/ 	.word	0x00002d30
        /*011c*/ 	.word	0x000000f7


	//   ....[23]....
        /*0120*/ 	.word	0x00002fb0
        /*0124*/ 	.word	0x000000f7


	//   ....[24]....
        /*0128*/ 	.word	0x000031c0
        /*012c*/ 	.word	0x000000f7


	//   ....[25]....
        /*0130*/ 	.word	0x00003400
        /*0134*/ 	.word	0x000000f7


	//   ....[26]....
        /*0138*/ 	.word	0x000035f0
        /*013c*/ 	.word	0x000000f7


	//   ....[27]....
        /*0140*/ 	.word	0x00003880
        /*0144*/ 	.word	0x000000f7


	//   ....[28]....
        /*0148*/ 	.word	0x00003a70
        /*014c*/ 	.word	0x000000f7


	//   ....[29]....
        /*0150*/ 	.word	0x00003cc0
        /*0154*/ 	.word	0x000000f7


	//----- nvinfo : EIATTR_VRC_CTA_INIT_COUNT
	.align		4
.L_236:
        /*0158*/ 	.byte	0x02, 0x4a
	.zero		1
	.zero		1


	//----- nvinfo : EIATTR_EXIT_INSTR_OFFSETS
	.align		4
        /*015c*/ 	.byte	0x04, 0x1c
        /*015e*/ 	.short	(.L_238 - .L_237)


	//   ....[0]....
.L_237:
        /*0160*/ 	.word	0x00000230


	//   ....[1]....
        /*0164*/ 	.word	0x00001050


	//   ....[2]....
        /*0168*/ 	.word	0x00001780


	//   ....[3]....
        /*016c*/ 	.word	0x00001b70


	//   ....[4]....
        /*0170*/ 	.word	0x00001d60


	//   ....[5]....
        /*0174*/ 	.word	0x00001d90


	//   ....[6]....
        /*0178*/ 	.word	0x00002e50


	//   ....[7]....
        /*017c*/ 	.word	0x00003710


	//   ....[8]....
        /*0180*/ 	.word	0x00003bb0


	//   ....[9]....
        /*0184*/ 	.word	0x00003bf0


	//   ....[10]....
        /*0188*/ 	.word	0x00003dc0


	//----- nvinfo : EIATTR_MAX_THREADS
	.align		4
.L_238:
        /*018c*/ 	.byte	0x04, 0x05
        /*018e*/ 	.short	(.L_240 - .L_239)
.L_239:
        /*0190*/ 	.word	0x00000080
        /*0194*/ 	.word	0x00000001
        /*0198*/ 	.word	0x00000001


	//----- nvinfo : EIATTR_CRS_STACK_SIZE
	.align		4
.L_240:
        /*019c*/ 	.byte	0x04, 0x1e
        /*019e*/ 	.short	(.L_242 - .L_241)
.L_241:
        /*01a0*/ 	.word	0x00000000


	//----- nvinfo : EIATTR_CBANK_PARAM_SIZE
	.align		4
.L_242:
        /*01a4*/ 	.byte	0x03, 0x19
        /*01a6*/ 	.short	0x0028


	//----- nvinfo : EIATTR_PARAM_CBANK
	.align		4
        /*01a8*/ 	.byte	0x04, 0x0a
        /*01aa*/ 	.short	(.L_244 - .L_243)
	.align		4
.L_243:
        /*01ac*/ 	.word	index@(.nv.constant0._ZN3cub18CUB_300001_SM_10006detail9transform16transform_kernelINS2_10policy_hubILb1EN4cuda3std3__45tupleIJPK11AutomobilisEEEE10policy1000EiNS7_10__identityEN6thrust24THRUST_300001_SM_1000_NS10device_ptrIS9_EEJSB_EEEvT0_iT1_T2_DpNS2_10kernel_argIT3_EE)
        /*01b0*/ 	.short	0x0380
        /*01b2*/ 	.short	0x0028


	//----- nvinfo : EIATTR_SW_WAR
	.align		4
.L_244:
        /*01b4*/ 	.byte	0x04, 0x36
        /*01b6*/ 	.short	(.L_246 - .L_245)
.L_245:
        /*01b8*/ 	.word	0x00000008
.L_246:


//--------------------- .nv.info._ZN3cub18CUB_300001_SM_10006detail9transform16transform_kernelINS2_10policy_hubILb1EN4cuda3std3__45tupleIJN6thrust24THRUST_300001_SM_1000_NS7pointerI11AutomobilisNSA_8cuda_cub3tagENSA_11use_defaultESF_EEEEEE10policy1000ElNS7_10__identityEPSC_JSL_EEEvT0_iT1_T2_DpNS2_10kernel_argIT3_EE --------------------------
	.section	.nv.info._ZN3cub18CUB_300001_SM_10006detail9transform16transform_kernelINS2_10policy_hubILb1EN4cuda3std3__45tupleIJN6thrust24THRUST_300001_SM_1000_NS7pointerI11AutomobilisNSA_8cuda_cub3tagENSA_11use_defaultESF_EEEEEE10policy1000ElNS7_10__identityEPSC_JSL_EEEvT0_iT1_T2_DpNS2_10kernel_argIT3_EE,"",@"SHT_CUDA_INFO"
	.sectionflags	@""
	.align	4


	//----- nvinfo : EIATTR_CUDA_API_VERSION
	.align		4
        /*0000*/ 	.byte	0x04, 0x37
        /*0002*/ 	.short	(.L_248 - .L_247)
.L_247:
        /*0004*/ 	.word	0x00000082


	//----- nvinfo : EIATTR_KPARAM_INFO
	.align		4
.L_248:
        /*0008*/ 	.byte	0x04, 0x17
        /*000a*/ 	.short	(.L_250 - .L_249)
.L_249:
        /*000c*/ 	.word	0x00000000
        /*0010*/ 	.short	0x0004
        /*0012*/ 	.short	0x0018
        /*0014*/ 	.byte	0x00, 0xf0, 0x41, 0x00


	//----- nvinfo : EIATTR_KPARAM_INFO
	.align		4
.L_250:
        /*0018*/ 	.byte	0x04, 0x17
        /*001a*/ 	.short	(.L_252 - .L_251)
.L_251:
        /*001c*/ 	.word	0x00000000
        /*0020*/ 	.short	0x0003
        /*0022*/ 	.short	0x0010
        /*0024*/ 	.byte	0x00, 0xf5, 0x21, 0x00


	//----- nvinfo : EIATTR_KPARAM_INFO
	.align		4
.L_252:
        /*0028*/ 	.byte	0x04, 0x17
        /*002a*/ 	.short	(.L_254 - .L_253)
.L_253:
        /*002c*/ 	.word	0x00000000
        /*0030*/ 	.short	0x0002
        /*0032*/ 	.short	0x000c
        /*0034*/ 	.byte	0x00, 0xf0, 0x05, 0x00


	//----- nvinfo : EIATTR_KPARAM_INFO
	.align		4
.L_254:
        /*0038*/ 	.byte	0x04, 0x17
        /*003a*/ 	.short	(.L_256 - .L_255)
.L_255:
        /*003c*/ 	.word	0x00000000
        /*0040*/ 	.short	0x0001
        /*0042*/ 	.short	0x0008
        /*0044*/ 	.byte	0x00, 0xf0, 0x11, 0x00


	//----- nvinfo : EIATTR_KPARAM_INFO
	.align		4
.L_256:
        /*0048*/ 	.byte	0x04, 0x17
        /*004a*/ 	.short	(.L_258 - .L_257)
.L_257:
        /*004c*/ 	.word	0x00000000
        /*0050*/ 	.short	0x0000
        /*0052*/ 	.short	0x0000
        /*0054*/ 	.byte	0x00, 0xf0, 0x21, 0x00


	//----- nvinfo : EIATTR_SPARSE_MMA_MASK
	.align		4
.L_258:
        /*0058*/ 	.byte	0x03, 0x50
        /*005a*/ 	.short	0x0000


	//----- nvinfo : EIATTR_MAXREG_COUNT
	.align		4
        /*005c*/ 	.byte	0x03, 0x1b
        /*005e*/ 	.short	0x00ff


	//----- nvinfo : EIATTR_MERCURY_ISA_VERSION
	.align		4
        /*0060*/ 	.byte	0x03, 0x5f
        /*0062*/ 	.short	0x0101


	//----- nvinfo : EIATTR_UNUSED_LOAD_BYTE_OFFSET
	.align		4
        /*0064*/ 	.byte	0x04, 0x44
        /*0066*/ 	.short	(.L_260 - .L_259)


	//   ....[0]....
.L_259:
        /*0068*/ 	.word	0x00000410
        /*006c*/ 	.word	0x000000f7


	//   ....[1]....
        /*0070*/ 	.word	0x00000720
        /*0074*/ 	.word	0x000000f7


	//   ....[2]....
        /*0078*/ 	.word	0x00000900
        /*007c*/ 	.word	0x000000f7


	//   ....[3]....
        /*0080*/ 	.word	0x00000ad0
        /*0084*/ 	.word	0x000000f7


	//   ....[4]....
        /*0088*/ 	.word	0x00000ca0
        /*008c*/ 	.word	0x000000f7


	//   ....[5]....
        /*0090*/ 	.word	0x00000e70
        /*0094*/ 	.word	0x000000f7


	//   ....[6]....
        /*0098*/ 	.word	0x00001040
        /*009c*/ 	.word	0x000000f7


	//   ....[7]....
        /*00a0*/ 	.word	0x00001210
        /*00a4*/ 	.word	0x000000f7


	//   ....[8]....
        /*00a8*/ 	.word	0x00001510
        /*00ac*/ 	.word	0x000000f7


	//   ....[9]....
        /*00b0*/ 	.word	0x00001740
        /*00b4*/ 	.word	0x000000f7


	//   ....[10]....
        /*00b8*/ 	.word	0x00001920
        /*00bc*/ 	.word	0x000000f7


	//   ....[11]....
        /*00c0*/ 	.word	0x00001af0
        /*00c4*/ 	.word	0x000000f7


	//   ....[12]....
        /*00c8*/ 	.word	0x00001cc0
        /*00cc*/ 	.word	0x000000f7


	//   ....[13]....
        /*00d0*/ 	.word	0x00001e90
        /*00d4*/ 	.word	0x000000f7


	//   ....[14]....
        /*00d8*/ 	.word	0x00002060
        /*00dc*/ 	.word	0x000000f7


	//   ....[15]....
        /*00e0*/ 	.word	0x00002230
        /*00e4*/ 	.word	0x000000f7


	//   ....[16]....
        /*00e8*/ 	.word	0x000024a0
        /*00ec*/ 	.word	0x000000f7


	//   ....[17]....
        /*00f0*/ 	.word	0x000026b0
        /*00f4*/ 	.word	0x000000f7


	//   ....[18]....
        /*00f8*/ 	.word	0x000028e0
        /*00fc*/ 	.word	0x000000f7


	//   ....[19]....
        /*0100*/ 	.word	0x00002ad0
        /*0104*/ 	.word	0x000000f7


	//   ....[20]....
        /*0108*/ 	.word	0x00002d50
        /*010c*/ 	.word	0x000000f7


	//   ....[21]....
        /*0110*/ 	.word	0x00002f40
        /*0114*/ 	.word	0x000000f7


	//   ....[22]....
        /*0118*/ 	.word	0x00003180
        /*011c*/ 	.word	0x000000f7


	//   ....[23]....
        /*0120*/ 	.word	0x000033f0
        /*0124*/ 	.word	0x000000f7


	//   ....[24]....
        /*0128*/ 	.word	0x000035c0
        /*012c*/ 	.word	0x000000f7


	//   ....[25]....
        /*0130*/ 	.word	0x00003770
        /*0134*/ 	.word	0x000000f7


	//   ....[26]....
        /*0138*/ 	.word	0x00003910
        /*013c*/ 	.word	0x000000f7


	//   ....[27]....
        /*0140*/ 	.word	0x00003ab0
        /*0144*/ 	.word	0x000000f7


	//   ....[28]....
        /*0148*/ 	.word	0x00003c50
        /*014c*/ 	.word	0x000000f7


	//   ....[29]....
        /*0150*/ 	.word	0x00003df0
        /*0154*/ 	.word	0x000000f7


	//   ....[30]....
        /*0158*/ 	.word	0x00003f90
        /*015c*/ 	.word	0x000000f7


	//   ....[31]....
        /*0160*/ 	.word	0x000041d0
        /*0164*/ 	.word	0x000000f7


	//   ....[32]....
        /*0168*/ 	.word	0x00004380
        /*016c*/ 	.word	0x000000f7


	//   ....[33]....
        /*0170*/ 	.word	0x00004520
        /*0174*/ 	.word	0x000000f7


	//   ....[34]....
        /*0178*/ 	.word	0x000046c0
        /*017c*/ 	.word	0x000000f7


	//   ....[35]....
        /*0180*/ 	.word	0x000048e0
        /*0184*/ 	.word	0x000000f7


	//   ....[36]....
        /*0188*/ 	.word	0x00004a90
        /*018c*/ 	.word	0x000000f7


	//   ....[37]....
        /*0190*/ 	.word	0x00004c70
        /*0194*/ 	.word	0x000000f7


	//----- nvinfo : EIATTR_VRC_CTA_INIT_COUNT
	.align		4
.L_260:
        /*0198*/ 	.byte	0x02, 0x4a
	.zero		1
	.zero		1


	//----- nvinfo : EIATTR_EXIT_INSTR_OFFSETS
	.align		4
        /*019c*/ 	.byte	0x04, 0x1c
        /*019e*/ 	.short	(.L_262 - .L_261)


	//   ....[0]....
.L_261:
        /*01a0*/ 	.word	0x000002d0


	//   ....[1]....
        /*01a4*/ 	.word	0x00002350


	//   ....[2]....
        /*01a8*/ 	.word	0x00002c00


	//   ....[3]....
        /*01ac*/ 	.word	0x00003080


	//   ....[4]....
        /*01b0*/ 	.word	0x000030b0


	//   ....[5]....
        /*01b4*/ 	.word	0x00003280


	//   ....[6]....
        /*01b8*/ 	.word	0x000032a0


	//   ....[7]....
        /*01bc*/ 	.word	0x000040b0


	//   ....[8]....
        /*01c0*/ 	.word	0x000047c0


	//   ....[9]....
        /*01c4*/ 	.word	0x00004b90


	//   ....[10]....
        /*01c8*/ 	.word	0x00004d70


	//----- nvinfo : EIATTR_MAX_THREADS
	.align		4
.L_262:
        /*01cc*/ 	.byte	0x04, 0x05
        /*01ce*/ 	.short	(.L_264 - .L_263)
.L_263:
        /*01d0*/ 	.word	0x00000080
        /*01d4*/ 	.word	0x00000001
        /*01d8*/ 	.word	0x00000001


	//----- nvinfo : EIATTR_CRS_STACK_SIZE
	.align		4
.L_264:
        /*01dc*/ 	.byte	0x04, 0x1e
        /*01de*/ 	.short	(.L_266 - .L_265)
.L_265:
        /*01e0*/ 	.word	0x00000000


	//----- nvinfo : EIATTR_CBANK_PARAM_SIZE
	.align		4
.L_266:
        /*01e4*/ 	.byte	0x03, 0x19
        /*01e6*/ 	.short	0x0028


	//----- nvinfo : EIATTR_PARAM_CBANK
	.align		4
        /*01e8*/ 	.byte	0x04, 0x0a
        /*01ea*/ 	.short	(.L_268 - .L_267)
	.align		4
.L_267:
        /*01ec*/ 	.word	index@(.nv.constant0._ZN3cub18CUB_300001_SM_10006detail9transform16transform_kernelINS2_10policy_hubILb1EN4cuda3std3__45tupleIJN6thrust24THRUST_300001_SM_1000_NS7pointerI11AutomobilisNSA_8cuda_cub3tagENSA_11use_defaultESF_EEEEEE10policy1000ElNS7_10__identityEPSC_JSL_EEEvT0_iT1_T2_DpNS2_10kernel_argIT3_EE)
        /*01f0*/ 	.short	0x0380
        /*01f2*/ 	.short	0x0028


	//----- nvinfo : EIATTR_SW_WAR
	.align		4
.L_268:
        /*01f4*/ 	.byte	0x04, 0x36
        /*01f6*/ 	.short	(.L_270 - .L_269)
.L_269:
        /*01f8*/ 	.word	0x00000008
.L_270:


//--------------------- .nv.info._ZN3cub18CUB_300001_SM_10006detail9transform16transform_kernelINS2_10policy_hubILb1EN4cuda3std3__45tupleIJN6thrust24THRUST_300001_SM_1000_NS7pointerI11AutomobilisNSA_8cuda_cub3tagENSA_11use_defaultESF_EEEEEE10policy1000EiNS7_10__identityEPSC_JSL_EEEvT0_iT1_T2_DpNS2_10kernel_argIT3_EE --------------------------
	.section	.nv.info._ZN3cub18CUB_300001_SM_10006detail9transform16transform_kernelINS2_10policy_hubILb1EN4cuda3std3__45tupleIJN6thrust24THRUST_300001_SM_1000_NS7pointerI11AutomobilisNSA_8cuda_cub3tagENSA_11use_defaultESF_EEEEEE10policy1000EiNS7_10__identityEPSC_JSL_EEEvT0_iT1_T2_DpNS2_10kernel_argIT3_EE,"",@"SHT_CUDA_INFO"
	.sectionflags	@""
	.align	4


	//----- nvinfo : EIATTR_CUDA_API_VERSION
	.align		4
        /*0000*/ 	.byte	0x04, 0x37
        /*0002*/ 	.short	(.L_272 - .L_271)
.L_271:
        /*0004*/ 	.word	0x00000082


	//----- nvinfo : EIATTR_KPARAM_INFO
	.align		4
.L_272:
        /*0008*/ 	.byte	0x04, 0x17
        /*000a*/ 	.short	(.L_274 - .L_273)
.L_273:
        /*000c*/ 	.word	0x00000000
        /*0010*/ 	.short	0x0004
        /*0012*/ 	.short	0x0018
        /*0014*/ 	.byte	0x00, 0xf0, 0x41, 0x00


	//----- nvinfo : EIATTR_KPARAM_INFO
	.align		4
.L_274:
        /*0018*/ 	.byte	0x04, 0x17
        /*001a*/ 	.short	(.L_276 - .L_275)
.L_275:
        /*001c*/ 	.word	0x00000000
        /*0020*/ 	.short	0x0003
        /*0022*/ 	.short	0x0010
        /*0024*/ 	.byte	0x00, 0xf5, 0x21, 0x00


	//----- nvinfo : EIATTR_KPARAM_INFO
	.align		4
.L_276:
        /*0028*/ 	.byte	0x04, 0x17
        /*002a*/ 	.short	(.L_278 - .L_277)
.L_277:
        /*002c*/ 	.word	0x00000000
        /*0030*/ 	.short	0x0002
        /*0032*/ 	.short	0x0008
        /*0034*/ 	.byte	0x00, 0xf0, 0x05, 0x00


	//----- nvinfo : EIATTR_KPARAM_INFO
	.align		4
.L_278:
        /*0038*/ 	.byte	0x04, 0x17
        /*003a*/ 	.short	(.L_280 - .L_279)
.L_279:
        /*003c*/ 	.word	0x00000000
        /*0040*/ 	.short	0x0001
        /*0042*/ 	.short	0x0004
        /*0044*/ 	.byte	0x00, 0xf0, 0x11, 0x00


	//----- nvinfo : EIATTR_KPARAM_INFO
	.align		4
.L_280:
        /*0048*/ 	.byte	0x04, 0x17
        /*004a*/ 	.short	(.L_282 - .L_281)
.L_281:
        /*004c*/ 	.word	0x00000000
        /*0050*/ 	.short	0x0000
        /*0052*/ 	.short	0x0000
        /*0054*/ 	.byte	0x00, 0xf0, 0x11, 0x00


	//----- nvinfo : EIATTR_SPARSE_MMA_MASK
	.align		4
.L_282:
        /*0058*/ 	.byte	0x03, 0x50
        /*005a*/ 	.short	0x0000


	//----- nvinfo : EIATTR_MAXREG_COUNT
	.align		4
        /*005c*/ 	.byte	0x03, 0x1b
        /*005e*/ 	.short	0x00ff


	//----- nvinfo : EIATTR_MERCURY_ISA_VERSION
	.align		4
        /*0060*/ 	.byte	0x03, 0x5f
        /*0062*/ 	.short	0x0101


	//----- nvinfo : EIATTR_UNUSED_LOAD_BYTE_OFFSET
	.align		4
        /*0064*/ 	.byte	0x04, 0x44
        /*0066*/ 	.short	(.L_284 - .L_283)


	//   ....[0]....
.L_283:
        /*0068*/ 	.word	0x00000380
        /*006c*/ 	.word	0x000000f7


	//   ....[1]....
        /*0070*/ 	.word	0x00000550
        /*0074*/ 	.word	0x000000f7


	//   ....[2]....
        /*0078*/ 	.word	0x00000700
        /*007c*/ 	.word	0x000000f7


	//   ....[3]....
        /*0080*/ 	.word	0x000008a0
        /*0084*/ 	.word	0x000000f7


	//   ....[4]....
        /*0088*/ 	.word	0x00000a40
        /*008c*/ 	.word	0x000000f7


	//   ....[5]....
        /*0090*/ 	.word	0x00000be0
        /*0094*/ 	.word	0x000000f7


	//   ....[6]....
        /*0098*/ 	.word	0x00000d80
        /*009c*/ 	.word	0x000000f7


	//   ....[7]....
        /*00a0*/ 	.word	0x00000f20
        /*00a4*/ 	.word	0x000000f7


	//   ....[8]....
        /*00a8*/ 	.word	0x00001180
        /*00ac*/ 	.word	0x000000f7


	//   ....[9]....
        /*00b0*/ 	.word	0x00001330
        /*00b4*/ 	.word	0x000000f7


	//   ....[10]....
        /*00b8*/ 	.word	0x000014d0
        /*00bc*/ 	.word	0x000000f7


	//   ....[11]....
        /*00c0*/ 	.word	0x00001670
        /*00c4*/ 	.word	0x000000f7


	//   ....[12]....
        /*00c8*/ 	.word	0x00001890
        /*00cc*/ 	.word	0x000000f7


	//   ....[13]....
        /*00d0*/ 	.word	0x00001a40
        /*00d4*/ 	.word	0x000000f7


	//   ....[14]....
        /*00d8*/ 	.word	0x00001c60
        /*00dc*/ 	.word	0x000000f7


	//   ....[15]....
        /*00e0*/ 	.word	0x00002040
        /*00e4*/ 	.word	0x000000f7


	//   ....[16]....
        /*00e8*/ 	.word	0x00002250
        /*00ec*/ 	.word	0x000000f7


	//   ....[17]....
        /*00f0*/ 	.word	0x00002420
        /*00f4*/ 	.word	0x000000f7


	//   ....[18]....
        /*00f8*/ 	.word	0x000025f0
        /*00fc*/ 	.word	0x000000f7


	//   ....[19]....
        /*0100*/ 	.word	0x000027c0
        /*0104*/ 	.word	0x000000f7


	//   ....[20]....
        /*0108*/ 	.word	0x00002990
        /*010c*/ 	.word	0x000000f7


	//   ....[21]....
        /*0110*/ 	.word	0x00002b60
        /*0114*/ 	.word	0x000000f7


	//   ....[22]....
        /*0118*/ 	.word	0x00002d30
        /*011c*/ 	.word	0x000000f7


	//   ....[23]....
        /*0120*/ 	.word	0x00002fb0
        /*0124*/ 	.word	0x000000f7


	//   ....[24]....
        /*0128*/ 	.word	0x000031c0
        /*012c*/ 	.word	0x000000f7


	//   ....[25]....
        /*0130*/ 	.word	0x00003400
        /*0134*/ 	.word	0x000000f7


	//   ....[26]....
        /*0138*/ 	.word	0x000035f0
        /*013c*/ 	.word	0x000000f7


	//   ....[27]....
        /*0140*/ 	.word	0x00003880
        /*0144*/ 	.word	0x000000f7


	//   ....[28]....
        /*0148*/ 	.word	0x00003a70
        /*014c*/ 	.word	0x000000f7


	//   ....[29]....
        /*0150*/ 	.word	0x00003cc0
        /*0154*/ 	.word	0x000000f7


	//----- nvinfo : EIATTR_VRC_CTA_INIT_COUNT
	.align		4
.L_284:
        /*0158*/ 	.byte	0x02, 0x4a
	.zero		1
	.zero		1


	//----- nvinfo : EIATTR_EXIT_INSTR_OFFSETS
	.align		4
        /*015c*/ 	.byte	0x04, 0x1c
        /*015e*/ 	.short	(.L_286 - .L_285)


	//   ....[0]....
.L_285:
        /*0160*/ 	.word	0x00000230


	//   ....[1]....
        /*0164*/ 	.word	0x00001050


	//   ....[2]....
        /*0168*/ 	.word	0x00001780


	//   ....[3]....
        /*016c*/ 	.word	0x00001b70


	//   ....[4]....
        /*0170*/ 	.word	0x00001d60


	//   ....[5]....
        /*0174*/ 	.word	0x00001d90


	//   ....[6]....
        /*0178*/ 	.word	0x00002e50


	//   ....[7]....
        /*017c*/ 	.word	0x00003710


	//   ....[8]....
        /*0180*/ 	.word	0x00003bb0


	//   ....[9]....
        /*0184*/ 	.word	0x00003bf0


	//   ....[10]....
        /*0188*/ 	.word	0x00003dc0


	//----- nvinfo : EIATTR_MAX_THREADS
	.align		4
.L_286:
        /*018c*/ 	.byte	0x04, 0x05
        /*018e*/ 	.short	(.L_288 - .L_287)
.L_287:
        /*0190*/ 	.word	0x00000080
        /*0194*/ 	.word	0x00000001
        /*0198*/ 	.word	0x00000001


	//----- nvinfo : EIATTR_CRS_STACK_SIZE
	.align		4
.L_288:
        /*019c*/ 	.byte	0x04, 0x1e
        /*019e*/ 	.short	(.L_290 - .L_289)
.L_289:
        /*01a0*/ 	.word	0x00000000


	//----- nvinfo : EIATTR_CBANK_PARAM_SIZE
	.align		4
.L_290:
        /*01a4*/ 	.byte	0x03, 0x19
        /*01a6*/ 	.short	0x0028


	//----- nvinfo : EIATTR_PARAM_CBANK
	.align		4
        /*01a8*/ 	.byte	0x04, 0x0a
        /*01aa*/ 	.short	(.L_292 - .L_291)
	.align		4
.L_291:
        /*01ac*/ 	.word	index@(.nv.constant0._ZN3cub18CUB_300001_SM_10006detail9transform16transform_kernelINS2_10policy_hubILb1EN4cuda3std3__45tupleIJN6thrust24THRUST_300001_SM_1000_NS7pointerI11AutomobilisNSA_8cuda_cub3tagENSA_11use_defaultESF_EEEEEE10policy1000EiNS7_10__identityEPSC_JSL_EEEvT0_iT1_T2_DpNS2_10kernel_argIT3_EE)
        /*01b0*/ 	.short	0x0380
        /*01b2*/ 	.short	0x0028


	//----- nvinfo : EIATTR_SW_WAR
	.align		4
.L_292:
        /*01b4*/ 	.byte	0x04, 0x36
        /*01b6*/ 	.short	(.L_294 - .L_293)
.L_293:
        /*01b8*/ 	.word	0x00000008
.L_294:


//--------------------- .nv.info._ZN3cub18CUB_300001_SM_10006detail9transform16transform_kernelINS2_10policy_hubILb1EN4cuda3std3__45tupleIJN6thrust24THRUST_300001_SM_1000_NS7pointerI11AutomobilisNSA_8cuda_cub3tagENSA_11use_defaultESF_EEEEEE10policy1000ElNS7_10__identityENSA_10device_ptrISC_EEJPSC_EEEvT0_iT1_T2_DpNS2_10kernel_argIT3_EE --------------------------
	.section	.nv.info._ZN3cub18CUB_300001_SM_10006detail9transform16transform_kernelINS2_10policy_hubILb1EN4cuda3std3__45tupleIJN6thrust24THRUST_300001_SM_1000_NS7pointerI11AutomobilisNSA_8cuda_cub3tagENSA_11use_defaultESF_EEEEEE10policy1000ElNS7_10__identityENSA_10device_ptrISC_EEJPSC_EEEvT0_iT1_T2_DpNS2_10kernel_argIT3_EE,"",@"SHT_CUDA_INFO"
	.sectionflags	@""
	.align	4


	//----- nvinfo : EIATTR_CUDA_API_VERSION
	.align		4
        /*0000*/ 	.byte	0x04, 0x37
        /*0002*/ 	.short	(.L_296 - .L_295)
.L_295:
        /*0004*/ 	.word	0x00000082


	//----- nvinfo : EIATTR_KPARAM_INFO
	.align		4
.L_296:
        /*0008*/ 	.byte	0x04, 0x17
        /*000a*/ 	.short	(.L_298 - .L_297)
.L_297:
        /*000c*/ 	.word	0x00000000
        /*0010*/ 	.short	0x0004
        /*0012*/ 	.short	0x0018
        /*0014*/ 	.byte	0x00, 0xf0, 0x41, 0x00


	//----- nvinfo : EIATTR_KPARAM_INFO
	.align		4
.L_298:
        /*0018*/ 	.byte	0x04, 0x17
        /*001a*/ 	.short	(.L_300 - .L_299)
.L_299:
        /*001c*/ 	.word	0x00000000
        /*0020*/ 	.short	0x0003
        /*0022*/ 	.short	0x0010
        /*0024*/ 	.byte	0x00, 0xf0, 0x21, 0x00


	//----- nvinfo : EIATTR_KPARAM_INFO
	.align		4
.L_300:
        /*0028*/ 	.byte	0x04, 0x17
        /*002a*/ 	.short	(.L_302 - .L_301)
.L_301:
        /*002c*/ 	.word	0x00000000
        /*0030*/ 	.short	0x0002
        /*0032*/ 	.short	0x000c
        /*0034*/ 	.byte	0x00, 0xf0, 0x05, 0x00


	//----- nvinfo : EIATTR_KPARAM_INFO
	.align		4
.L_302:
        /*0038*/ 	.byte	0x04, 0x17
        /*003a*/ 	.short	(.L_304 - .L_303)
.L_303:
        /*003c*/ 	.word	0x00000000
        /*0040*/ 	.short	0x0001
        /*0042*/ 	.short	0x0008
        /*0044*/ 	.byte	0x00, 0xf0, 0x11, 0x00


	//----- nvinfo : EIATTR_KPARAM_INFO
	.align		4
.L_304:
        /*0048*/ 	.byte	0x04, 0x17
        /*004a*/ 	.short	(.L_306 - .L_305)
.L_305:
        /*004c*/ 	.word	0x00000000
        /*0050*/ 	.short	0x0000
        /*0052*/ 	.short	0x0000
        /*0054*/ 	.byte	0x00, 0xf0, 0x21, 0x00


	//----- nvinfo : EIATTR_SPARSE_MMA_MASK
	.align		4
.L_306:
        /*0058*/ 	.byte	0x03, 0x50
        /*005a*/ 	.short	0x0000


	//----- nvinfo : EIATTR_MAXREG_COUNT
	.align		4
        /*005c*/ 	.byte	0x03, 0x1b
        /*005e*/ 	.short	0x00ff


	//----- nvinfo : EIATTR_MERCURY_ISA_VERSION
	.align		4
        /*0060*/ 	.byte	0x03, 0x5f
        /*0062*/ 	.short	0x0101


	//----- nvinfo : EIATTR_UNUSED_LOAD_BYTE_OFFSET
	.align		4
        /*0064*/ 	.byte	0x04, 0x44
        /*0066*/ 	.short	(.L_308 - .L_307)


	//   ....[0]....
.L_307:
        /*0068*/ 	.word	0x00000410
        /*006c*/ 	.word	0x000000f7


	//   ....[1]....
        /*0070*/ 	.word	0x00000720
        /*0074*/ 	.word	0x000000f7


	//   ....[2]....
        /*0078*/ 	.word	0x00000900
        /*007c*/ 	.word	0x000000f7


	//   ....[3]....
        /*0080*/ 	.word	0x00000ad0
        /*0084*/ 	.word	0x000000f7


	//   ....[4]....
        /*0088*/ 	.word	0x00000ca0
        /*008c*/ 	.word	0x000000f7


	//   ....[5]....
        /*0090*/ 	.word	0x00000e70
        /*0094*/ 	.word	0x000000f7


	//   ....[6]....
        /*0098*/ 	.word	0x00001040
        /*009c*/ 	.word	0x000000f7


	//   ....[7]....
        /*00a0*/ 	.word	0x00001210
        /*00a4*/ 	.word	0x000000f7


	//   ....[8]....
        /*00a8*/ 	.word	0x00001510
        /*00ac*/ 	.word	0x000000f7


	//   ....[9]....
        /*00b0*/ 	.word	0x00001740
        /*00b4*/ 	.word	0x000000f7


	//   ....[10]....
        /*00b8*/ 	.word	0x00001920
        /*00bc*/ 	.word	0x000000f7


	//   ....[11]....
        /*00c0*/ 	.word	0x00001af0
        /*00c4*/ 	.word	0x000000f7


	//   ....[12]....
        /*00c8*/ 	.word	0x00001cc0
        /*00cc*/ 	.word	0x000000f7


	//   ....[13]....
        /*00d0*/ 	.word	0x00001e90
        /*00d4*/ 	.word	0x000000f7


	//   ....[14]....
        /*00d8*/ 	.word	0x00002060
        /*00dc*/ 	.word	0x000000f7


	//   ....[15]....
        /*00e0*/ 	.word	0x00002230
        /*00e4*/ 	.word	0x000000f7


	//   ....[16]....
        /*00e8*/ 	.word	0x000024a0
        /*00ec*/ 	.word	0x000000f7


	//   ....[17]....
        /*00f0*/ 	.word	0x000026b0
        /*00f4*/ 	.word	0x000000f7


	//   ....[18]....
        /*00f8*/ 	.word	0x000028e0
        /*00fc*/ 	.word	0x000000f7


	//   ....[19]....
        /*0100*/ 	.word	0x00002ad0
        /*0104*/ 	.word	0x000000f7


	//   ....[20]....
        /*0108*/ 	.word	0x00002d50
        /*010c*/ 	.word	0x000000f7


	//   ....[21]....
        /*0110*/ 	.word	0x00002f40
        /*0114*/ 	.word	0x000000f7


	//   ....[22]....
        /*0118*/ 	.word	0x00003180
        /*011c*/ 	.word	0x000000f7


	//   ....[23]....
        /*0120*/ 	.word	0x000033f0
        /*0124*/ 	.word	0x000000f7


	//   ....[24]....
        /*0128*/ 	.word	0x000035c0
        /*012c*/ 	.word	0x000000f7


	//   ....[25]....
        /*0130*/ 	.word	0x00003770
        /*0134*/ 	.word	0x000000f7


	//   ....[26]....
        /*0138*/ 	.word	0x00003910
        /*013c*/ 	.word	0x000000f7


	//   ....[27]....
        /*0140*/ 	.word	0x00003ab0
        /*0144*/ 	.word	0x000000f7


	//   ....[28]....
        /*0148*/ 	.word	0x00003c50
        /*014c*/ 	.word	0x000000f7


	//   ....[29]....
        /*0150*/ 	.word	0x00003df0
        /*0154*/ 	.word	0x000000f7


	//   ....[30]....
        /*0158*/ 	.word	0x00003f90
        /*015c*/ 	.word	0x000000f7


	//   ....[31]....
        /*0160*/ 	.word	0x000041d0
        /*0164*/ 	.word	0x000000f7


	//   ....[32]....
        /*0168*/ 	.word	0x00004380
        /*016c*/ 	.word	0x000000f7


	//   ....[33]....
        /*0170*/ 	.word	0x00004520
        /*0174*/ 	.word	0x000000f7


	//   ....[34]....
        /*0178*/ 	.word	0x000046c0
        /*017c*/ 	.word	0x000000f7


	//   ....[35]....
        /*0180*/ 	.word	0x000048e0
        /*0184*/ 	.word	0x000000f7


	//   ....[36]....
        /*0188*/ 	.word	0x00004a90
        /*018c*/ 	.word	0x000000f7


	//   ....[37]....
        /*0190*/ 	.word	0x00004c70
        /*0194*/ 	.word	0x000000f7


	//----- nvinfo : EIATTR_VRC_CTA_INIT_COUNT
	.align		4
.L_308:
        /*0198*/ 	.byte	0x02, 0x4a
	.zero		1
	.zero		1


	//----- nvinfo : EIATTR_EXIT_INSTR_OFFSETS
	.align		4
        /*019c*/ 	.byte	0x04, 0x1c
        /*019e*/ 	.short	(.L_310 - .L_309)


	//   ....[0]....
.L_309:
        /*01a0*/ 	.word	0x000002d0


	//   ....[1]....
        /*01a4*/ 	.word	0x00002350


	//   ....[2]....
        /*01a8*/ 	.word	0x00002c00


	//   ....[3]....
        /*01ac*/ 	.word	0x00003080


	//   ....[4]....
        /*01b0*/ 	.word	0x000030b0


	//   ....[5]....
        /*01b4*/ 	.word	0x00003280


	//   ....[6]....
        /*01b8*/ 	.word	0x000032a0


	//   ....[7]....
        /*01bc*/ 	.word	0x000040b0


	//   ....[8]....
        /*01c0*/ 	.word	0x000047c0


	//   ....[9]....
        /*01c4*/ 	.word	0x00004b90


	//   ....[10]....
        /*01c8*/ 	.word	0x00004d70


	//----- nvinfo : EIATTR_MAX_THREADS
	.align		4
.L_310:
        /*01cc*/ 	.byte	0x04, 0x05
        /*01ce*/ 	.short	(.L_312 - .L_311)
.L_311:
        /*01d0*/ 	.word	0x00000080
        /*01d4*/ 	.word	0x00000001
        /*01d8*/ 	.word	0x00000001


	//----- nvinfo : EIATTR_CRS_STACK_SIZE
	.align		4
.L_312:
        /*01dc*/ 	.byte	0x04, 0x1e
        /*01de*/ 	.short	(.L_314 - .L_313)
.L_313:
        /*01e0*/ 	.word	0x00000000


	//----- nvinfo : EIATTR_CBANK_PARAM_SIZE
	.align		4
.L_314:
        /*01e4*/ 	.byte	0x03, 0x19
        /*01e6*/ 	.short	0x0028


	//----- nvinfo : EIATTR_PARAM_CBANK
	.align		4
        /*01e8*/ 	.byte	0x04, 0x0a
        /*01ea*/ 	.short	(.L_316 - .L_315)
	.align		4
.L_315:
        /*01ec*/ 	.word	index@(.nv.constant0._ZN3cub18CUB_300001_SM_10006detail9transform16transform_kernelINS2_10policy_hubILb1EN4cuda3std3__45tupleIJN6thrust24THRUST_300001_SM_1000_NS7pointerI11AutomobilisNSA_8cuda_cub3tagENSA_11use_defaultESF_EEEEEE10policy1000ElNS7_10__identityENSA_10device_ptrISC_EEJPSC_EEEvT0_iT1_T2_DpNS2_10kernel_argIT3_EE)
        /*01f0*/ 	.short	0x0380
        /*01f2*/ 	.short	0x0028


	//----- nvinfo : EIATTR_SW_WAR
	.align		4
.L_316:
        /*01f4*/ 	.byte	0x04, 0x36
        /*01f6*/ 	.short	(.L_318 - .L_317)
.L_317:
        /*01f8*/ 	.word	0x00000008
.L_318:


//--------------------- .nv.info._ZN3cub18CUB_300001_SM_10006detail9transform16transform_kernelINS2_10policy_hubILb1EN4cuda3std3__45tupleIJN6thrust24THRUST_300001_SM_1000_NS7pointerI11AutomobilisNSA_8cuda_cub3tagENSA_11use_defaultESF_EEEEEE10policy1000EiNS7_10__identityENSA_10device_ptrISC_EEJPSC_EEEvT0_iT1_T2_DpNS2_10kernel_argIT3_EE --------------------------
	.section	.nv.info._ZN3cub18CUB_300001_SM_10006detail9transform16transform_kernelINS2_10policy_hubILb1EN4cuda3std3__45tupleIJN6thrust24THRUST_300001_SM_1000_NS7pointerI11AutomobilisNSA_8cuda_cub3tagENSA_11use_defaultESF_EEEEEE10policy1000EiNS7_10__identityENSA_10device_ptrISC_EEJPSC_EEEvT0_iT1_T2_DpNS2_10kernel_argIT3_EE,"",@"SHT_CUDA_INFO"
	.sectionflags	@""
	.align	4


	//----- nvinfo : EIATTR_CUDA_API_VERSION
	.align		4
        /*0000*/ 	.byte	0x04, 0x37
        /*0002*/ 	.short	(.L_320 - .L_319)
.L_319:
        /*0004*/ 	.word	0x00000082


	//----- nvinfo : EIATTR_KPARAM_INFO
	.align		4
.L_320:
        /*0008*/ 	.byte	0x04, 0x17
        /*000a*/ 	.short	(.L_322 - .L_321)
.L_321:
        /*000c*/ 	.word	0x00000000
        /*0010*/ 	.short	0x0004
        /*0012*/ 	.short	0x0018
        /*0014*/ 	.byte	0x00, 0xf0, 0x41, 0x00


	//----- nvinfo : EIATTR_KPARAM_INFO
	.align		4
.L_322:
        /*0018*/ 	.byte	0x04, 0x17
        /*001a*/ 	.short	(.L_324 - .L_323)
.L_323:
        /*001c*/ 	.word	0x00000000
        /*0020*/ 	.short	0x0003
        /*0022*/ 	.short	0x0010
        /*0024*/ 	.byte	0x00, 0xf0, 0x21, 0x00


	//----- nvinfo : EIATTR_KPARAM_INFO
	.align		4
.L_324:
        /*0028*/ 	.byte	0x04, 0x17
        /*002a*/ 	.short	(.L_326 - .L_325)
.L_325:
        /*002c*/ 	.word	0x00000000
        /*0030*/ 	.short	0x0002
        /*0032*/ 	.short	0x0008
        /*0034*/ 	.byte	0x00, 0xf0, 0x05, 0x00


	//----- nvinfo : EIATTR_KPARAM_INFO
	.align		4
.L_326:
        /*0038*/ 	.byte	0x04, 0x17
        /*003a*/ 	.short	(.L_328 - .L_327)
.L_327:
        /*003c*/ 	.word	0x00000000
        /*0040*/ 	.short	0x0001
        /*0042*/ 	.short	0x0004
        /*0044*/ 	.byte	0x00, 0xf0, 0x11, 0x00


	//----- nvinfo : EIATTR_KPARAM_INFO
	.align		4
.L_328:
        /*0048*/ 	.byte	0x04, 0x17
        /*004a*/ 	.short	(.L_330 - .L_329)
.L_329:
        /*004c*/ 	.word	0x00000000
        /*0050*/ 	.short	0x0000
        /*0052*/ 	.short	0x0000
        /*0054*/ 	.byte	0x00, 0xf0, 0x11, 0x00


	//----- nvinfo : EIATTR_SPARSE_MMA_MASK
	.align		4
.L_330:
        /*0058*/ 	.byte	0x03, 0x50
        /*005a*/ 	.short	0x0000


	//----- nvinfo : EIATTR_MAXREG_COUNT
	.align		4
        /*005c*/ 	.byte	0x03, 0x1b
        /*005e*/ 	.short	0x00ff


	//----- nvinfo : EIATTR_MERCURY_ISA_VERSION
	.align		4
        /*0060*/ 	.byte	0x03, 0x5f
        /*0062*/ 	.short	0x0101


	//----- nvinfo : EIATTR_UNUSED_LOAD_BYTE_OFFSET
	.align		4
        /*0064*/ 	.byte	0x04, 0x44
        /*0066*/ 	.short	(.L_332 - .L_331)


	//   ....[0]....
.L_331:
        /*0068*/ 	.word	0x00000380
        /*006c*/ 	.word	0x000000f7


	//   ....[1]....
        /*0070*/ 	.word	0x00000550
        /*0074*/ 	.word	0x000000f7


	//   ....[2]....
        /*0078*/ 	.word	0x00000700
        /*007c*/ 	.word	0x000000f7


	//   ....[3]....
        /*0080*/ 	.word	0x000008a0
        /*0084*/ 	.word	0x000000f7


	//   ....[4]....
        /*0088*/ 	.word	0x00000a40
        /*008c*/ 	.word	0x000000f7


	//   ....[5]....
        /*0090*/ 	.word	0x00000be0
        /*0094*/ 	.word	0x000000f7


	//   ....[6]....
        /*0098*/ 	.word	0x00000d80
        /*009c*/ 	.word	0x000000f7


	//   ....[7]....
        /*00a0*/ 	.word	0x00000f20
        /*00a4*/ 	.word	0x000000f7


	//   ....[8]....
        /*00a8*/ 	.word	0x00001180
        /*00ac*/ 	.word	0x000000f7


	//   ....[9]....
        /*00b0*/ 	.word	0x00001330
        /*00b4*/ 	.word	0x000000f7


	//   ....[10]....
        /*00b8*/ 	.word	0x000014d0
        /*00bc*/ 	.word	0x000000f7


	//   ....[11]....
        /*00c0*/ 	.word	0x00001670
        /*00c4*/ 	.word	0x000000f7


	//   ....[12]....
        /*00c8*/ 	.word	0x00001890
        /*00cc*/ 	.word	0x000000f7


	//   ....[13]....
        /*00d0*/ 	.word	0x00001a40
        /*00d4*/ 	.word	0x000000f7


	//   ....[14]....
        /*00d8*/ 	.word	0x00001c60
        /*00dc*/ 	.word	0x000000f7


	//   ....[15]....
        /*00e0*/ 	.word	0x00002040
        /*00e4*/ 	.word	0x000000f7


	//   ....[16]....
        /*00e8*/ 	.word	0x00002250
        /*00ec*/ 	.word	0x000000f7


	//   ....[17]....
        /*00f0*/ 	.word	0x00002420
        /*00f4*/ 	.word	0x000000f7


	//   ....[18]....
        /*00f8*/ 	.word	0x000025f0
        /*00fc*/ 	.word	0x000000f7


	//   ....[19]....
        /*0100*/ 	.word	0x000027c0
        /*0104*/ 	.word	0x000000f7


	//   ....[20]....
        /*0108*/ 	.word	0x00002990
        /*010c*/ 	.word	0x000000f7


	//   ....[21]....
        /*0110*/ 	.word	0x00002b60
        /*0114*/ 	.word	0x000000f7


	//   ....[22]....
        /*0118*/ 	.word	0x00002d30
        /*011c*/ 	.word	0x000000f7


	//   ....[23]....
        /*0120*/ 	.word	0x00002fb0
        /*0124*/ 	.word	0x000000f7


	//   ....[24]....
        /*0128*/ 	.word	0x000031c0
        /*012c*/ 	.word	0x000000f7


	//   ....[25]....
        /*0130*/ 	.word	0x00003400
        /*0134*/ 	.word	0x000000f7


	//   ....[26]....
        /*0138*/ 	.word	0x000035f0
        /*013c*/ 	.word	0x000000f7


	//   ....[27]....
        /*0140*/ 	.word	0x00003880
        /*0144*/ 	.word	0x000000f7


	//   ....[28]....
        /*0148*/ 	.word	0x00003a70
        /*014c*/ 	.word	0x000000f7


	//   ....[29]....
        /*0150*/ 	.word	0x00003cc0
        /*0154*/ 	.word	0x000000f7


	//----- nvinfo : EIATTR_VRC_CTA_INIT_COUNT
	.align		4
.L_332:
        /*0158*/ 	.byte	0x02, 0x4a
	.zero		1
	.zero		1


	//----- nvinfo : EIATTR_EXIT_INSTR_OFFSETS
	.align		4
        /*015c*/ 	.byte	0x04, 0x1c
        /*015e*/ 	.short	(.L_334 - .L_333)


	//   ....[0]....
.L_333:
        /*0160*/ 	.word	0x00000230


	//   ....[1]....
        /*0164*/ 	.word	0x00001050


	//   ....[2]....
        /*0168*/ 	.word	0x00001780


	//   ....[3]....
        /*016c*/ 	.word	0x00001b70


	//   ....[4]....
        /*0170*/ 	.word	0x00001d60


	//   ....[5]....
        /*0174*/ 	.word	0x00001d90


	//   ....[6]....
        /*0178*/ 	.word	0x00002e50


	//   ....[7]....
        /*017c*/ 	.word	0x00003710


	//   ....[8]....
        /*0180*/ 	.word	0x00003bb0


	//   ....[9]....
        /*0184*/ 	.word	0x00003bf0


	//   ....[10]....
        /*0188*/ 	.word	0x00003dc0


	//----- nvinfo : EIATTR_MAX_THREADS
	.align		4
.L_334:
        /*018c*/ 	.byte	0x04, 0x05
        /*018e*/ 	.short	(.L_336 - .L_335)
.L_335:
        /*0190*/ 	.word	0x00000080
        /*0194*/ 	.word	0x00000001
        /*0198*/ 	.word	0x00000001


	//----- nvinfo : EIATTR_CRS_STACK_SIZE
	.align		4
.L_336:
        /*019c*/ 	.byte	0x04, 0x1e
        /*019e*/ 	.short	(.L_338 - .L_337)
.L_337:
        /*01a0*/ 	.word	0x00000000


	//----- nvinfo : EIATTR_CBANK_PARAM_SIZE
	.align		4
.L_338:
        /*01a4*/ 	.byte	0x03, 0x19
        /*01a6*/ 	.short	0x0028


	//----- nvinfo : EIATTR_PARAM_CBANK
	.align		4
        /*01a8*/ 	.byte	0x04, 0x0a
        /*01aa*/ 	.short	(.L_340 - .L_339)
	.align		4
.L_339:
        /*01ac*/ 	.word	index@(.nv.constant0._ZN3cub18CUB_300001_SM_10006detail9transform16transform_kernelINS2_10policy_hubILb1EN4cuda3std3__45tupleIJN6thrust24THRUST_300001_SM_1000_NS7pointerI11AutomobilisNSA_8cuda_cub3tagENSA_11use_defaultESF_EEEEEE10policy1000EiNS7_10__identityENSA_10device_ptrISC_EEJPSC_EEEvT0_iT1_T2_DpNS2_10kernel_argIT3_EE)
        /*01b0*/ 	.short	0x0380
        /*01b2*/ 	.short	0x0028


	//----- nvinfo : EIATTR_SW_WAR
	.align		4
.L_340:
        /*01b4*/ 	.byte	0x04, 0x36
        /*01b6*/ 	.short	(.L_342 - .L_341)
.L_341:
        /*01b8*/ 	.word	0x00000008
.L_342:


//--------------------- .nv.info._ZN3cub18CUB_300001_SM_10006detail9transform16transform_kernelINS2_10policy_hubILb1EN4cuda3std3__45tupleIJN6thrust24THRUST_300001_SM_1000_NS10device_ptrI11AutomobilisEEEEEE10policy1000ElNS7_10__identityEPSC_JSI_EEEvT0_iT1_T2_DpNS2_10kernel_argIT3_EE --------------------------
	.section	.nv.info._ZN3cub18CUB_300001_SM_10006detail9transform16transform_kernelINS2_10policy_hubILb1EN4cuda3std3__45tupleIJN6thrust24THRUST_300001_SM_1000_NS10device_ptrI11AutomobilisEEEEEE10policy1000ElNS7_10__identityEPSC_JSI_EEEvT0_iT1_T2_DpNS2_10kernel_argIT3_EE,"",@"SHT_CUDA_INFO"
	.sectionflags	@""
	.align	4


	//----- nvinfo : EIATTR_CUDA_API_VERSION
	.align		4
        /*0000*/ 	.byte	0x04, 0x37
        /*0002*/ 	.short	(.L_344 - .L_343)
.L_343:
        /*0004*/ 	.word	0x00000082


	//----- nvinfo : EIATTR_KPARAM_INFO
	.align		4
.L_344:
        /*0008*/ 	.byte	0x04, 0x17
        /*000a*/ 	.short	(.L_346 - .L_345)
.L_345:
        /*000c*/ 	.word	0x00000000
        /*0010*/ 	.short	0x0004
        /*0012*/ 	.short	0x0018
        /*0014*/ 	.byte	0x00, 0xf0, 0x41, 0x00


	//----- nvinfo : EIATTR_KPARAM_INFO
	.align		4
.L_346:
        /*0018*/ 	.byte	0x04, 0x17
        /*001a*/ 	.short	(.L_348 - .L_347)
.L_347:
        /*001c*/ 	.word	0x00000000
        /*0020*/ 	.short	0x0003
        /*0022*/ 	.short	0x0010
        /*0024*/ 	.byte	0x00, 0xf5, 0x21, 0x00


	//----- nvinfo : EIATTR_KPARAM_INFO
	.align		4
.L_348:
        /*0028*/ 	.byte	0x04, 0x17
        /*002a*/ 	.short	(.L_350 - .L_349)
.L_349:
        /*002c*/ 	.word	0x00000000
        /*0030*/ 	.short	0x0002
        /*0032*/ 	.short	0x000c
        /*0034*/ 	.byte	0x00, 0xf0, 0x05, 0x00


	//----- nvinfo : EIATTR_KPARAM_INFO
	.align		4
.L_350:
        /*0038*/ 	.byte	0x04, 0x17
        /*003a*/ 	.short	(.L_352 - .L_351)
.L_351:
        /*003c*/ 	.word	0x00000000
        /*0040*/ 	.short	0x0001
        /*0042*/ 	.short	0x0008
        /*0044*/ 	.byte	0x00, 0xf0, 0x11, 0x00


	//----- nvinfo : EIATTR_KPARAM_INFO
	.align		4
.L_352:
        /*0048*/ 	.byte	0x04, 0x17
        /*004a*/ 	.short	(.L_354 - .L_353)
.L_353:
        /*004c*/ 	.word	0x00000000
        /*0050*/ 	.short	0x0000
        /*0052*/ 	.short	0x0000
        /*0054*/ 	.byte	0x00, 0xf0, 0x21, 0x00


	//----- nvinfo : EIATTR_SPARSE_MMA_MASK
	.align		4
.L_354:
        /*0058*/ 	.byte	0x03, 0x50
        /*005a*/ 	.short	0x0000


	//----- nvinfo : EIATTR_MAXREG_COUNT
	.align		4
        /*005c*/ 	.byte	0x03, 0x1b
        /*005e*/ 	.short	0x00ff


	//----- nvinfo : EIATTR_MERCURY_ISA_VERSION
	.align		4
        /*0060*/ 	.byte	0x03, 0x5f
        /*0062*/ 	.short	0x0101


	//----- nvinfo : EIATTR_UNUSED_LOAD_BYTE_OFFSET
	.align		4
        /*0064*/ 	.byte	0x04, 0x44
        /*0066*/ 	.short	(.L_356 - .L_355)


	//   ....[0]....
.L_355:
        /*0068*/ 	.word	0x00000410
        /*006c*/ 	.word	0x000000f7


	//   ....[1]....
        /*0070*/ 	.word	0x00000720
        /*0074*/ 	.word	0x000000f7


	//   ....[2]....
        /*0078*/ 	.word	0x00000900
        /*007c*/ 	.word	0x000000f7


	//   ....[3]....
        /*0080*/ 	.word	0x00000ad0
        /*0084*/ 	.word	0x000000f7


	//   ....[4]....
        /*0088*/ 	.word	0x00000ca0
        /*008c*/ 	.word	0x000000f7


	//   ....[5]....
        /*0090*/ 	.word	0x00000e70
        /*0094*/ 	.word	0x000000f7


	//   ....[6]....
        /*0098*/ 	.word	0x00001040
        /*009c*/ 	.word	0x000000f7


	//   ....[7]....
        /*00a0*/ 	.word	0x00001210
        /*00a4*/ 	.word	0x000000f7


	//   ....[8]....
        /*00a8*/ 	.word	0x00001510
        /*00ac*/ 	.word	0x000000f7


	//   ....[9]....
        /*00b0*/ 	.word	0x00001740
        /*00b4*/ 	.word	0x000000f7


	//   ....[10]....
        /*00b8*/ 	.word	0x00001920
        /*00bc*/ 	.word	0x000000f7


	//   ....[11]....
        /*00c0*/ 	.word	0x00001af0
        /*00c4*/ 	.word	0x000000f7


	//   ....[12]....
        /*00c8*/ 	.word	0x00001cc0
        /*00cc*/ 	.word	0x000000f7


	//   ....[13]....
        /*00d0*/ 	.word	0x00001e90
        /*00d4*/ 	.word	0x000000f7


	//   ....[14]....
        /*00d8*/ 	.word	0x00002060
        /*00dc*/ 	.word	0x000000f7


	//   ....[15]....
        /*00e0*/ 	.word	0x00002230
        /*00e4*/ 	.word	0x000000f7


	//   ....[16]....
        /*00e8*/ 	.word	0x000024a0
        /*00ec*/ 	.word	0x000000f7


	//   ....[17]....
        /*00f0*/ 	.word	0x000026b0
        /*00f4*/ 	.word	0x000000f7


	//   ....[18]....
        /*00f8*/ 	.word	0x000028e0
        /*00fc*/ 	.word	0x000000f7


	//   ....[19]....
        /*0100*/ 	.word	0x00002ad0
        /*0104*/ 	.word	0x000000f7


	//   ....[20]....
        /*0108*/ 	.word	0x00002d50
        /*010c*/ 	.word	0x000000f7


	//   ....[21]....
        /*0110*/ 	.word	0x00002f40
        /*0114*/ 	.word	0x000000f7


	//   ....[22]....
        /*0118*/ 	.word	0x00003180
        /*011c*/ 	.word	0x000000f7


	//   ....[23]....
        /*0120*/ 	.word	0x000033f0
        /*0124*/ 	.word	0x000000f7


	//   ....[24]....
        /*0128*/ 	.word	0x000035c0
        /*012c*/ 	.word	0x000000f7


	//   ....[25]....
        /*0130*/ 	.word	0x00003770
        /*0134*/ 	.word	0x000000f7


	//   ....[26]....
        /*0138*/ 	.word	0x00003910
        /*013c*/ 	.word	0x000000f7


	//   ....[27]....
        /*0140*/ 	.word	0x00003ab0
        /*0144*/ 	.word	0x000000f7


	//   ....[28]....
        /*0148*/ 	.word	0x00003c50
        /*014c*/ 	.word	0x000000f7


	//   ....[29]....
        /*0150*/ 	.word	0x00003df0
        /*0154*/ 	.word	0x000000f7


	//   ....[30]....
        /*0158*/ 	.word	0x00003f90
        /*015c*/ 	.word	0x000000f7


	//   ....[31]....
        /*0160*/ 	.word	0x000041d0
        /*0164*/ 	.word	0x000000f7


	//   ....[32]....
        /*0168*/ 	.word	0x00004380
        /*016c*/ 	.word	0x000000f7


	//   ....[33]....
        /*0170*/ 	.word	0x00004520
        /*0174*/ 	.word	0x000000f7


	//   ....[34]....
        /*0178*/ 	.word	0x000046c0
        /*017c*/ 	.word	0x000000f7


	//   ....[35]....
        /*0180*/ 	.word	0x000048e0
        /*0184*/ 	.word	0x000000f7


	//   ....[36]....
        /*0188*/ 	.word	0x00004a90
        /*018c*/ 	.word	0x000000f7


	//   ....[37]....
        /*0190*/ 	.word	0x00004c70
        /*0194*/ 	.word	0x000000f7


	//----- nvinfo : EIATTR_VRC_CTA_INIT_COUNT
	.align		4
.L_356:
        /*0198*/ 	.byte	0x02, 0x4a
	.zero		1
	.zero		1


	//----- nvinfo : EIATTR_EXIT_INSTR_OFFSETS
	.align		4
        /*019c*/ 	.byte	0x04, 0x1c
        /*019e*/ 	.short	(.L_358 - .L_357)


	//   ....[0]....
.L_357:
        /*01a0*/ 	.word	0x000002d0


	//   ....[1]....
        /*01a4*/ 	.word	0x00002350


	//   ....[2]....
        /*01a8*/ 	.word	0x00002c00


	//   ....[3]....
        /*01ac*/ 	.word	0x00003080


	//   ....[4]....
        /*01b0*/ 	.word	0x000030b0


	//   ....[5]....
        /*01b4*/ 	.word	0x00003280


	//   ....[6]....
        /*01b8*/ 	.word	0x000032a0


	//   ....[7]....
        /*01bc*/ 	.word	0x000040b0


	//   ....[8]....
        /*01c0*/ 	.word	0x000047c0


	//   ....[9]....
        /*01c4*/ 	.word	0x00004b90


	//   ....[10]....
        /*01c8*/ 	.word	0x00004d70


	//----- nvinfo : EIATTR_MAX_THREADS
	.align		4
.L_358:
        /*01cc*/ 	.byte	0x04, 0x05
        /*01ce*/ 	.short	(.L_360 - .L_359)
.L_359:
        /*01d0*/ 	.word	0x00000080
        /*01d4*/ 	.word	0x00000001
        /*01d8*/ 	.word	0x00000001


	//----- nvinfo : EIATTR_CRS_STACK_SIZE
	.align		4
.L_360:
        /*01dc*/ 	.byte	0x04, 0x1e
        /*01de*/ 	.short	(.L_362 - .L_361)
.L_361:
        /*01e0*/ 	.word	0x00000000


	//----- nvinfo : EIATTR_CBANK_PARAM_SIZE
	.align		4
.L_362:
        /*01e4*/ 	.byte	0x03, 0x19
        /*01e6*/ 	.short	0x0028


	//----- nvinfo : EIATTR_PARAM_CBANK
	.align		4
        /*01e8*/ 	.byte	0x04, 0x0a
        /*01ea*/ 	.short	(.L_364 - .L_363)
	.align		4
.L_363:
        /*01ec*/ 	.word	index@(.nv.constant0._ZN3cub18CUB_300001_SM_10006detail9transform16transform_kernelINS2_10policy_hubILb1EN4cuda3std3__45tupleIJN6thrust24THRUST_300001_SM_1000_NS10device_ptrI11AutomobilisEEEEEE10policy1000ElNS7_10__identityEPSC_JSI_EEEvT0_iT1_T2_DpNS2_10kernel_argIT3_EE)
        /*01f0*/ 	.short	0x0380
        /*01f2*/ 	.short	0x0028


	//----- nvinfo : EIATTR_SW_WAR
	.align		4
.L_364:
        /*01f4*/ 	.byte	0x04, 0x36
        /*01f6*/ 	.short	(.L_366 - .L_365)
.L_365:
        /*01f8*/ 	.word	0x00000008
.L_366:


//--------------------- .nv.info._ZN3cub18CUB_300001_SM_10006detail9transform16transform_kernelINS2_10policy_hubILb1EN4cuda3std3__45tupleIJN6thrust24THRUST_300001_SM_1000_NS10device_ptrI11AutomobilisEEEEEE10policy1000EiNS7_10__identityEPSC_JSI_EEEvT0_iT1_T2_DpNS2_10kernel_argIT3_EE --------------------------
	.section	.nv.info._ZN3cub18CUB_300001_SM_10006detail9transform16transform_kernelINS2_10policy_hubILb1EN4cuda3std3__45tupleIJN6thrust24THRUST_300001_SM_1000_NS10device_ptrI11AutomobilisEEEEEE10policy1000EiNS7_10__identityEPSC_JSI_EEEvT0_iT1_T2_DpNS2_10kernel_argIT3_EE,"",@"SHT_CUDA_INFO"
	.sectionflags	@""
	.align	4


	//----- nvinfo : EIATTR_CUDA_API_VERSION
	.align		4
        /*0000*/ 	.byte	0x04, 0x37
        /*0002*/ 	.short	(.L_368 - .L_367)
.L_367:
        /*0004*/ 	.word	0x00000082


	//----- nvinfo : EIATTR_KPARAM_INFO
	.align		4
.L_368:
        /*0008*/ 	.byte	0x04, 0x17
        /*000a*/ 	.short	(.L_370 - .L_369)
.L_369:
        /*000c*/ 	.word	0x00000000
        /*0010*/ 	.short	0x0004
        /*0012*/ 	.short	0x0018
        /*0014*/ 	.byte	0x00, 0xf0, 0x41, 0x00


	//----- nvinfo : EIATTR_KPARAM_INFO
	.align		4
.L_370:
        /*0018*/ 	.byte	0x04, 0x17
        /*001a*/ 	.short	(.L_372 - .L_371)
.L_371:
        /*001c*/ 	.word	0x00000000
        /*0020*/ 	.short	0x0003
        /*0022*/ 	.short	0x0010
        /*0024*/ 	.byte	0x00, 0xf5, 0x21, 0x00


	//----- nvinfo : EIATTR_KPARAM_INFO
	.align		4
.L_372:
        /*0028*/ 	.byte	0x04, 0x17
        /*002a*/ 	.short	(.L_374 - .L_373)
.L_373:
        /*002c*/ 	.word	0x00000000
        /*0030*/ 	.short	0x0002
        /*0032*/ 	.short	0x0008
        /*0034*/ 	.byte	0x00, 0xf0, 0x05, 0x00


	//----- nvinfo : EIATTR_KPARAM_INFO
	.align		4
.L_374:
        /*0038*/ 	.byte	0x04, 0x17
        /*003a*/ 	.short	(.L_376 - .L_375)
.L_375:
        /*003c*/ 	.word	0x00000000
        /*0040*/ 	.short	0x0001
        /*0042*/ 	.short	0x0004
        /*0044*/ 	.byte	0x00, 0xf0, 0x11, 0x00


	//----- nvinfo : EIATTR_KPARAM_INFO
	.align		4
.L_376:
        /*0048*/ 	.byte	0x04, 0x17
        /*004a*/ 	.short	(.L_378 - .L_377)
.L_377:
        /*004c*/ 	.word	0x00000000
        /*0050*/ 	.short	0x0000
        /*0052*/ 	.short	0x0000
        /*0054*/ 	.byte	0x00, 0xf0, 0x11, 0x00


	//----- nvinfo : EIATTR_SPARSE_MMA_MASK
	.align		4
.L_378:
        /*0058*/ 	.byte	0x03, 0x50
        /*005a*/ 	.short	0x0000


	//----- nvinfo : EIATTR_MAXREG_COUNT
	.align		4
        /*005c*/ 	.byte	0x03, 0x1b
        /*005e*/ 	.short	0x00ff


	//----- nvinfo : EIATTR_MERCURY_ISA_VERSION
	.align		4
        /*0060*/ 	.byte	0x03, 0x5f
        /*0062*/ 	.short	0x0101


	//----- nvinfo : EIATTR_UNUSED_LOAD_BYTE_OFFSET
	.align		4
        /*0064*/ 	.byte	0x04, 0x44
        /*0066*/ 	.short	(.L_380 - .L_379)


	//   ....[0]....
.L_379:
        /*0068*/ 	.word	0x00000380
        /*006c*/ 	.word	0x000000f7


	//   ....[1]....
        /*0070*/ 	.word	0x00000550
        /*0074*/ 	.word	0x000000f7


	//   ....[2]....
        /*0078*/ 	.word	0x00000700
        /*007c*/ 	.word	0x000000f7


	//   ....[3]....
        /*0080*/ 	.word	0x000008a0
        /*0084*/ 	.word	0x000000f7


	//   ....[4]....
        /*0088*/ 	.word	0x00000a40
        /*008c*/ 	.word	0x000000f7


	//   ....[5]....
        /*0090*/ 	.word	0x00000be0
        /*0094*/ 	.word	0x000000f7


	//   ....[6]....
        /*0098*/ 	.word	0x00000d80
        /*009c*/ 	.word	0x000000f7


	//   ....[7]....
        /*00a0*/ 	.word	0x00000f20
        /*00a4*/ 	.word	0x000000f7


	//   ....[8]....
        /*00a8*/ 	.word	0x00001180
        /*00ac*/ 	.word	0x000000f7


	//   ....[9]....
        /*00b0*/ 	.word	0x00001330
        /*00b4*/ 	.word	0x000000f7


	//   ....[10]....
        /*00b8*/ 	.word	0x000014d0
        /*00bc*/ 	.word	0x000000f7


	//   ....[11]....
        /*00c0*/ 	.word	0x00001670
        /*00c4*/ 	.word	0x000000f7


	//   ....[12]....
        /*00c8*/ 	.word	0x00001890
        /*00cc*/ 	.word	0x000000f7


	//   ....[13]....
        /*00d0*/ 	.word	0x00001a40
        /*00d4*/ 	.word	0x000000f7


	//   ....[14]....
        /*00d8*/ 	.word	0x00001c60
        /*00dc*/ 	.word	0x000000f7


	//   ....[15]....
        /*00e0*/ 	.word	0x00002040
        /*00e4*/ 	.word	0x000000f7


	//   ....[16]....
        /*00e8*/ 	.word	0x00002250
        /*00ec*/ 	.word	0x000000f7


	//   ....[17]....
        /*00f0*/ 	.word	0x00002420
        /*00f4*/ 	.word	0x000000f7


	//   ....[18]....
        /*00f8*/ 	.word	0x000025f0
        /*00fc*/ 	.word	0x000000f7


	//   ....[19]....
        /*0100*/ 	.word	0x000027c0
        /*0104*/ 	.word	0x000000f7


	//   ....[20]....
        /*0108*/ 	.word	0x00002990
        /*010c*/ 	.word	0x000000f7


	//   ....[21]....
        /*0110*/ 	.word	0x00002b60
        /*0114*/ 	.word	0x000000f7


	//   ....[22]....
        /*0118*/ 	.word	0x00002d30
        /*011c*/ 	.word	0x000000f7


	//   ....[23]....
        /*0120*/ 	.word	0x00002fb0
        /*0124*/ 	.word	0x000000f7


	//   ....[24]....
        /*0128*/ 	.word	0x000031c0
        /*012c*/ 	.word	0x000000f7


	//   ....[25]....
        /*0130*/ 	.word	0x00003400
        /*0134*/ 	.word	0x000000f7


	//   ....[26]....
        /*0138*/ 	.word	0x000035f0
        /*013c*/ 	.word	0x000000f7


	//   ....[27]....
        /*0140*/ 	.word	0x00003880
        /*0144*/ 	.word	0x000000f7


	//   ....[28]....
        /*0148*/ 	.word	0x00003a70
        /*014c*/ 	.word	0x000000f7


	//   ....[29]....
        /*0150*/ 	.word	0x00003cc0
        /*0154*/ 	.word	0x000000f7


	//----- nvinfo : EIATTR_VRC_CTA_INIT_COUNT
	.align		4
.L_380:
        /*0158*/ 	.byte	0x02, 0x4a
	.zero		1
	.zero		1


	//----- nvinfo : EIATTR_EXIT_INSTR_OFFSETS
	.align		4
        /*015c*/ 	.byte	0x04, 0x1c
        /*015e*/ 	.short	(.L_382 - .L_381)


	//   ....[0]....
.L_381:
        /*0160*/ 	.word	0x00000230


	//   ....[1]....
        /*0164*/ 	.word	0x00001050


	//   ....[2]....
        /*0168*/ 	.word	0x00001780


	//   ....[3]....
        /*016c*/ 	.word	0x00001b70


	//   ....[4]....
        /*0170*/ 	.word	0x00001d60


	//   ....[5]....
        /*0174*/ 	.word	0x00001d90


	//   ....[6]....
        /*0178*/ 	.word	0x00002e50


	//   ....[7]....
        /*017c*/ 	.word	0x00003710


	//   ....[8]....
        /*0180*/ 	.word	0x00003bb0


	//   ....[9]....
        /*0184*/ 	.word	0x00003bf0


	//   ....[10]....
        /*0188*/ 	.word	0x00003dc0


	//----- nvinfo : EIATTR_MAX_THREADS
	.align		4
.L_382:
        /*018c*/ 	.byte	0x04, 0x05
        /*018e*/ 	.short	(.L_384 - .L_383)
.L_383:
        /*0190*/ 	.word	0x00000080
        /*0194*/ 	.word	0x00000001
        /*0198*/ 	.word	0x00000001


	//----- nvinfo : EIATTR_CRS_STACK_SIZE
	.align		4
.L_384:
        /*019c*/ 	.byte	0x04, 0x1e
        /*019e*/ 	.short	(.L_386 - .L_385)
.L_385:
        /*01a0*/ 	.word	0x00000000


	//----- nvinfo : EIATTR_CBANK_PARAM_SIZE
	.align		4
.L_386:
        /*01a4*/ 	.byte	0x03, 0x19
        /*01a6*/ 	.short	0x0028


	//----- nvinfo : EIATTR_PARAM_CBANK
	.align		4
        /*01a8*/ 	.byte	0x04, 0x0a
        /*01aa*/ 	.short	(.L_388 - .L_387)
	.align		4
.L_387:
        /*01ac*/ 	.word	index@(.nv.constant0._ZN3cub18CUB_300001_SM_10006detail9transform16transform_kernelINS2_10policy_hubILb1EN4cuda3std3__45tupleIJN6thrust24THRUST_300001_SM_1000_NS10device_ptrI11AutomobilisEEEEEE10policy1000EiNS7_10__identityEPSC_JSI_EEEvT0_iT1_T2_DpNS2_10kernel_argIT3_EE)
        /*01b0*/ 	.short	0x0380
        /*01b2*/ 	.short	0x0028


	//----- nvinfo : EIATTR_SW_WAR
	.align		4
.L_388:
        /*01b4*/ 	.byte	0x04, 0x36
        /*01b6*/ 	.short	(.L_390 - .L_389)
.L_389:
        /*01b8*/ 	.word	0x00000008
.L_390:


//--------------------- .nv.info._ZN3cub18CUB_300001_SM_10006detail8for_each13static_kernelINS2_12policy_hub_t12policy_500_tElN6thrust24THRUST_300001_SM_1000_NS8cuda_cub20__uninitialized_copy7functorINS7_6detail15normal_iteratorINS7_10device_ptrIK11AutomobilisEEEENS7_7pointerISE_NS8_3tagENS7_11use_defaultESK_EEEEEEvT0_T1_ --------------------------
	.section	.nv.info._ZN3cub18CUB_300001_SM_10006detail8for_each13static_kernelINS2_12policy_hub_t12policy_500_tElN6thrust24THRUST_300001_SM_1000_NS8cuda_cub20__uninitialized_copy7functorINS7_6detail15normal_iteratorINS7_10device_ptrIK11AutomobilisEEEENS7_7pointerISE_NS8_3tagENS7_11use_defaultESK_EEEEEEvT0_T1_,"",@"SHT_CUDA_INFO"
	.sectionflags	@""
	.align	4


	//----- nvinfo : EIATTR_CUDA_API_VERSION
	.align		4
        /*0000*/ 	.byte	0x04, 0x37
        /*0002*/ 	.short	(.L_392 - .L_391)
.L_391:
        /*0004*/ 	.word	0x00000082


	//----- nvinfo : EIATTR_KPARAM_INFO
	.align		4
.L_392:
        /*0008*/ 	.byte	0x04, 0x17
        /*000a*/ 	.short	(.L_394 - .L_393)
.L_393:
        /*000c*/ 	.word	0x00000000
        /*0010*/ 	.short	0x0001
        /*0012*/ 	.short	0x0008
        /*0014*/ 	.byte	0x00, 0xf0, 0x41, 0x00


	//----- nvinfo : EIATTR_KPARAM_INFO
	.align		4
.L_394:
        /*0018*/ 	.byte	0x04, 0x17
        /*001a*/ 	.short	(.L_396 - .L_395)
.L_395:
        /*001c*/ 	.word	0x00000000
        /*0020*/ 	.short	0x0000
        /*0022*/ 	.short	0x0000
        /*0024*/ 	.byte	0x00, 0xf0, 0x21, 0x00


	//----- nvinfo : EIATTR_SPARSE_MMA_MASK
	.align		4
.L_396:
        /*0028*/ 	.byte	0x03, 0x50
        /*002a*/ 	.short	0x0000


	//----- nvinfo : EIATTR_MAXREG_COUNT
	.align		4
        /*002c*/ 	.byte	0x03, 0x1b
        /*002e*/ 	.short	0x00ff


	//----- nvinfo : EIATTR_MERCURY_ISA_VERSION
	.align		4
        /*0030*/ 	.byte	0x03, 0x5f
        /*0032*/ 	.short	0x0101


	//----- nvinfo : EIATTR_UNUSED_LOAD_BYTE_OFFSET
	.align		4
        /*0034*/ 	.byte	0x04, 0x44
        /*0036*/ 	.short	(.L_398 - .L_397)


	//   ....[0]....
.L_397:
        /*0038*/ 	.word	0x000001d0
        /*003c*/ 	.word	0x000000f7


	//   ....[1]....
        /*0040*/ 	.word	0x00000390
        /*0044*/ 	.word	0x000000f7


	//   ....[2]....
        /*0048*/ 	.word	0x00000670
        /*004c*/ 	.word	0x000000f7


	//   ....[3]....
        /*0050*/ 	.word	0x000008e0
        /*0054*/ 	.word	0x000000f7


	//----- nvinfo : EIATTR_VRC_CTA_INIT_COUNT
	.align		4
.L_398:
        /*0058*/ 	.byte	0x02, 0x4a
	.zero		1
	.zero		1


	//----- nvinfo : EIATTR_EXIT_INSTR_OFFSETS
	.align		4
        /*005c*/ 	.byte	0x04, 0x1c
        /*005e*/ 	.short	(.L_400 - .L_399)


	//   ....[0]....
.L_399:
        /*0060*/ 	.word	0x00000480


	//   ....[1]....
        /*0064*/ 	.word	0x00000790


	//   ....[2]....
        /*0068*/ 	.word	0x000009f0


	//----- nvinfo : EIATTR_MAX_THREADS
	.align		4
.L_400:
        /*006c*/ 	.byte	0x04, 0x05
        /*006e*/ 	.short	(.L_402 - .L_401)
.L_401:
        /*0070*/ 	.word	0x00000100
        /*0074*/ 	.word	0x00000001
        /*0078*/ 	.word	0x00000001


	//----- nvinfo : EIATTR_CRS_STACK_SIZE
	.align		4
.L_402:
        /*007c*/ 	.byte	0x04, 0x1e
        /*007e*/ 	.short	(.L_404 - .L_403)
.L_403:
        /*0080*/ 	.word	0x00000000


	//----- nvinfo : EIATTR_CBANK_PARAM_SIZE
	.align		4
.L_404:
        /*0084*/ 	.byte	0x03, 0x19
        /*0086*/ 	.short	0x0018


	//----- nvinfo : EIATTR_PARAM_CBANK
	.align		4
        /*0088*/ 	.byte	0x04, 0x0a
        /*008a*/ 	.short	(.L_406 - .L_405)
	.align		4
.L_405:
        /*008c*/ 	.word	index@(.nv.constant0._ZN3cub18CUB_300001_SM_10006detail8for_each13static_kernelINS2_12policy_hub_t12policy_500_tElN6thrust24THRUST_300001_SM_1000_NS8cuda_cub20__uninitialized_copy7functorINS7_6detail15normal_iteratorINS7_10device_ptrIK11AutomobilisEEEENS7_7pointerISE_NS8_3tagENS7_11use_defaultESK_EEEEEEvT0_T1_)
        /*0090*/ 	.short	0x0380
        /*0092*/ 	.short	0x0018


	//----- nvinfo : EIATTR_SW_WAR
	.align		4
.L_406:
        /*0094*/ 	.byte	0x04, 0x36
        /*0096*/ 	.short	(.L_408 - .L_407)
.L_407:
        /*0098*/ 	.word	0x00000008
.L_408:


//--------------------- .nv.info._ZN3cub18CUB_300001_SM_10006detail8for_each13static_kernelINS2_12policy_hub_t12policy_500_tEmNS2_12op_wrapper_tImN6thrust24THRUST_300001_SM_1000_NS6detail23allocator_traits_detail24construct1_via_allocatorINS8_16device_allocatorI11AutomobilisEEEENS8_10device_ptrISD_EEEEEEvT0_T1_ --------------------------
	.section	.nv.info._ZN3cub18CUB_300001_SM_10006detail8for_each13static_kernelINS2_12policy_hub_t12policy_500_tEmNS2_12op_wrapper_tImN6thrust24THRUST_300001_SM_1000_NS6detail23allocator_traits_detail24construct1_via_allocatorINS8_16device_allocatorI11AutomobilisEEEENS8_10device_ptrISD_EEEEEEvT0_T1_,"",@"SHT_CUDA_INFO"
	.sectionflags	@""
	.align	4


	//----- nvinfo : EIATTR_CUDA_API_VERSION
	.align		4
        /*0000*/ 	.byte	0x04, 0x37
        /*0002*/ 	.short	(.L_410 - .L_409)
.L_409:
        /*0004*/ 	.word	0x00000082


	//----- nvinfo : EIATTR_KPARAM_INFO
	.align		4
.L_410:
        /*0008*/ 	.byte	0x04, 0x17
        /*000a*/ 	.short	(.L_412 - .L_411)
.L_411:
        /*000c*/ 	.word	0x00000000
        /*0010*/ 	.short	0x0001
        /*0012*/ 	.short	0x0008
        /*0014*/ 	.byte	0x00, 0xf0, 0x41, 0x00


	//----- nvinfo : EIATTR_KPARAM_INFO
	.align		4
.L_412:
        /*0018*/ 	.byte	0x04, 0x17
        /*001a*/ 	.short	(.L_414 - .L_413)
.L_413:
        /*001c*/ 	.word	0x00000000
        /*0020*/ 	.short	0x0000
        /*0022*/ 	.short	0x0000
        /*0024*/ 	.byte	0x00, 0xf0, 0x21, 0x00


	//----- nvinfo : EIATTR_SPARSE_MMA_MASK
	.align		4
.L_414:
        /*0028*/ 	.byte	0x03, 0x50
        /*002a*/ 	.short	0x0000


	//----- nvinfo : EIATTR_MAXREG_COUNT
	.align		4
        /*002c*/ 	.byte	0x03, 0x1b
        /*002e*/ 	.short	0x00ff


	//----- nvinfo : EIATTR_MERCURY_ISA_VERSION
	.align		4
        /*0030*/ 	.byte	0x03, 0x5f
        /*0032*/ 	.short	0x0101


	//----- nvinfo : EIATTR_VRC_CTA_INIT_COUNT
	.align		4
        /*0034*/ 	.byte	0x02, 0x4a
	.zero		1
	.zero		1


	//----- nvinfo : EIATTR_EXIT_INSTR_OFFSETS
	.align		4
        /*0038*/ 	.byte	0x04, 0x1c
        /*003a*/ 	.short	(.L_416 - .L_415)


	//   ....[0]....
.L_415:
        /*003c*/ 	.word	0x000007e0


	//   ....[1]....
        /*0040*/ 	.word	0x00000ee0


	//   ....[2]....
        /*0044*/ 	.word	0x00000ff0


	//----- nvinfo : EIATTR_MAX_THREADS
	.align		4
.L_416:
        /*0048*/ 	.byte	0x04, 0x05
        /*004a*/ 	.short	(.L_418 - .L_417)
.L_417:
        /*004c*/ 	.word	0x00000100
        /*0050*/ 	.word	0x00000001
        /*0054*/ 	.word	0x00000001


	//----- nvinfo : EIATTR_CRS_STACK_SIZE
	.align		4
.L_418:
        /*0058*/ 	.byte	0x04, 0x1e
        /*005a*/ 	.short	(.L_420 - .L_419)
.L_419:
        /*005c*/ 	.word	0x00000000


	//----- nvinfo : EIATTR_CBANK_PARAM_SIZE
	.align		4
.L_420:
        /*0060*/ 	.byte	0x03, 0x19
        /*0062*/ 	.short	0x0018


	//----- nvinfo : EIATTR_PARAM_CBANK
	.align		4
        /*0064*/ 	.byte	0x04, 0x0a
        /*0066*/ 	.short	(.L_422 - .L_421)
	.align		4
.L_421:
        /*0068*/ 	.word	index@(.nv.constant0._ZN3cub18CUB_300001_SM_10006detail8for_each13static_kernelINS2_12policy_hub_t12policy_500_tEmNS2_12op_wrapper_tImN6thrust24THRUST_300001_SM_1000_NS6detail23allocator_traits_detail24construct1_via_allocatorINS8_16device_allocatorI11AutomobilisEEEENS8_10device_ptrISD_EEEEEEvT0_T1_)
        /*006c*/ 	.short	0x0380
        /*006e*/ 	.short	0x0018


	//----- nvinfo : EIATTR_SW_WAR
	.align		4
.L_422:
        /*0070*/ 	.byte	0x04, 0x36
        /*0072*/ 	.short	(.L_424 - .L_423)
.L_423:
        /*0074*/ 	.word	0x00000008
.L_424:


//--------------------- .nv.info._ZN3cub18CUB_300001_SM_10006detail8for_each13static_kernelINS2_12policy_hub_t12policy_500_tElNS2_12op_wrapper_tIlN6thrust24THRUST_300001_SM_1000_NS6detail23allocator_traits_detail5gozerENS8_10device_ptrI11AutomobilisEEEEEEvT0_T1_ --------------------------
	.section	.nv.info._ZN3cub18CUB_300001_SM_10006detail8for_each13static_kernelINS2_12policy_hub_t12policy_500_tElNS2_12op_wrapper_tIlN6thrust24THRUST_300001_SM_1000_NS6detail23allocator_traits_detail5gozerENS8_10device_ptrI11AutomobilisEEEEEEvT0_T1_,"",@"SHT_CUDA_INFO"
	.sectionflags	@""
	.align	4


	//----- nvinfo : EIATTR_CUDA_API_VERSION
	.align		4
        /*0000*/ 	.byte	0x04, 0x37
        /*0002*/ 	.short	(.L_426 - .L_425)
.L_425:
        /*0004*/ 	.word	0x00000082


	//----- nvinfo : EIATTR_KPARAM_INFO
	.align		4
.L_426:
        /*0008*/ 	.byte	0x04, 0x17
        /*000a*/ 	.short	(.L_428 - .L_427)
.L_427:
        /*000c*/ 	.word	0x00000000
        /*0010*/ 	.short	0x0001
        /*0012*/ 	.short	0x0008
        /*0014*/ 	.byte	0x00, 0xf0, 0x41, 0x00


	//----- nvinfo : EIATTR_KPARAM_INFO
	.align		4
.L_428:
        /*0018*/ 	.byte	0x04, 0x17
        /*001a*/ 	.short	(.L_430 - .L_429)
.L_429:
        /*001c*/ 	.word	0x00000000
        /*0020*/ 	.short	0x0000
        /*0022*/ 	.short	0x0000
        /*0024*/ 	.byte	0x00, 0xf0, 0x21, 0x00


	//----- nvinfo : EIATTR_SPARSE_MMA_MASK
	.align		4
.L_430:
        /*0028*/ 	.byte	0x03, 0x50
        /*002a*/ 	.short	0x0000


	//----- nvinfo : EIATTR_MAXREG_COUNT
	.align		4
        /*002c*/ 	.byte	0x03, 0x1b
        /*002e*/ 	.short	0x00ff


	//----- nvinfo : EIATTR_MERCURY_ISA_VERSION
	.align		4
        /*0030*/ 	.byte	0x03, 0x5f
        /*0032*/ 	.short	0x0101


	//----- nvinfo : EIATTR_VRC_CTA_INIT_COUNT
	.align		4
        /*0034*/ 	.byte	0x02, 0x4a
	.zero		1
	.zero		1


	//----- nvinfo : EIATTR_EXIT_INSTR_OFFSETS
	.align		4
        /*0038*/ 	.byte	0x04, 0x1c
        /*003a*/ 	.short	(.L_432 - .L_431)


	//   ....[0]....
.L_431:
        /*003c*/ 	.word	0x00000010


	//----- nvinfo : EIATTR_MAX_THREADS
	.align		4
.L_432:
        /*0040*/ 	.byte	0x04, 0x05
        /*0042*/ 	.short	(.L_434 - .L_433)
.L_433:
        /*0044*/ 	.word	0x00000100
        /*0048*/ 	.word	0x00000001
        /*004c*/ 	.word	0x00000001


	//----- nvinfo : EIATTR_CBANK_PARAM_SIZE
	.align		4
.L_434:
        /*0050*/ 	.byte	0x03, 0x19
        /*0052*/ 	.short	0x0018


	//----- nvinfo : EIATTR_PARAM_CBANK
	.align		4
        /*0054*/ 	.byte	0x04, 0x0a
        /*0056*/ 	.short	(.L_436 - .L_435)
	.align		4
.L_435:
        /*0058*/ 	.word	index@(.nv.constant0._ZN3cub18CUB_300001_SM_10006detail8for_each13static_kernelINS2_12policy_hub_t12policy_500_tElNS2_12op_wrapper_tIlN6thrust24THRUST_300001_SM_1000_NS6detail23allocator_traits_detail5gozerENS8_10device_ptrI11AutomobilisEEEEEEvT0_T1_)
        /*005c*/ 	.short	0x0380
        /*005e*/ 	.short	0x0018


	//----- nvinfo : EIATTR_SW_WAR
	.align		4
.L_436:
        /*0060*/ 	.byte	0x04, 0x36
        /*0062*/ 	.short	(.L_438 - .L_437)
.L_437:
        /*0064*/ 	.word	0x00000008
.L_438:


//--------------------- .nv.info._ZN3cub18CUB_300001_SM_10006detail8for_each13static_kernelINS2_12policy_hub_t12policy_500_tElN6thrust24THRUST_300001_SM_1000_NS8cuda_cub20__uninitialized_copy7functorINS7_7pointerI11AutomobilisNS8_3tagENS7_11use_defaultESE_EESF_EEEEvT0_T1_ --------------------------
	.section	.nv.info._ZN3cub18CUB_300001_SM_10006detail8for_each13static_kernelINS2_12policy_hub_t12policy_500_tElN6thrust24THRUST_300001_SM_1000_NS8cuda_cub20__uninitialized_copy7functorINS7_7pointerI11AutomobilisNS8_3tagENS7_11use_defaultESE_EESF_EEEEvT0_T1_,"",@"SHT_CUDA_INFO"
	.sectionflags	@""
	.align	4


	//----- nvinfo : EIATTR_CUDA_API_VERSION
	.align		4
        /*0000*/ 	.byte	0x04, 0x37
        /*0002*/ 	.short	(.L_440 - .L_439)
.L_439:
        /*0004*/ 	.word	0x00000082


	//----- nvinfo : EIATTR_KPARAM_INFO
	.align		4
.L_440:
        /*0008*/ 	.byte	0x04, 0x17
        /*000a*/ 	.short	(.L_442 - .L_441)
.L_441:
        /*000c*/ 	.word	0x00000000
        /*0010*/ 	.short	0x0001
        /*0012*/ 	.short	0x0008
        /*0014*/ 	.byte	0x00, 0xf0, 0x41, 0x00


	//----- nvinfo : EIATTR_KPARAM_INFO
	.align		4
.L_442:
        /*0018*/ 	.byte	0x04, 0x17
        /*001a*/ 	.short	(.L_444 - .L_443)
.L_443:
        /*001c*/ 	.word	0x00000000
        /*0020*/ 	.short	0x0000
        /*0022*/ 	.short	0x0000
        /*0024*/ 	.byte	0x00, 0xf0, 0x21, 0x00


	//----- nvinfo : EIATTR_SPARSE_MMA_MASK
	.align		4
.L_444:
        /*0028*/ 	.byte	0x03, 0x50
        /*002a*/ 	.short	0x0000


	//----- nvinfo : EIATTR_MAXREG_COUNT
	.align		4
        /*002c*/ 	.byte	0x03, 0x1b
        /*002e*/ 	.short	0x00ff


	//----- nvinfo : EIATTR_MERCURY_ISA_VERSION
	.align		4
        /*0030*/ 	.byte	0x03, 0x5f
        /*0032*/ 	.short	0x0101


	//----- nvinfo : EIATTR_UNUSED_LOAD_BYTE_OFFSET
	.align		4
        /*0034*/ 	.byte	0x04, 0x44
        /*0036*/ 	.short	(.L_446 - .L_445)


	//   ....[0]....
.L_445:
        /*0038*/ 	.word	0x000001d0
        /*003c*/ 	.word	0x000000f7


	//   ....[1]....
        /*0040*/ 	.word	0x00000390
        /*0044*/ 	.word	0x000000f7


	//   ....[2]....
        /*0048*/ 	.word	0x00000670
        /*004c*/ 	.word	0x000000f7


	//   ....[3]....
        /*0050*/ 	.word	0x000008e0
        /*0054*/ 	.word	0x000000f7


	//----- nvinfo : EIATTR_VRC_CTA_INIT_COUNT
	.align		4
.L_446:
        /*0058*/ 	.byte	0x02, 0x4a
	.zero		1
	.zero		1


	//----- nvinfo : EIATTR_EXIT_INSTR_OFFSETS
	.align		4
        /*005c*/ 	.byte	0x04, 0x1c
        /*005e*/ 	.short	(.L_448 - .L_447)


	//   ....[0]....
.L_447:
        /*0060*/ 	.word	0x00000480


	//   ....[1]....
        /*0064*/ 	.word	0x00000790


	//   ....[2]....
        /*0068*/ 	.word	0x000009f0


	//----- nvinfo : EIATTR_MAX_THREADS
	.align		4
.L_448:
        /*006c*/ 	.byte	0x04, 0x05
        /*006e*/ 	.short	(.L_450 - .L_449)
.L_449:
        /*0070*/ 	.word	0x00000100
        /*0074*/ 	.word	0x00000001
        /*0078*/ 	.word	0x00000001


	//----- nvinfo : EIATTR_CRS_STACK_SIZE
	.align		4
.L_450:
        /*007c*/ 	.byte	0x04, 0x1e
        /*007e*/ 	.short	(.L_452 - .L_451)
.L_451:
        /*0080*/ 	.word	0x00000000


	//----- nvinfo : EIATTR_CBANK_PARAM_SIZE
	.align		4
.L_452:
        /*0084*/ 	.byte	0x03, 0x19
        /*0086*/ 	.short	0x0018


	//----- nvinfo : EIATTR_PARAM_CBANK
	.align		4
        /*0088*/ 	.byte	0x04, 0x0a
        /*008a*/ 	.short	(.L_454 - .L_453)
	.align		4
.L_453:
        /*008c*/ 	.word	index@(.nv.constant0._ZN3cub18CUB_300001_SM_10006detail8for_each13static_kernelINS2_12policy_hub_t12policy_500_tElN6thrust24THRUST_300001_SM_1000_NS8cuda_cub20__uninitialized_copy7functorINS7_7pointerI11AutomobilisNS8_3tagENS7_11use_defaultESE_EESF_EEEEvT0_T1_)
        /*0090*/ 	.short	0x0380
        /*0092*/ 	.short	0x0018


	//----- nvinfo : EIATTR_SW_WAR
	.align		4
.L_454:
        /*0094*/ 	.byte	0x04, 0x36
        /*0096*/ 	.short	(.L_456 - .L_455)
.L_455:
        /*0098*/ 	.word	0x00000008
.L_456:


//--------------------- .nv.info._ZN3cub18CUB_300001_SM_10006detail8for_each13static_kernelINS2_12policy_hub_t12policy_500_tElN6thrust24THRUST_300001_SM_1000_NS8cuda_cub20__uninitialized_copy7functorINS7_10device_ptrI11AutomobilisEENS7_7pointerISC_NS8_3tagENS7_11use_defaultESG_EEEEEEvT0_T1_ --------------------------
	.section	.nv.info._ZN3cub18CUB_300001_SM_10006detail8for_each13static_kernelINS2_12policy_hub_t12policy_500_tElN6thrust24THRUST_300001_SM_1000_NS8cuda_cub20__uninitialized_copy7functorINS7_10device_ptrI11AutomobilisEENS7_7pointerISC_NS8_3tagENS7_11use_defaultESG_EEEEEEvT0_T1_,"",@"SHT_CUDA_INFO"
	.sectionflags	@""
	.align	4


	//----- nvinfo : EIATTR_CUDA_API_VERSION
	.align		4
        /*0000*/ 	.byte	0x04, 0x37
        /*0002*/ 	.short	(.L_458 - .L_457)
.L_457:
        /*0004*/ 	.word	0x00000082


	//----- nvinfo : EIATTR_KPARAM_INFO
	.align		4
.L_458:
        /*0008*/ 	.byte	0x04, 0x17
        /*000a*/ 	.short	(.L_460 - .L_459)
.L_459:
        /*000c*/ 	.word	0x00000000
        /*0010*/ 	.short	0x0001
        /*0012*/ 	.short	0x0008
        /*0014*/ 	.byte	0x00, 0xf0, 0x41, 0x00


	//----- nvinfo : EIATTR_KPARAM_INFO
	.align		4
.L_460:
        /*0018*/ 	.byte	0x04, 0x17
        /*001a*/ 	.short	(.L_462 - .L_461)
.L_461:
        /*001c*/ 	.word	0x00000000
        /*0020*/ 	.short	0x0000
        /*0022*/ 	.short	0x0000
        /*0024*/ 	.byte	0x00, 0xf0, 0x21, 0x00


	//----- nvinfo : EIATTR_SPARSE_MMA_MASK
	.align		4
.L_462:
        /*0028*/ 	.byte	0x03, 0x50
        /*002a*/ 	.short	0x0000


	//----- nvinfo : EIATTR_MAXREG_COUNT
	.align		4
        /*002c*/ 	.byte	0x03, 0x1b
        /*002e*/ 	.short	0x00ff


	//----- nvinfo : EIATTR_MERCURY_ISA_VERSION
	.align		4
        /*0030*/ 	.byte	0x03, 0x5f
        /*0032*/ 	.short	0x0101


	//----- nvinfo : EIATTR_UNUSED_LOAD_BYTE_OFFSET
	.align		4
        /*0034*/ 	.byte	0x04, 0x44
        /*0036*/ 	.short	(.L_464 - .L_463)


	//   ....[0]....
.L_463:
        /*0038*/ 	.word	0x000001d0
        /*003c*/ 	.word	0x000000f7


	//   ....[1]....
        /*0040*/ 	.word	0x00000390
        /*0044*/ 	.word	0x000000f7


	//   ....[2]....
        /*0048*/ 	.word	0x00000670
        /*004c*/ 	.word	0x000000f7


	//   ....[3]....
        /*0050*/ 	.word	0x000008e0
        /*0054*/ 	.word	0x000000f7


	//----- nvinfo : EIATTR_VRC_CTA_INIT_COUNT
	.align		4
.L_464:
        /*0058*/ 	.byte	0x02, 0x4a
	.zero		1
	.zero		1


	//----- nvinfo : EIATTR_EXIT_INSTR_OFFSETS
	.align		4
        /*005c*/ 	.byte	0x04, 0x1c
        /*005e*/ 	.short	(.L_466 - .L_465)


	//   ....[0]....
.L_465:
        /*0060*/ 	.word	0x00000480


	//   ....[1]....
        /*0064*/ 	.word	0x00000790


	//   ....[2]....
        /*0068*/ 	.word	0x000009f0


	//----- nvinfo : EIATTR_MAX_THREADS
	.align		4
.L_466:
        /*006c*/ 	.byte	0x04, 0x05
        /*006e*/ 	.short	(.L_468 - .L_467)
.L_467:
        /*0070*/ 	.word	0x00000100
        /*0074*/ 	.word	0x00000001
        /*0078*/ 	.word	0x00000001


	//----- nvinfo : EIATTR_CRS_STACK_SIZE
	.align		4
.L_468:
        /*007c*/ 	.byte	0x04, 0x1e
        /*007e*/ 	.short	(.L_470 - .L_469)
.L_469:
        /*0080*/ 	.word	0x00000000


	//----- nvinfo : EIATTR_CBANK_PARAM_SIZE
	.align		4
.L_470:
        /*0084*/ 	.byte	0x03, 0x19
        /*0086*/ 	.short	0x0018


	//----- nvinfo : EIATTR_PARAM_CBANK
	.align		4
        /*0088*/ 	.byte	0x04, 0x0a
        /*008a*/ 	.short	(.L_472 - .L_471)
	.align		4
.L_471:
        /*008c*/ 	.word	index@(.nv.constant0._ZN3cub18CUB_300001_SM_10006detail8for_each13static_kernelINS2_12policy_hub_t12policy_500_tElN6thrust24THRUST_300001_SM_1000_NS8cuda_cub20__uninitialized_copy7functorINS7_10device_ptrI11AutomobilisEENS7_7pointerISC_NS8_3tagENS7_11use_defaultESG_EEEEEEvT0_T1_)
        /*0090*/ 	.short	0x0380
        /*0092*/ 	.short	0x0018


	//----- nvinfo : EIATTR_SW_WAR
	.align		4
.L_472:
        /*0094*/ 	.byte	0x04, 0x36
        /*0096*/ 	.short	(.L_474 - .L_473)
.L_473:
        /*0098*/ 	.word	0x00000008
.L_474:


//--------------------- .nv.info._ZN3cub18CUB_300001_SM_10006detail8for_each13static_kernelINS2_12policy_hub_t12policy_500_tElNS2_12op_wrapper_tIlN6thrust24THRUST_300001_SM_1000_NS6detail23allocator_traits_detail5gozerENS8_7pointerI11AutomobilisNS8_8cuda_cub3tagENS8_11use_defaultESG_EEEEEEvT0_T1_ --------------------------
	.section	.nv.info._ZN3cub18CUB_300001_SM_10006detail8for_each13static_kernelINS2_12policy_hub_t12policy_500_tElNS2_12op_wrapper_tIlN6thrust24THRUST_300001_SM_1000_NS6detail23allocator_traits_detail5gozerENS8_7pointerI11AutomobilisNS8_8cuda_cub3tagENS8_11use_defaultESG_EEEEEEvT0_T1_,"",@"SHT_CUDA_INFO"
	.sectionflags	@""
	.align	4


	//----- nvinfo : EIATTR_CUDA_API_VERSION
	.align		4
        /*0000*/ 	.byte	0x04, 0x37
        /*0002*/ 	.short	(.L_476 - .L_475)
.L_475:
        /*0004*/ 	.word	0x00000082


	//----- nvinfo : EIATTR_KPARAM_INFO
	.align		4
.L_476:
        /*0008*/ 	.byte	0x04, 0x17
        /*000a*/ 	.short	(.L_478 - .L_477)
.L_477:
        /*000c*/ 	.word	0x00000000
        /*0010*/ 	.short	0x0001
        /*0012*/ 	.short	0x0008
        /*0014*/ 	.byte	0x00, 0xf0, 0x41, 0x00


	//----- nvinfo : EIATTR_KPARAM_INFO
	.align		4
.L_478:
        /*0018*/ 	.byte	0x04, 0x17
        /*001a*/ 	.short	(.L_480 - .L_479)
.L_479:
        /*001c*/ 	.word	0x00000000
        /*0020*/ 	.short	0x0000
        /*0022*/ 	.short	0x0000
        /*0024*/ 	.byte	0x00, 0xf0, 0x21, 0x00


	//----- nvinfo : EIATTR_SPARSE_MMA_MASK
	.align		4
.L_480:
        /*0028*/ 	.byte	0x03, 0x50
        /*002a*/ 	.short	0x0000


	//----- nvinfo : EIATTR_MAXREG_COUNT
	.align		4
        /*002c*/ 	.byte	0x03, 0x1b
        /*002e*/ 	.short	0x00ff


	//----- nvinfo : EIATTR_MERCURY_ISA_VERSION
	.align		4
        /*0030*/ 	.byte	0x03, 0x5f
        /*0032*/ 	.short	0x0101


	//----- nvinfo : EIATTR_VRC_CTA_INIT_COUNT
	.align		4
        /*0034*/ 	.byte	0x02, 0x4a
	.zero		1
	.zero		1


	//----- nvinfo : EIATTR_EXIT_INSTR_OFFSETS
	.align		4
        /*0038*/ 	.byte	0x04, 0x1c
        /*003a*/ 	.short	(.L_482 - .L_481)


	//   ....[0]....
.L_481:
        /*003c*/ 	.word	0x00000010


	//----- nvinfo : EIATTR_MAX_THREADS
	.align		4
.L_482:
        /*0040*/ 	.byte	0x04, 0x05
        /*0042*/ 	.short	(.L_484 - .L_483)
.L_483:
        /*0044*/ 	.word	0x00000100
        /*0048*/ 	.word	0x00000001
        /*004c*/ 	.word	0x00000001


	//----- nvinfo : EIATTR_CBANK_PARAM_SIZE
	.align		4
.L_484:
        /*0050*/ 	.byte	0x03, 0x19
        /*0052*/ 	.short	0x0018


	//----- nvinfo : EIATTR_PARAM_CBANK
	.align		4
        /*0054*/ 	.byte	0x04, 0x0a
        /*0056*/ 	.short	(.L_486 - .L_485)
	.align		4
.L_485:
        /*0058*/ 	.word	index@(.nv.constant0._ZN3cub18CUB_300001_SM_10006detail8for_each13static_kernelINS2_12policy_hub_t12policy_500_tElNS2_12op_wrapper_tIlN6thrust24THRUST_300001_SM_1000_NS6detail23allocator_traits_detail5gozerENS8_7pointerI11AutomobilisNS8_8cuda_cub3tagENS8_11use_defaultESG_EEEEEEvT0_T1_)
        /*005c*/ 	.short	0x0380
        /*005e*/ 	.short	0x0018


	//----- nvinfo : EIATTR_SW_WAR
	.align		4
.L_486:
        /*0060*/ 	.byte	0x04, 0x36
        /*0062*/ 	.short	(.L_488 - .L_487)
.L_487:
        /*0064*/ 	.word	0x00000008
.L_488:


//--------------------- .nv.info._ZN3cub18CUB_300001_SM_10006detail8for_each13static_kernelINS2_12policy_hub_t12policy_500_tEmNS2_12op_wrapper_tImN6thrust24THRUST_300001_SM_1000_NS6detail23allocator_traits_detail24construct1_via_allocatorINS9_18no_throw_allocatorINS9_19temporary_allocatorI11AutomobilisNS8_8cuda_cub3tagEEEEEEENS8_7pointerISE_SG_NS8_11use_defaultESL_EEEEEEvT0_T1_ --------------------------
	.section	.nv.info._ZN3cub18CUB_300001_SM_10006detail8for_each13static_kernelINS2_12policy_hub_t12policy_500_tEmNS2_12op_wrapper_tImN6thrust24THRUST_300001_SM_1000_NS6detail23allocator_traits_detail24construct1_via_allocatorINS9_18no_throw_allocatorINS9_19temporary_allocatorI11AutomobilisNS8_8cuda_cub3tagEEEEEEENS8_7pointerISE_SG_NS8_11use_defaultESL_EEEEEEvT0_T1_,"",@"SHT_CUDA_INFO"
	.sectionflags	@""
	.align	4


	//----- nvinfo : EIATTR_CUDA_API_VERSION
	.align		4
        /*0000*/ 	.byte	0x04, 0x37
        /*0002*/ 	.short	(.L_490 - .L_489)
.L_489:
        /*0004*/ 	.word	0x00000082


	//----- nvinfo : EIATTR_KPARAM_INFO
	.align		4
.L_490:
        /*0008*/ 	.byte	0x04, 0x17
        /*000a*/ 	.short	(.L_492 - .L_491)
.L_491:
        /*000c*/ 	.word	0x00000000
        /*0010*/ 	.short	0x0001
        /*0012*/ 	.short	0x0008
        /*0014*/ 	.byte	0x00, 0xf0, 0x41, 0x00


	//----- nvinfo : EIATTR_KPARAM_INFO
	.align		4
.L_492:
        /*0018*/ 	.byte	0x04, 0x17
        /*001a*/ 	.short	(.L_494 - .L_493)
.L_493:
        /*001c*/ 	.word	0x00000000
        /*0020*/ 	.short	0x0000
        /*0022*/ 	.short	0x0000
        /*0024*/ 	.byte	0x00, 0xf0, 0x21, 0x00


	//----- nvinfo : EIATTR_SPARSE_MMA_MASK
	.align		4
.L_494:
        /*0028*/ 	.byte	0x03, 0x50
        /*002a*/ 	.short	0x0000


	//----- nvinfo : EIATTR_MAXREG_COUNT
	.align		4
        /*002c*/ 	.byte	0x03, 0x1b
        /*002e*/ 	.short	0x00ff


	//----- nvinfo : EIATTR_MERCURY_ISA_VERSION
	.align		4
        /*0030*/ 	.byte	0x03, 0x5f
        /*0032*/ 	.short	0x0101


	//----- nvinfo : EIATTR_VRC_CTA_INIT_COUNT
	.align		4
        /*0034*/ 	.byte	0x02, 0x4a
	.zero		1
	.zero		1


	//----- nvinfo : EIATTR_EXIT_INSTR_OFFSETS
	.align		4
        /*0038*/ 	.byte	0x04, 0x1c
        /*003a*/ 	.short	(.L_496 - .L_495)


	//   ....[0]....
.L_495:
        /*003c*/ 	.word	0x000007e0


	//   ....[1]....
        /*0040*/ 	.word	0x00000ee0


	//   ....[2]....
        /*0044*/ 	.word	0x00000ff0


	//----- nvinfo : EIATTR_MAX_THREADS
	.align		4
.L_496:
        /*0048*/ 	.byte	0x04, 0x05
        /*004a*/ 	.short	(.L_498 - .L_497)
.L_497:
        /*004c*/ 	.word	0x00000100
        /*0050*/ 	.word	0x00000001
        /*0054*/ 	.word	0x00000001


	//----- nvinfo : EIATTR_CRS_STACK_SIZE
	.align		4
.L_498:
        /*0058*/ 	.byte	0x04, 0x1e
        /*005a*/ 	.short	(.L_500 - .L_499)
.L_499:
        /*005c*/ 	.word	0x00000000


	//----- nvinfo : EIATTR_CBANK_PARAM_SIZE
	.align		4
.L_500:
        /*0060*/ 	.byte	0x03, 0x19
        /*0062*/ 	.short	0x0018


	//----- nvinfo : EIATTR_PARAM_CBANK
	.align		4
        /*0064*/ 	.byte	0x04, 0x0a
        /*0066*/ 	.short	(.L_502 - .L_501)
	.align		4
.L_501:
        /*0068*/ 	.word	index@(.nv.constant0._ZN3cub18CUB_300001_SM_10006detail8for_each13static_kernelINS2_12policy_hub_t12policy_500_tEmNS2_12op_wrapper_tImN6thrust24THRUST_300001_SM_1000_NS6detail23allocator_traits_detail24construct1_via_allocatorINS9_18no_throw_allocatorINS9_19temporary_allocatorI11AutomobilisNS8_8cuda_cub3tagEEEEEEENS8_7pointerISE_SG_NS8_11use_defaultESL_EEEEEEvT0_T1_)
        /*006c*/ 	.short	0x0380
        /*006e*/ 	.short	0x0018


	//----- nvinfo : EIATTR_SW_WAR
	.align		4
.L_502:
        /*0070*/ 	.byte	0x04, 0x36
        /*0072*/ 	.short	(.L_504 - .L_503)
.L_503:
        /*0074*/ 	.word	0x00000008
.L_504:


//--------------------- .nv.info._ZN3cub18CUB_300001_SM_10006detail11EmptyKernelIvEEvv --------------------------
	.section	.nv.info._ZN3cub18CUB_300001_SM_10006detail11EmptyKernelIvEEvv,"",@"SHT_CUDA_INFO"
	.sectionflags	@""
	.align	4


	//----- nvinfo : EIATTR_CUDA_API_VERSION
	.align		4
        /*0000*/ 	.byte	0x04, 0x37
        /*0002*/ 	.short	(.L_506 - .L_505)
.L_505:
        /*0004*/ 	.word	0x00000082


	//----- nvinfo : EIATTR_SPARSE_MMA_MASK
	.align		4
.L_506:
        /*0008*/ 	.byte	0x03, 0x50
        /*000a*/ 	.short	0x0000


	//----- nvinfo : EIATTR_MAXREG_COUNT
	.align		4
        /*000c*/ 	.byte	0x03, 0x1b
        /*000e*/ 	.short	0x00ff


	//----- nvinfo : EIATTR_MERCURY_ISA_VERSION
	.align		4
        /*0010*/ 	.byte	0x03, 0x5f
        /*0012*/ 	.short	0x0101


	//----- nvinfo : EIATTR_VRC_CTA_INIT_COUNT
	.align		4
        /*0014*/ 	.byte	0x02, 0x4a
	.zero		1
	.zero		1


	//----- nvinfo : EIATTR_EXIT_INSTR_OFFSETS
	.align		4
        /*0018*/ 	.byte	0x04, 0x1c
        /*001a*/ 	.short	(.L_508 - .L_507)


	//   ....[0]....
.L_507:
        /*001c*/ 	.word	0x00000010


	//----- nvinfo : EIATTR_SW_WAR
	.align		4
.L_508:
        /*0020*/ 	.byte	0x04, 0x36
        /*0022*/ 	.short	(.L_510 - .L_509)
.L_509:
        /*0024*/ 	.word	0x00000008
.L_510:


//--------------------- .nv.callgraph             --------------------------
	.section	.nv.callgraph,"",@"SHT_CUDA_CALLGRAPH"
	.align	4
	.sectionentsize	8
	.align		4
        /*0000*/ 	.word	0x00000000
	.align		4
        /*0004*/ 	.word	0xffffffff
	.align		4
        /*0008*/ 	.word	0x00000000
	.align		4
        /*000c*/ 	.word	0xfffffffe
	.align		4
        /*0010*/ 	.word	0x00000000
	.align		4
        /*0014*/ 	.word	0xfffffffd
	.align		4
        /*0018*/ 	.word	0x00000000
	.align		4
        /*001c*/ 	.word	0xfffffffc


//--------------------- .nv.constant4             --------------------------
	.section	.nv.constant4,"a",@progbits
	.align	8
	.align		8
.nv.constant4:
        /*0000*/ 	.dword	_ZN30_INTERNAL_c3635e18_4_k_cu_main4cuda3std3__45__cpo5beginE
	.align		8
        /*0008*/ 	.dword	_ZN30_INTERNAL_c3635e18_4_k_cu_main4cuda3std3__45__cpo3endE
	.align		8
        /*0010*/ 	.dword	_ZN30_INTERNAL_c3635e18_4_k_cu_main4cuda3std3__45__cpo6cbeginE
	.align		8
        /*0018*/ 	.dword	_ZN30_INTERNAL_c3635e18_4_k_cu_main4cuda3std3__45__cpo4cendE
	.align		8
        /*0020*/ 	.dword	_ZN30_INTERNAL_c3635e18_4_k_cu_main4cuda3std3__45__cpo6rbeginE
	.align		8
        /*0028*/ 	.dword	_ZN30_INTERNAL_c3635e18_4_k_cu_main4cuda3std3__45__cpo4rendE
	.align		8
        /*0030*/ 	.dword	_ZN30_INTERNAL_c3635e18_4_k_cu_main4cuda3std3__45__cpo7crbeginE
	.align		8
        /*0038*/ 	.dword	_ZN30_INTERNAL_c3635e18_4_k_cu_main4cuda3std3__45__cpo5crendE
	.align		8
        /*0040*/ 	.dword	_ZN30_INTERNAL_c3635e18_4_k_cu_main4cuda3std3__432_GLOBAL__N__c3635e18_4_k_cu_main6ignoreE
	.align		8
        /*0048*/ 	.dword	_ZN30_INTERNAL_c3635e18_4_k_cu_main4cuda3std3__419piecewise_constructE
	.align		8
        /*0050*/ 	.dword	_ZN30_INTERNAL_c3635e18_4_k_cu_main4cuda3std3__48in_placeE
	.align		8
        /*0058*/ 	.dword	_ZN30_INTERNAL_c3635e18_4_k_cu_main4cuda3std3__420unreachable_sentinelE
	.align		8
        /*0060*/ 	.dword	_ZN30_INTERNAL_c3635e18_4_k_cu_main4cuda3std3__47nulloptE
	.align		8
        /*0068*/ 	.dword	_ZN30_INTERNAL_c3635e18_4_k_cu_main4cuda3std3__48unexpectE
	.align		8
        /*0070*/ 	.dword	_ZN30_INTERNAL_c3635e18_4_k_cu_main4cuda3std6ranges3__45__cpo4swapE
	.align		8
        /*0078*/ 	.dword	_ZN30_INTERNAL_c3635e18_4_k_cu_main4cuda3std6ranges3__45__cpo9iter_moveE
	.align		8
        /*0080*/ 	.dword	_ZN30_INTERNAL_c3635e18_4_k_cu_main4cuda3std6ranges3__45__cpo5beginE
	.align		8
        /*0088*/ 	.dword	_ZN30_INTERNAL_c3635e18_4_k_cu_main4cuda3std6ranges3__45__cpo3endE
	.align		8
        /*0090*/ 	.dword	_ZN30_INTERNAL_c3635e18_4_k_cu_main4cuda3std6ranges3__45__cpo6cbeginE
	.align		8
        /*0098*/ 	.dword	_ZN30_INTERNAL_c3635e18_4_k_cu_main4cuda3std6ranges3__45__cpo4cendE
	.align		8
        /*00a0*/ 	.dword	_ZN30_INTERNAL_c3635e18_4_k_cu_main4cuda3std6ranges3__45__cpo7advanceE
	.align		8
        /*00a8*/ 	.dword	_ZN30_INTERNAL_c3635e18_4_k_cu_main4cuda3std6ranges3__45__cpo9iter_swapE
	.align		8
        /*00b0*/ 	.dword	_ZN30_INTERNAL_c3635e18_4_k_cu_main4cuda3std6ranges3__45__cpo4nextE
	.align		8
        /*00b8*/ 	.dword	_ZN30_INTERNAL_c3635e18_4_k_cu_main4cuda3std6ranges3__45__cpo4prevE
	.align		8
        /*00c0*/ 	.dword	_ZN30_INTERNAL_c3635e18_4_k_cu_main4cuda3std6ranges3__45__cpo4dataE
	.align		8
        /*00c8*/ 	.dword	_ZN30_INTERNAL_c3635e18_4_k_cu_main4cuda3std6ranges3__45__cpo5cdataE
	.align		8
        /*00d0*/ 	.dword	_ZN30_INTERNAL_c3635e18_4_k_cu_main4cuda3std6ranges3__45__cpo4sizeE
	.align		8
        /*00d8*/ 	.dword	_ZN30_INTERNAL_c3635e18_4_k_cu_main4cuda3std6ranges3__45__cpo5ssizeE
	.align		8
        /*00e0*/ 	.dword	_ZN30_INTERNAL_c3635e18_4_k_cu_main4cuda3std6ranges3__45__cpo8distanceE
	.align		8
        /*00e8*/ 	.dword	_ZN30_INTERNAL_c3635e18_4_k_cu_main6thrust24THRUST_300001_SM_1000_NS8cuda_cub3parE
	.align		8
        /*00f0*/ 	.dword	_ZN30_INTERNAL_c3635e18_4_k_cu_main6thrust24THRUST_300001_SM_1000_NS8cuda_cub10par_nosyncE
	.align		8
        /*00f8*/ 	.dword	_ZN30_INTERNAL_c3635e18_4_k_cu_main6thrust24THRUST_300001_SM_1000_NS6system6detail10sequential3seqE
	.align		8
        /*0100*/ 	.dword	_ZN30_INTERNAL_c3635e18_4_k_cu_main6thrust24THRUST_300001_SM_1000_NS12placeholders2_1E
	.align		8
        /*0108*/ 	.dword	_ZN30_INTERNAL_c3635e18_4_k_cu_main6thrust24THRUST_300001_SM_1000_NS12placeholders2_2E
	.align		8
        /*0110*/ 	.dword	_ZN30_INTERNAL_c3635e18_4_k_cu_main6thrust24THRUST_300001_SM_1000_NS12placeholders2_3E
	.align		8
        /*0118*/ 	.dword	_ZN30_INTERNAL_c3635e18_4_k_cu_main6thrust24THRUST_300001_SM_1000_NS12placeholders2_4E
	.align		8
        /*0120*/ 	.dword	_ZN30_INTERNAL_c3635e18_4_k_cu_main6thrust24THRUST_300001_SM_1000_NS12placeholders2_5E
	.align		8
        /*0128*/ 	.dword	_ZN30_INTERNAL_c3635e18_4_k_cu_main6thrust24THRUST_300001_SM_1000_NS12placeholders2_6E
	.align		8
        /*0130*/ 	.dword	_ZN30_INTERNAL_c3635e18_4_k_cu_main6thrust24THRUST_300001_SM_1000_NS12placeholders2_7E
	.align		8
        /*0138*/ 	.dword	_ZN30_INTERNAL_c3635e18_4_k_cu_main6thrust24THRUST_300001_SM_1000_NS12placeholders2_8E
	.align		8
        /*0140*/ 	.dword	_ZN30_INTERNAL_c3635e18_4_k_cu_main6thrust24THRUST_300001_SM_1000_NS12placeholders2_9E
	.align		8
        /*0148*/ 	.dword	_ZN30_INTERNAL_c3635e18_4_k_cu_main6thrust24THRUST_300001_SM_1000_NS12placeholders3_10E
	.align		8
        /*0150*/ 	.dword	_ZN30_INTERNAL_c3635e18_4_k_cu_main6thrust24THRUST_300001_SM_1000_NS3seqE


//--------------------- .text._ZN3cub18CUB_300001_SM_10006detail9transform16transform_kernelINS2_10policy_hubILb1EN4cuda3std3__45tupleIJN6thrust24THRUST_300001_SM_1000_NS7pointerI11AutomobilisNSA_8cuda_cub3tagENSA_11use_defaultESF_EEEEEE10policy1000ElNS7_10__identityENSA_6detail15normal_iteratorINSA_10device_ptrISC_EEEEJPSC_EEEvT0_iT1_T2_DpNS2_10kernel_argIT3_EE --------------------------
	.section	.text._ZN3cub18CUB_300001_SM_10006detail9transform16transform_kernelINS2_10policy_hubILb1EN4cuda3std3__45tupleIJN6thrust24THRUST_300001_SM_1000_NS7pointerI11AutomobilisNSA_8cuda_cub3tagENSA_11use_defaultESF_EEEEEE10policy1000ElNS7_10__identityENSA_6detail15normal_iteratorINSA_10device_ptrISC_EEEEJPSC_EEEvT0_iT1_T2_DpNS2_10kernel_argIT3_EE,"ax",@progbits
	.align	128
        .global         _ZN3cub18CUB_300001_SM_10006detail9transform16transform_kernelINS2_10policy_hubILb1EN4cuda3std3__45tupleIJN6thrust24THRUST_300001_SM_1000_NS7pointerI11AutomobilisNSA_8cuda_cub3tagENSA_11use_defaultESF_EEEEEE10policy1000ElNS7_10__identityENSA_6detail15normal_iteratorINSA_10device_ptrISC_EEEEJPSC_EEEvT0_iT1_T2_DpNS2_10kernel_argIT3_EE
        .type           _ZN3cub18CUB_300001_SM_10006detail9transform16transform_kernelINS2_10policy_hubILb1EN4cuda3std3__45tupleIJN6thrust24THRUST_300001_SM_1000_NS7pointerI11AutomobilisNSA_8cuda_cub3tagENSA_11use_defaultESF_EEEEEE10policy1000ElNS7_10__identityENSA_6detail15normal_iteratorINSA_10device_ptrISC_EEEEJPSC_EEEvT0_iT1_T2_DpNS2_10kernel_argIT3_EE,@function
        .size           _ZN3cub18CUB_300001_SM_10006detail9transform16transform_kernelINS2_10policy_hubILb1EN4cuda3std3__45tupleIJN6thrust24THRUST_300001_SM_1000_NS7pointerI11AutomobilisNSA_8cuda_cub3tagENSA_11use_defaultESF_EEEEEE10policy1000ElNS7_10__identityENSA_6detail15normal_iteratorINSA_10device_ptrISC_EEEEJPSC_EEEvT0_iT1_T2_DpNS2_10kernel_argIT3_EE,(.L_x_507 - _ZN3cub18CUB_300001_SM_10006detail9transform16transform_kernelINS2_10policy_hubILb1EN4cuda3std3__45tupleIJN6thrust24THRUST_300001_SM_1000_NS7pointerI11AutomobilisNSA_8cuda_cub3tagENSA_11use_defaultESF_EEEEEE10policy1000ElNS7_10__identityENSA_6detail15normal_iteratorINSA_10device_ptrISC_EEEEJPSC_EEEvT0_iT1_T2_DpNS2_10kernel_argIT3_EE)
        .other          _ZN3cub18CUB_300001_SM_10006detail9transform16transform_kernelINS2_10policy_hubILb1EN4cuda3std3__45tupleIJN6thrust24THRUST_300001_SM_1000_NS7pointerI11AutomobilisNSA_8cuda_cub3tagENSA_11use_defaultESF_EEEEEE10policy1000ElNS7_10__identityENSA_6detail15normal_iteratorINSA_10device_ptrISC_EEEEJPSC_EEEvT0_iT1_T2_DpNS2_10kernel_argIT3_EE,@"STO_CUDA_ENTRY STV_DEFAULT"
_ZN3cub18CUB_300001_SM_10006detail9transform16transform_kernelINS2_10policy_hubILb1EN4cuda3std3__45tupleIJN6thrust24THRUST_300001_SM_1000_NS7pointerI11AutomobilisNSA_8cuda_cub3tagENSA_11use_defaultESF_EEEEEE10policy1000ElNS7_10__identityENSA_6detail15normal_iteratorINSA_10device_ptrISC_EEEEJPSC_EEEvT0_iT1_T2_DpNS2_10kernel_argIT3_EE:
.text._ZN3cub18CUB_300001_SM_10006detail9transform16transform_kernelINS2_10policy_hubILb1EN4cuda3std3__45tupleIJN6thrust24THRUST_300001_SM_1000_NS7pointerI11AutomobilisNSA_8cuda_cub3tagENSA_11use_defaultESF_EEEEEE10policy1000ElNS7_10__identityENSA_6detail15normal_iteratorINSA_10device_ptrISC_EEEEJPSC_EEEvT0_iT1_T2_DpNS2_10kernel_argIT3_EE:
[----:B------:R-:W-:Y:S08]  /*0000*/  LDC R1, c[0x0][0x37c] ;  /* 0x0000df00ff017b82 */ /* 0x000ff00000000800 */
[----:B------:R-:W0:Y:S01]  /*0010*/  LDC R0, c[0x0][0x388] ;  /* 0x0000e200ff007b82 */ /* 0x000e220000000800 */
[----:B------:R-:W1:Y:S01]  /*0020*/  LDCU.64 UR6, c[0x0][0x380] ;  /* 0x00007000ff0677ac */ /* 0x000e620008000a00 */
[----:B------:R-:W2:Y:S01]  /*0030*/  S2R R7, SR_TID.X ;  /* 0x0000000000077919 */ /* 0x000ea20000002100 */
[----:B------:R-:W-:Y:S05]  /*0040*/  BSSY.RECONVERGENT B0, `(.L_x_0) ;  /* 0x0000024000007945 */ /* 0x000fea0003800200 */
[----:B------:R-:W3:Y:S08]  /*0050*/  S2UR UR4, SR_CTAID.X ;  /* 0x00000000000479c3 */ /* 0x000ef00000002500 */
[----:B------:R-:W4:Y:S01]  /*0060*/  LDC.64 R2, c[0x0][0x398] ;  /* 0x0000e600ff027b82 */ /* 0x000f220000000a00 */
[----:B0-----:R-:W-:-:S05]  /*0070*/  IMAD.SHL.U32 R5, R0, 0x80, RZ ;  /* 0x0000008000057824 */ /* 0x001fca00078e00ff */
[----:B------:R-:W-:Y:S01]  /*0080*/  SHF.R.S32.HI R4, RZ, 0x1f, R5 ;  /* 0x0000001fff047819 */ /* 0x000fe20000011405 */
[----:B---3--:R-:W-:-:S04]  /*0090*/  IMAD.WIDE.U32 R8, R5, UR4, RZ ;  /* 0x0000000405087c25 */ /* 0x008fc8000f8e00ff */
[----:B------:R-:W-:Y:S01]  /*00a0*/  IMAD R11, R4, UR4, RZ ;  /* 0x00000004040b7c24 */ /* 0x000fe2000f8e02ff */
[C---:B-1----:R-:W-:Y:S01]  /*00b0*/  IADD3 R6, P0, PT, -R8.reuse, UR6, RZ ;  /* 0x0000000608067c10 */ /* 0x042fe2000ff1e1ff */
[----:B--2---:R-:W-:Y:S01]  /*00c0*/  IMAD.SHL.U32 R17, R7, 0x80, RZ ;  /* 0x0000008007117824 */ /* 0x004fe200078e00ff */
[----:B------:R-:W0:Y:S01]  /*00d0*/  LDCU.64 UR4, c[0x0][0x358] ;  /* 0x00006b00ff0477ac */ /* 0x000e220008000a00 */
[----:B------:R-:W-:Y:S02]  /*00e0*/  IMAD.IADD R16, R9, 0x1, R11 ;  /* 0x0000000109107824 */ /* 0x000fe400078e020b */
[----:B------:R-:W1:Y:S01]  /*00f0*/  LDC.64 R10, c[0x0][0x390] ;  /* 0x0000e400ff0a7b82 */ /* 0x000e620000000a00 */
[----:B----4-:R-:W-:Y:S02]  /*0100*/  IMAD.WIDE.U32 R14, R8, 0x68, R2 ;  /* 0x00000068080e7825 */ /* 0x010fe400078e0002 */
[----:B------:R-:W-:Y:S02]  /*0110*/  IADD3.X R13, PT, PT, ~R16, UR7, RZ, P0, !PT ;  /* 0x00000007100d7c10 */ /* 0x000fe400087fe5ff */
[----:B------:R-:W-:-:S04]  /*0120*/  ISETP.LT.U32.AND P0, PT, R6, R5, PT ;  /* 0x000000050600720c */ /* 0x000fc80003f01070 */
[----:B------:R-:W-:-:S04]  /*0130*/  ISETP.LT.AND.EX P0, PT, R13, R4, PT, P0 ;  /* 0x000000040d00720c */ /* 0x000fc80003f01300 */
[----:B------:R-:W-:-:S04]  /*0140*/  SEL R6, R6, R5, P0 ;  /* 0x0000000506067207 */ /* 0x000fc80000000000 */
[----:B------:R-:W-:Y:S01]  /*0150*/  ISETP.NE.AND P1, PT, R5, R6, PT ;  /* 0x000000060500720c */ /* 0x000fe20003f25270 */
[----:B------:R-:W-:Y:S02]  /*0160*/  IMAD R4, R6, 0x68, RZ ;  /* 0x0000006806047824 */ /* 0x000fe400078e02ff */
[----:B------:R-:W-:-:S03]  /*0170*/  IMAD R5, R16, 0x68, RZ ;  /* 0x0000006810057824 */ /* 0x000fc600078e02ff */
[----:B------:R-:W-:Y:S01]  /*0180*/  ISETP.GE.AND P0, PT, R17, R4, PT ;  /* 0x000000041100720c */ /* 0x000fe20003f06270 */
[----:B-1----:R-:W-:Y:S01]  /*0190*/  IMAD.WIDE.U32 R10, R8, 0x68, R10 ;  /* 0x00000068080a7825 */ /* 0x002fe200078e000a */
[----:B------:R-:W-:-:S03]  /*01a0*/  IADD3 R3, PT, PT, R15, R5, RZ ;  /* 0x000000050f037210 */ /* 0x000fc60007ffe0ff */
[----:B------:R-:W-:-:S08]  /*01b0*/  IMAD.IADD R5, R5, 0x1, R11 ;  /* 0x0000000105057824 */ /* 0x000fd000078e020b */
[----:B0-----:R-:W-:Y:S05]  /*01c0*/  @P0 BRA `(.L_x_1) ;  /* 0x00000000002c0947 */ /* 0x001fea0003800000 */
[----:B------:R-:W0:Y:S01]  /*01d0*/  LDC.64 R12, c[0x0][0x398] ;  /* 0x0000e600ff0c7b82 */ /* 0x000e220000000a00 */
[----:B------:R-:W-:Y:S02]  /*01e0*/  IMAD R19, R16, 0x68, RZ ;  /* 0x0000006810137824 */ /* 0x000fe400078e02ff */
[----:B0-----:R-:W-:-:S04]  /*01f0*/  IMAD.WIDE.U32 R8, R8, 0x68, R12 ;  /* 0x0000006808087825 */ /* 0x001fc800078e000c */
[----:B------:R-:W-:Y:S02]  /*0200*/  IMAD.IADD R9, R9, 0x1, R19 ;  /* 0x0000000109097824 */ /* 0x000fe400078e0213 */
[----:B------:R-:W-:-:S07]  /*0210*/  IMAD.WIDE.U32 R8, R7, 0x80, R8 ;  /* 0x0000008007087825 */ /* 0x000fce00078e0008 */
.L_x_2:
[----:B------:R-:W-:Y:S01]  /*0220*/  VIADD R17, R17, 0x4000 ;  /* 0x0000400011117836 */ /* 0x000fe20000000000 */
[----:B------:R0:W-:Y:S04]  /*0230*/  CCTL.E.PF2 [R8] ;  /* 0x000000000800798f */ /* 0x0001e80000800100 */
[----:B------:R-:W-:Y:S02]  /*0240*/  ISETP.GE.AND P0, PT, R17, R4, PT ;  /* 0x000000041100720c */ /* 0x000fe40003f06270 */
[----:B0-----:R-:W-:-:S04]  /*0250*/  IADD3 R8, P2, PT, R8, 0x4000, RZ ;  /* 0x0000400008087810 */ /* 0x001fc80007f5e0ff */
[----:B------:R-:W-:-:S07]  /*0260*/  IADD3.X R9, PT, PT, RZ, R9, RZ, P2, !PT ;  /* 0x00000009ff097210 */ /* 0x000fce00017fe4ff */
[----:B------:R-:W-:Y:S05]  /*0270*/  @!P0 BRA `(.L_x_2) ;  /* 0xfffffffc00e88947 */ /* 0x000fea000383ffff */
.L_x_1:
[----:B------:R-:W-:Y:S05]  /*0280*/  BSYNC.RECONVERGENT B0 ;  /* 0x0000000000007941 */ /* 0x000fea0003800200 */
.L_x_0:
[----:B------:R-:W-:Y:S02]  /*0290*/  IMAD.MOV.U32 R2, RZ, RZ, R14 ;  /* 0x000000ffff027224 */ /* 0x000fe400078e000e */
[----:B------:R-:W-:Y:S01]  /*02a0*/  IMAD.MOV.U32 R4, RZ, RZ, R10 ;  /* 0x000000ffff047224 */ /* 0x000fe200078e000a */
[----:B------:R-:W-:Y:S06]  /*02b0*/  @!P1 BRA `(.L_x_3) ;  /* 0x0000002c00f49947 */ /* 0x000fec0003800000 */
[----:B------:R-:W-:-:S13]  /*02c0*/  ISETP.GE.AND P0, PT, R0, 0x1, PT ;  /* 0x000000010000780c */ /* 0x000fda0003f06270 */
[----:B------:R-:W-:Y:S05]  /*02d0*/  @!P0 EXIT ;  /* 0x000000000000894d */ /* 0x000fea0003800000 */
[C---:B------:R-:W-:Y:S01]  /*02e0*/  ISETP.GE.U32.AND P0, PT, R0.reuse, 0x8, PT ;  /* 0x000000080000780c */ /* 0x040fe20003f06070 */
[----:B------:R-:W-:Y:S01]  /*02f0*/  IMAD.MOV.U32 R8, RZ, RZ, RZ ;  /* 0x000000ffff087224 */ /* 0x000fe200078e00ff */
[----:B------:R-:W-:-:S11]  /*0300*/  LOP3.LUT R9, R0, 0x7, RZ, 0xc0, !PT ;  /* 0x0000000700097812 */ /* 0x000fd600078ec0ff */
[----:B------:R-:W-:Y:S05]  /*0310*/  @!P0 BRA `(.L_x_4) ;  /* 0x0000002000088947 */ /* 0x000fea0003800000 */
[----:B------:R-:W-:Y:S01]  /*0320*/  ISETP.GE.AND P0, PT, R7, R6, PT ;  /* 0x000000060700720c */ /* 0x000fe20003f06270 */
[----:B------:R-:W-:-:S12]  /*0330*/  BSSY.RECONVERGENT B0, `(.L_x_5) ;  /* 0x000001e000007945 */ /* 0x000fd80003800200 */
[----:B------:R-:W-:Y:S05]  /*0340*/  @P0 BRA `(.L_x_6) ;  /* 0x0000000000700947 */ /* 0x000fea0003800000 */
[----:B------:R-:W-:-:S05]  /*0350*/  IMAD.WIDE.U32 R10, R7, 0x68, R2 ;  /* 0x00000068070a7825 */ /* 0x000fca00078e0002 */
[----:B------:R-:W2:Y:S04]  /*0360*/  LDG.E.64 R14, desc[UR4][R10.64] ;  /* 0x000000040a0e7981 */ /* 0x000ea8000c1e1b00 */
[----:B------:R-:W3:Y:S04]  /*0370*/  LDG.E.64 R16, desc[UR4][R10.64+0x8] ;  /* 0x000008040a107981 */ /* 0x000ee8000c1e1b00 */
[----:B------:R-:W4:Y:S04]  /*0380*/  LDG.E.64 R18, desc[UR4][R10.64+0x10] ;  /* 0x000010040a127981 */ /* 0x000f28000c1e1b00 */
[----:B------:R-:W5:Y:S04]  /*0390*/  LDG.E.64 R20, desc[UR4][R10.64+0x18] ;  /* 0x000018040a147981 */ /* 0x000f68000c1e1b00 */
        /* <DEDUP_REMOVED lines=8> */
[----:B------:R-:W5:Y:S01]  /*0420*/  LDG.E.64 R38, desc[UR4][R10.64+0x60] ;  /* 0x000060040a267981 */ /* 0x000f62000c1e1b00 */
[----:B------:R-:W-:-:S05]  /*0430*/  IMAD.WIDE.U32 R12, R7, 0x68, R4 ;  /* 0x00000068070c7825 */ /* 0x000fca00078e0004 */
[----:B--2---:R0:W-:Y:S04]  /*0440*/  STG.E.64 desc[UR4][R12.64], R14 ;  /* 0x0000000e0c007986 */ /* 0x0041e8000c101b04 */
[----:B---3--:R0:W-:Y:S04]  /*0450*/  STG.E.64 desc[UR4][R12.64+0x8], R16 ;  /* 0x000008100c007986 */ /* 0x0081e8000c101b04 */
[----:B----4-:R0:W-:Y:S04]  /*0460*/  STG.E.64 desc[UR4][R12.64+0x10], R18 ;  /* 0x000010120c007986 */ /* 0x0101e8000c101b04 */
[----:B-----5:R0:W-:Y:S04]  /*0470*/  STG.E.64 desc[UR4][R12.64+0x18], R20 ;  /* 0x000018140c007986 */ /* 0x0201e8000c101b04 */
[----:B------:R0:W-:Y:S04]  /*0480*/  STG.E.64 desc[UR4][R12.64+0x20], R22 ;  /* 0x000020160c007986 */ /* 0x0001e8000c101b04 */
[----:B------:R0:W-:Y:S04]  /*0490*/  STG.E.64 desc[UR4][R12.64+0x28], R24 ;  /* 0x000028180c007986 */ /* 0x0001e8000c101b04 */
[----:B------:R0:W-:Y:S04]  /*04a0*/  STG.E.64 desc[UR4][R12.64+0x30], R26 ;  /* 0x0000301a0c007986 */ /* 0x0001e8000c101b04 */
[----:B------:R0:W-:Y:S04]  /*04b0*/  STG.E.64 desc[UR4][R12.64+0x38], R28 ;  /* 0x0000381c0c007986 */ /* 0x0001e8000c101b04 */
[----:B------:R0:W-:Y:S04]  /*04c0*/  STG.E.64 desc[UR4][R12.64+0x40], R30 ;  /* 0x0000401e0c007986 */ /* 0x0001e8000c101b04 */
[----:B------:R0:W-:Y:S04]  /*04d0*/  STG.E.64 desc[UR4][R12.64+0x48], R32 ;  /* 0x000048200c007986 */ /* 0x0001e8000c101b04 */
[----:B------:R0:W-:Y:S04]  /*04e0*/  STG.E.64 desc[UR4][R12.64+0x50], R34 ;  /* 0x000050220c007986 */ /* 0x0001e8000c101b04 */
[----:B------:R0:W-:Y:S04]  /*04f0*/  STG.E.64 desc[UR4][R12.64+0x58], R36 ;  /* 0x000058240c007986 */ /* 0x0001e8000c101b04 */
[----:B------:R0:W-:Y:S02]  /*0500*/  STG.E.64 desc[UR4][R12.64+0x60], R38 ;  /* 0x000060260c007986 */ /* 0x0001e4000c101b04 */
.L_x_6:
[----:B------:R-:W-:Y:S05]  /*0510*/  BSYNC.RECONVERGENT B0 ;  /* 0x0000000000007941 */ /* 0x000fea0003800200 */
.L_x_5:
[C---:B0-----:R-:W-:Y:S01]  /*0520*/  IADD3 R15, PT, PT, R7.reuse, 0x100, RZ ;  /* 0x00000100070f7810 */ /* 0x041fe20007ffe0ff */
[C---:B------:R-:W-:Y:S01]  /*0530*/  VIADD R13, R7.reuse, 0x200 ;  /* 0x00000200070d7836 */ /* 0x040fe20000000000 */
[C---:B------:R-:W-:Y:S01]  /*0540*/  IADD3 R17, PT, PT, R7.reuse, 0x300, RZ ;  /* 0x0000030007117810 */ /* 0x040fe20007ffe0ff */
[----:B------:R-:W-:Y:S01]  /*0550*/  VIADD R11, R7, 0x180 ;  /* 0x00000180070b7836 */ /* 0x000fe20000000000 */
[-C--:B------:R-:W-:Y:S01]  /*0560*/  ISETP.GE.AND P1, PT, R15, R6.reuse, PT ;  /* 0x000000060f00720c */ /* 0x080fe20003f26270 */
[----:B------:R-:W-:Y:S01]  /*0570*/  VIADD R19, R7, 0x380 ;  /* 0x0000038007137836 */ /* 0x000fe20000000000 */
[----:B------:R-:W-:Y:S01]  /*0580*/  BSSY.RECONVERGENT B0, `(.L_x_7) ;  /* 0x0000029000007945 */ /* 0x000fe20003800200 */
[-C--:B------:R-:W-:Y:S02]  /*0590*/  ISETP.GE.AND P3, PT, R17, R6.reuse, PT ;  /* 0x000000061100720c */ /* 0x080fe40003f66270 */
[----:B------:R-:W-:Y:S02]  /*05a0*/  P2R R8, PR, RZ, 0x2 ;  /* 0x00000002ff087803 */ /* 0x000fe40000000000 */
[-C--:B------:R-:W-:Y:S01]  /*05b0*/  ISETP.GE.AND P1, PT, R13, R6.reuse, PT ;  /* 0x000000060d00720c */ /* 0x080fe20003f26270 */
[----:B------:R-:W-:Y:S01]  /*05c0*/  VIADD R13, R7, 0x80 ;  /* 0x00000080070d7836 */ /* 0x000fe20000000000 */
[----:B------:R-:W-:Y:S01]  /*05d0*/  ISETP.GE.AND P0, PT, R11, R6, PT ;  /* 0x000000060b00720c */ /* 0x000fe20003f06270 */
[----:B------:R-:W-:Y:S01]  /*05e0*/  VIADD R11, R7, 0x280 ;  /* 0x00000280070b7836 */ /* 0x000fe20000000000 */
[----:B------:R-:W-:-:S02]  /*05f0*/  LOP3.LUT R8, R0, 0x7ffffff8, RZ, 0xc0, !PT ;  /* 0x7ffffff800087812 */ /* 0x000fc400078ec0ff */
[-C--:B------:R-:W-:Y:S02]  /*0600*/  ISETP.GE.AND P6, PT, R13, R6.reuse, PT ;  /* 0x000000060d00720c */ /* 0x080fe40003fc6270 */
[-C--:B------:R-:W-:Y:S01]  /*0610*/  ISETP.GE.AND P2, PT, R11, R6.reuse, PT ;  /* 0x000000060b00720c */ /* 0x080fe20003f46270 */
[----:B------:R-:W-:Y:S01]  /*0620*/  IMAD.WIDE R10, R13, 0x68, R2 ;  /* 0x000000680d0a7825 */ /* 0x000fe200078e0202 */
[----:B------:R-:W-:Y:S02]  /*0630*/  ISETP.GE.AND P4, PT, R19, R6, PT ;  /* 0x000000061300720c */ /* 0x000fe40003f86270 */
[----:B------:R-:W-:Y:S01]  /*0640*/  ISETP.NE.AND P5, PT, R8, 0x8, PT ;  /* 0x000000080800780c */ /* 0x000fe20003fa5270 */
[----:B------:R-:W-:-:S06]  /*0650*/  IMAD.WIDE R12, R13, 0x68, R4 ;  /* 0x000000680d0c7825 */ /* 0x000fcc00078e0204 */
[----:B------:R-:W-:Y:S06]  /*0660*/  @P6 BRA `(.L_x_8) ;  /* 0x0000000000686947 */ /* 0x000fec0003800000 */
        /* <DEDUP_REMOVED lines=26> */
.L_x_8:
[----:B------:R-:W-:Y:S05]  /*0810*/  BSYNC.RECONVERGENT B0 ;  /* 0x0000000000007941 */ /* 0x000fea0003800200 */
.L_x_7:
[----:B------:R-:W-:Y:S01]  /*0820*/  ISETP.GE.AND P6, PT, R15, R6, PT ;  /* 0x000000060f00720c */ /* 0x000fe20003fc6270 */
[----:B------:R-:W-:-:S12]  /*0830*/  BSSY.RECONVERGENT B0, `(.L_x_9) ;  /* 0x000001c000007945 */ /* 0x000fd80003800200 */
[----:B------:R-:W-:Y:S05]  /*0840*/  @P6 BRA `(.L_x_10) ;  /* 0x0000000000686947 */ /* 0x000fea0003800000 */
[----:B------:R-:W2:Y:S04]  /*0850*/  LDG.E.64 R14, desc[UR4][R10.64+0x3400] ;  /* 0x003400040a0e7981 */ /* 0x000ea8000c1e1b00 */
[----:B0-----:R-:W3:Y:S04]  /*0860*/  LDG.E.64 R16, desc[UR4][R10.64+0x3408] ;  /* 0x003408040a107981 */ /* 0x001ee8000c1e1b00 */
        /* <DEDUP_REMOVED lines=24> */
.L_x_10:
[----:B------:R-:W-:Y:S05]  /*09f0*/  BSYNC.RECONVERGENT B0 ;  /* 0x0000000000007941 */ /* 0x000fea0003800200 */
.L_x_9:
[----:B------:R-:W-:Y:S04]  /*0a00*/  BSSY.RECONVERGENT B0, `(.L_x_11) ;  /* 0x000001c000007945 */ /* 0x000fe80003800200 */
[----:B------:R-:W-:Y:S05]  /*0a10*/  @P0 BRA `(.L_x_12) ;  /* 0x0000000000680947 */ /* 0x000fea0003800000 */
[----:B-1----:R-:W2:Y:S04]  /*0a20*/  LDG.E.64 R14, desc[UR4][R10.64+0x6800] ;  /* 0x006800040a0e7981 */ /* 0x002ea8000c1e1b00 */
        /* <DEDUP_REMOVED lines=25> */
.L_x_12:
[----:B------:R-:W-:Y:S05]  /*0bc0*/  BSYNC.RECONVERGENT B0 ;  /* 0x0000000000007941 */ /* 0x000fea0003800200 */
.L_x_11:
[----:B------:R-:W-:Y:S04]  /*0bd0*/  BSSY.RECONVERGENT B0, `(.L_x_13) ;  /* 0x000001c000007945 */ /* 0x000fe80003800200 */
[----:B------:R-:W-:Y:S05]  /*0be0*/  @P1 BRA `(.L_x_14) ;  /* 0x0000000000681947 */ /* 0x000fea0003800000 */
[----:B-12---:R-:W2:Y:S04]  /*0bf0*/  LDG.E.64 R14, desc[UR4][R10.64+0x9c00] ;  /* 0x009c00040a0e7981 */ /* 0x006ea8000c1e1b00 */
        /* <DEDUP_REMOVED lines=25> */
.L_x_14:
[----:B------:R-:W-:Y:S05]  /*0d90*/  BSYNC.RECONVERGENT B0 ;  /* 0x0000000000007941 */ /* 0x000fea0003800200 */
.L_x_13:
[----:B------:R-:W-:Y:S04]  /*0da0*/  BSSY.RECONVERGENT B0, `(.L_x_15) ;  /* 0x000001c000007945 */ /* 0x000fe80003800200 */
[----:B------:R-:W-:Y:S05]  /*0db0*/  @P2 BRA `(.L_x_16) ;  /* 0x0000000000682947 */ /* 0x000fea0003800000 */
[----:B012---:R-:W2:Y:S04]  /*0dc0*/  LDG.E.64 R14, desc[UR4][R10.64+0xd000] ;  /* 0x00d000040a0e7981 */ /* 0x007ea8000c1e1b00 */
        /* <DEDUP_REMOVED lines=25> */
.L_x_16:
[----:B------:R-:W-:Y:S05]  /*0f60*/  BSYNC.RECONVERGENT B0 ;  /* 0x0000000000007941 */ /* 0x000fea0003800200 */
.L_x_15:
        /* <DEDUP_REMOVED lines=28> */
.L_x_18:
[----:B------:R-:W-:Y:S05]  /*1130*/  BSYNC.RECONVERGENT B0 ;  /* 0x0000000000007941 */ /* 0x000fea0003800200 */
.L_x_17:
        /* <DEDUP_REMOVED lines=28> */
.L_x_20:
[----:B------:R-:W-:Y:S05]  /*1300*/  BSYNC.RECONVERGENT B0 ;  /* 0x0000000000007941 */ /* 0x000fea0003800200 */
.L_x_19:
[----:B------:R-:W-:Y:S05]  /*1310*/  @!P5 BRA `(.L_x_4) ;  /* 0x000000100008d947 */ /* 0x000fea0003800000 */
[----:B------:R-:W-:-:S07]  /*1320*/  HFMA2 R0, -RZ, RZ, 0, 4.76837158203125e-07 ;  /* 0x00000008ff007431 */ /* 0x000fce00000001ff */
.L_x_37:
[----:B012---:R-:W-:Y:S01]  /*1330*/  IMAD R37, R0, 0x80, R7 ;  /* 0x0000008000257824 */ /* 0x007fe200078e0207 */
[----:B------:R-:W-:Y:S03]  /*1340*/  BSSY.RECONVERGENT B0, `(.L_x_21) ;  /* 0x000002d000007945 */ /* 0x000fe60003800200 */
[C---:B------:R-:W-:Y:S01]  /*1350*/  VIADD R15, R37.reuse, 0x100 ;  /* 0x00000100250f7836 */ /* 0x040fe20000000000 */
[CC--:B------:R-:W-:Y:S01]  /*1360*/  ISETP.GE.AND P5, PT, R37.reuse, R6.reuse, PT ;  /* 0x000000062500720c */ /* 0x0c0fe20003fa6270 */
[C---:B------:R-:W-:Y:S01]  /*1370*/  VIADD R11, R37.reuse, 0x200 ;  /* 0x00000200250b7836 */ /* 0x040fe20000000000 */
[C---:B------:R-:W-:Y:S01]  /*1380*/  IADD3 R13, PT, PT, R37.reuse, 0x180, RZ ;  /* 0x00000180250d7810 */ /* 0x040fe20007ffe0ff */
[----:B------:R-:W-:Y:S01]  /*1390*/  VIADD R41, R37, 0x80 ;  /* 0x0000008025297836 */ /* 0x000fe20000000000 */
[-C--:B------:R-:W-:Y:S01]  /*13a0*/  ISETP.GE.AND P1, PT, R15, R6.reuse, PT ;  /* 0x000000060f00720c */ /* 0x080fe20003f26270 */
[----:B------:R-:W-:Y:S01]  /*13b0*/  VIADD R15, R37, 0x280 ;  /* 0x00000280250f7836 */ /* 0x000fe20000000000 */
[----:B------:R-:W-:-:S02]  /*13c0*/  ISETP.GE.AND P0, PT, R13, R6, PT ;  /* 0x000000060d00720c */ /* 0x000fc40003f06270 */
[----:B------:R-:W-:Y:S02]  /*13d0*/  P2R R40, PR, RZ, 0x2 ;  /* 0x00000002ff287803 */ /* 0x000fe40000000000 */
[-C--:B------:R-:W-:Y:S01]  /*13e0*/  ISETP.GE.AND P1, PT, R11, R6.reuse, PT ;  /* 0x000000060b00720c */ /* 0x080fe20003f26270 */
[C---:B------:R-:W-:Y:S01]  /*13f0*/  VIADD R11, R37.reuse, 0x380 ;  /* 0x00000380250b7836 */ /* 0x040fe20000000000 */
[----:B------:R-:W-:Y:S02]  /*1400*/  IADD3 R13, PT, PT, R37, 0x300, RZ ;  /* 0x00000300250d7810 */ /* 0x000fe40007ffe0ff */
[-C--:B------:R-:W-:Y:S02]  /*1410*/  ISETP.GE.AND P2, PT, R15, R6.reuse, PT ;  /* 0x000000060f00720c */ /* 0x080fe40003f46270 */
[-C--:B------:R-:W-:Y:S02]  /*1420*/  ISETP.GE.AND P3, PT, R13, R6.reuse, PT ;  /* 0x000000060d00720c */ /* 0x080fe40003f66270 */
[----:B------:R-:W-:Y:S01]  /*1430*/  ISETP.GE.AND P4, PT, R11, R6, PT ;  /* 0x000000060b00720c */ /* 0x000fe20003f86270 */
[----:B------:R-:W-:-:S12]  /*1440*/  @P5 BRA `(.L_x_22) ;  /* 0x0000000000705947 */ /* 0x000fd80003800000 */
        /* <DEDUP_REMOVED lines=28> */
.L_x_22:
[----:B------:R-:W-:Y:S05]  /*1610*/  BSYNC.RECONVERGENT B0 ;  /* 0x0000000000007941 */ /* 0x000fea0003800200 */
.L_x_21:
[C---:B------:R-:W-:Y:S01]  /*1620*/  ISETP.GE.AND P6, PT, R41.reuse, R6, PT ;  /* 0x000000062900720c */ /* 0x040fe20003fc6270 */
[----:B------:R-:W-:Y:S01]  /*1630*/  BSSY.RECONVERGENT B0, `(.L_x_23) ;  /* 0x0000020000007945 */ /* 0x000fe20003800200 */
[----:B------:R-:W-:Y:S01]  /*1640*/  IADD3 R0, PT, PT, R0, 0x8, RZ ;  /* 0x0000000800007810 */ /* 0x000fe20007ffe0ff */
[----:B0-----:R-:W-:-:S03]  /*1650*/  IMAD.WIDE R12, R41, 0x68, R2 ;  /* 0x00000068290c7825 */ /* 0x001fc600078e0202 */
[----:B------:R-:W-:Y:S01]  /*1660*/  ISETP.NE.AND P5, PT, R0, R8, PT ;  /* 0x000000080000720c */ /* 0x000fe20003fa5270 */
        /* <DEDUP_REMOVED lines=28> */
.L_x_24:
[----:B------:R-:W-:Y:S05]  /*1830*/  BSYNC.RECONVERGENT B0 ;  /* 0x0000000000007941 */ /* 0x000fea0003800200 */
.L_x_23:
[----:B------:R-:W-:Y:S01]  /*1840*/  ISETP.NE.AND P6, PT, R40, RZ, PT ;  /* 0x000000ff2800720c */ /* 0x000fe20003fc5270 */
[----:B------:R-:W-:-:S12]  /*1850*/  BSSY.RECONVERGENT B0, `(.L_x_25) ;  /* 0x000001c000007945 */ /* 0x000fd80003800200 */
[----:B------:R-:W-:Y:S05]  /*1860*/  @P6 BRA `(.L_x_26) ;  /* 0x0000000000686947 */ /* 0x000fea0003800000 */
[----:B0-----:R-:W2:Y:S04]  /*1870*/  LDG.E.64 R14, desc[UR4][R12.64+0x3400] ;  /* 0x003400040c0e7981 */ /* 0x001ea8000c1e1b00 */
        /* <DEDUP_REMOVED lines=25> */
.L_x_26:
[----:B------:R-:W-:Y:S05]  /*1a10*/  BSYNC.RECONVERGENT B0 ;  /* 0x0000000000007941 */ /* 0x000fea0003800200 */
.L_x_25:
[----:B------:R-:W-:Y:S04]  /*1a20*/  BSSY.RECONVERGENT B0, `(.L_x_27) ;  /* 0x000001c000007945 */ /* 0x000fe80003800200 */
[----:B------:R-:W-:Y:S05]  /*1a30*/  @P0 BRA `(.L_x_28) ;  /* 0x0000000000680947 */ /* 0x000fea0003800000 */
[----:B01----:R-:W2:Y:S04]  /*1a40*/  LDG.E.64 R14, desc[UR4][R12.64+0x6800] ;  /* 0x006800040c0e7981 */ /* 0x003ea8000c1e1b00 */
        /* <DEDUP_REMOVED lines=25> */
.L_x_28:
[----:B------:R-:W-:Y:S05]  /*1be0*/  BSYNC.RECONVERGENT B0 ;  /* 0x0000000000007941 */ /* 0x000fea0003800200 */
.L_x_27:
        /* <DEDUP_REMOVED lines=28> */
.L_x_30:
[----:B------:R-:W-:Y:S05]  /*1db0*/  BSYNC.RECONVERGENT B0 ;  /* 0x0000000000007941 */ /* 0x000fea0003800200 */
.L_x_29:
        /* <DEDUP_REMOVED lines=28> */
.L_x_32:
[----:B------:R-:W-:Y:S05]  /*1f80*/  BSYNC.RECONVERGENT B0 ;  /* 0x0000000000007941 */ /* 0x000fea0003800200 */
.L_x_31:
        /* <DEDUP_REMOVED lines=28> */
.L_x_34:
[----:B------:R-:W-:Y:S05]  /*2150*/  BSYNC.RECONVERGENT B0 ;  /* 0x0000000000007941 */ /* 0x000fea0003800200 */
.L_x_33:
        /* <DEDUP_REMOVED lines=28> */
.L_x_36:
[----:B------:R-:W-:Y:S05]  /*2320*/  BSYNC.RECONVERGENT B0 ;  /* 0x0000000000007941 */ /* 0x000fea0003800200 */
.L_x_35:
[----:B------:R-:W-:Y:S05]  /*2330*/  @P5 BRA `(.L_x_37) ;  /* 0xffffffec00fc5947 */ /* 0x000fea000383ffff */
.L_x_4:
[----:B------:R-:W-:-:S13]  /*2340*/  ISETP.NE.AND P0, PT, R9, RZ, PT ;  /* 0x000000ff0900720c */ /* 0x000fda0003f05270 */
[----:B------:R-:W-:Y:S05]  /*2350*/  @!P0 EXIT ;  /* 0x000000000000894d */ /* 0x000fea0003800000 */
[----:B------:R-:W0:Y:S01]  /*2360*/  LDC R0, c[0x0][0x388] ;  /* 0x0000e200ff007b82 */ /* 0x000e220000000800 */
[----:B------:R-:W-:Y:S02]  /*2370*/  ISETP.GE.U32.AND P0, PT, R9, 0x4, PT ;  /* 0x000000040900780c */ /* 0x000fe40003f06070 */
[----:B012---:R-:W-:-:S11]  /*2380*/  LOP3.LUT R34, R0, 0x3, RZ, 0xc0, !PT ;  /* 0x0000000300227812 */ /* 0x007fd600078ec0ff */
[----:B------:R-:W-:Y:S05]  /*2390*/  @!P0 BRA `(.L_x_38) ;  /* 0x0000000800148947 */ /* 0x000fea0003800000 */
[----:B------:R-:W-:Y:S01]  /*23a0*/  IMAD R9, R8, 0x80, R7 ;  /* 0x0000008008097824 */ /* 0x000fe200078e0207 */
[----:B------:R-:W-:Y:S04]  /*23b0*/  BSSY.RECONVERGENT B0, `(.L_x_39) ;  /* 0x000001f000007945 */ /* 0x000fe80003800200 */
[----:B------:R-:W-:-:S13]  /*23c0*/  ISETP.GE.AND P0, PT, R9, R6, PT ;  /* 0x000000060900720c */ /* 0x000fda0003f06270 */
[----:B------:R-:W-:Y:S05]  /*23d0*/  @P0 BRA `(.L_x_40) ;  /* 0x0000000000700947 */ /* 0x000fea0003800000 */
[----:B------:R-:W-:-:S05]  /*23e0*/  IMAD.WIDE R36, R9, 0x68, R2 ;  /* 0x0000006809247825 */ /* 0x000fca00078e0202 */
        /* <DEDUP_REMOVED lines=13> */
[----:B------:R-:W-:-:S05]  /*24c0*/  IMAD.WIDE R38, R9, 0x68, R4 ;  /* 0x0000006809267825 */ /* 0x000fca00078e0204 */
        /* <DEDUP_REMOVED lines=13> */
.L_x_40:
[----:B------:R-:W-:Y:S05]  /*25a0*/  BSYNC.RECONVERGENT B0 ;  /* 0x0000000000007941 */ /* 0x000fea0003800200 */
.L_x_39:
[----:B0-----:R-:W-:Y:S01]  /*25b0*/  VIADD R41, R9, 0x80 ;  /* 0x0000008009297836 */ /* 0x001fe20000000000 */
        /* <DEDUP_REMOVED lines=31> */
.L_x_42:
[----:B------:R-:W-:Y:S05]  /*27b0*/  BSYNC.RECONVERGENT B0 ;  /* 0x0000000000007941 */ /* 0x000fea0003800200 */
.L_x_41:
[C---:B0-----:R-:W-:Y:S01]  /*27c0*/  IADD3 R41, PT, PT, R9.reuse, 0x100, RZ ;  /* 0x0000010009297810 */ /* 0x041fe20007ffe0ff */
[----:B------:R-:W-:Y:S01]  /*27d0*/  VIADD R9, R9, 0x180 ;  /* 0x0000018009097836 */ /* 0x000fe20000000000 */
[----:B------:R-:W-:Y:S02]  /*27e0*/  BSSY.RECONVERGENT B0, `(.L_x_43) ;  /* 0x0000020000007945 */ /* 0x000fe40003800200 */
[-C--:B------:R-:W-:Y:S02]  /*27f0*/  ISETP.GE.AND P0, PT, R41, R6.reuse, PT ;  /* 0x000000062900720c */ /* 0x080fe40003f06270 */
[----:B------:R-:W-:-:S11]  /*2800*/  ISETP.GE.AND P1, PT, R9, R6, PT ;  /* 0x000000060900720c */ /* 0x000fd60003f26270 */
        /* <DEDUP_REMOVED lines=29> */
.L_x_44:
[----:B------:R-:W-:Y:S05]  /*29e0*/  BSYNC.RECONVERGENT B0 ;  /* 0x0000000000007941 */ /* 0x000fea0003800200 */
.L_x_43:
[----:B------:R-:W-:Y:S04]  /*29f0*/  BSSY.RECONVERGENT B0, `(.L_x_45) ;  /* 0x000001e000007945 */ /* 0x000fe80003800200 */
[----:B------:R-:W-:Y:S05]  /*2a00*/  @P1 BRA `(.L_x_46) ;  /* 0x0000000000701947 */ /* 0x000fea0003800000 */
[----:B0-----:R-:W-:-:S05]  /*2a10*/  IMAD.WIDE R36, R9, 0x68, R2 ;  /* 0x0000006809247825 */ /* 0x001fca00078e0202 */
        /* <DEDUP_REMOVED lines=27> */
.L_x_46:
[----:B------:R-:W-:Y:S05]  /*2bd0*/  BSYNC.RECONVERGENT B0 ;  /* 0x0000000000007941 */ /* 0x000fea0003800200 */
.L_x_45:
[----:B------:R-:W-:-:S07]  /*2be0*/  VIADD R8, R8, 0x4 ;  /* 0x0000000408087836 */ /* 0x000fce0000000000 */
.L_x_38:
[----:B------:R-:W-:-:S13]  /*2bf0*/  ISETP.NE.AND P0, PT, R34, RZ, PT ;  /* 0x000000ff2200720c */ /* 0x000fda0003f05270 */
[----:B------:R-:W-:Y:S05]  /*2c00*/  @!P0 EXIT ;  /* 0x000000000000894d */ /* 0x000fea0003800000 */
[----:B------:R-:W-:-:S13]  /*2c10*/  ISETP.NE.AND P0, PT, R34, 0x1, PT ;  /* 0x000000012200780c */ /* 0x000fda0003f05270 */
[----:B------:R-:W-:Y:S05]  /*2c20*/  @!P0 BRA `(.L_x_47) ;  /* 0x00000004000c8947 */ /* 0x000fea0003800000 */
[----:B0-----:R-:W-:Y:S01]  /*2c30*/  LEA R37, R8, R7, 0x7 ;  /* 0x0000000708257211 */ /* 0x001fe200078e38ff */
[----:B------:R-:W-:Y:S03]  /*2c40*/  BSSY.RECONVERGENT B0, `(.L_x_48) ;  /* 0x0000021000007945 */ /* 0x000fe60003800200 */
[C---:B------:R-:W-:Y:S01]  /*2c50*/  ISETP.GE.AND P0, PT, R37.reuse, R6, PT ;  /* 0x000000062500720c */ /* 0x040fe20003f06270 */
[----:B------:R-:W-:-:S05]  /*2c60*/  VIADD R9, R37, 0x80 ;  /* 0x0000008025097836 */ /* 0x000fca0000000000 */
[----:B------:R-:W-:-:S07]  /*2c70*/  ISETP.GE.AND P1, PT, R9, R6, PT ;  /* 0x000000060900720c */ /* 0x000fce0003f26270 */
[----:B------:R-:W-:Y:S06]  /*2c80*/  @P0 BRA `(.L_x_49) ;  /* 0x0000000000700947 */ /* 0x000fec0003800000 */
[----:B------:R-:W-:-:S05]  /*2c90*/  IMAD.WIDE R34, R37, 0x68, R2 ;  /* 0x0000006825227825 */ /* 0x000fca00078e0202 */
[----:B-1----:R-:W2:Y:S04]  /*2ca0*/  LDG.E.64 R10, desc[UR4][R34.64] ;  /* 0x00000004220a7981 */ /* 0x002ea8000c1e1b00 */
        /* <DEDUP_REMOVED lines=26> */
.L_x_49:
[----:B------:R-:W-:Y:S05]  /*2e50*/  BSYNC.RECONVERGENT B0 ;  /* 0x0000000000007941 */ /* 0x000fea0003800200 */
.L_x_48:
[----:B------:R-:W-:Y:S04]  /*2e60*/  BSSY.RECONVERGENT B0, `(.L_x_50) ;  /* 0x000001e000007945 */ /* 0x000fe80003800200 */
[----:B------:R-:W-:Y:S05]  /*2e70*/  @P1 BRA `(.L_x_51) ;  /* 0x0000000000701947 */ /* 0x000fea0003800000 */
[----:B01----:R-:W-:-:S05]  /*2e80*/  IMAD.WIDE R10, R9, 0x68, R2 ;  /* 0x00000068090a7825 */ /* 0x003fca00078e0202 */
        /* <DEDUP_REMOVED lines=27> */
.L_x_51:
[----:B------:R-:W-:Y:S05]  /*3040*/  BSYNC.RECONVERGENT B0 ;  /* 0x0000000000007941 */ /* 0x000fea0003800200 */
.L_x_50:
[----:B------:R-:W-:-:S07]  /*3050*/  VIADD R8, R8, 0x2 ;  /* 0x0000000208087836 */ /* 0x000fce0000000000 */
.L_x_47:
[----:B------:R-:W-:-:S04]  /*3060*/  LOP3.LUT R0, R0, 0x1, RZ, 0xc0, !PT ;  /* 0x0000000100007812 */ /* 0x000fc800078ec0ff */
[----:B------:R-:W-:-:S13]  /*3070*/  ISETP.NE.U32.AND P0, PT, R0, 0x1, PT ;  /* 0x000000010000780c */ /* 0x000fda0003f05070 */
[----:B------:R-:W-:Y:S05]  /*3080*/  @P0 EXIT ;  /* 0x000000000000094d */ /* 0x000fea0003800000 */
[----:B012---:R-:W-:-:S04]  /*3090*/  LEA R33, R8, R7, 0x7 ;  /* 0x0000000708217211 */ /* 0x007fc800078e38ff */
[----:B------:R-:W-:-:S13]  /*30a0*/  ISETP.GE.AND P0, PT, R33, R6, PT ;  /* 0x000000062100720c */ /* 0x000fda0003f06270 */
[----:B------:R-:W-:Y:S05]  /*30b0*/  @P0 EXIT ;  /* 0x000000000000094d */ /* 0x000fea0003800000 */
        /* <DEDUP_REMOVED lines=15> */
[----:B--2---:R-:W-:Y:S04]  /*31b0*/  STG.E.64 desc[UR4][R4.64], R6 ;  /* 0x0000000604007986 */ /* 0x004fe8000c101b04 */
[----:B---3--:R-:W-:Y:S04]  /*31c0*/  STG.E.64 desc[UR4][R4.64+0x8], R8 ;  /* 0x0000080804007986 */ /* 0x008fe8000c101b04 */
[----:B----4-:R-:W-:Y:S04]  /*31d0*/  STG.E.64 desc[UR4][R4.64+0x10], R10 ;  /* 0x0000100a04007986 */ /* 0x010fe8000c101b04 */
[----:B-----5:R-:W-:Y:S04]  /*31e0*/  STG.E.64 desc[UR4][R4.64+0x18], R12 ;  /* 0x0000180c04007986 */ /* 0x020fe8000c101b04 */
[----:B------:R-:W-:Y:S04]  /*31f0*/  STG.E.64 desc[UR4][R4.64+0x20], R14 ;  /* 0x0000200e04007986 */ /* 0x000fe8000c101b04 */
[----:B------:R-:W-:Y:S04]  /*3200*/  STG.E.64 desc[UR4][R4.64+0x28], R16 ;  /* 0x0000281004007986 */ /* 0x000fe8000c101b04 */
[----:B------:R-:W-:Y:S04]  /*3210*/  STG.E.64 desc[UR4][R4.64+0x30], R18 ;  /* 0x0000301204007986 */ /* 0x000fe8000c101b04 */
[----:B------:R-:W-:Y:S04]  /*3220*/  STG.E.64 desc[UR4][R4.64+0x38], R20 ;  /* 0x0000381404007986 */ /* 0x000fe8000c101b04 */
[----:B------:R-:W-:Y:S04]  /*3230*/  STG.E.64 desc[UR4][R4.64+0x40], R22 ;  /* 0x0000401604007986 */ /* 0x000fe8000c101b04 */
[----:B------:R-:W-:Y:S04]  /*3240*/  STG.E.64 desc[UR4][R4.64+0x48], R24 ;  /* 0x0000481804007986 */ /* 0x000fe8000c101b04 */
[----:B------:R-:W-:Y:S04]  /*3250*/  STG.E.64 desc[UR4][R4.64+0x50], R26 ;  /* 0x0000501a04007986 */ /* 0x000fe8000c101b04 */
[----:B------:R-:W-:Y:S04]  /*3260*/  STG.E.64 desc[UR4][R4.64+0x58], R28 ;  /* 0x0000581c04007986 */ /* 0x000fe8000c101b04 */
[----:B------:R-:W-:Y:S01]  /*3270*/  STG.E.64 desc[UR4][R4.64+0x60], R30 ;  /* 0x0000601e04007986 */ /* 0x000fe2000c101b04 */
[----:B------:R-:W-:Y:S05]  /*3280*/  EXIT ;  /* 0x000000000000794d */ /* 0x000fea0003800000 */
.L_x_3:
[----:B------:R-:W-:-:S13]  /*3290*/  ISETP.GE.AND P0, PT, R0, 0x1, PT ;  /* 0x000000010000780c */ /* 0x000fda0003f06270 */
[----:B------:R-:W-:Y:S05]  /*32a0*/  @!P0 EXIT ;  /* 0x000000000000894d */ /* 0x000fea0003800000 */
[C---:B------:R-:W-:Y:S01]  /*32b0*/  ISETP.GE.U32.AND P0, PT, R0.reuse, 0x8, PT ;  /* 0x000000080000780c */ /* 0x040fe20003f06070 */
[----:B------:R-:W-:Y:S01]  /*32c0*/  IMAD.MOV.U32 R6, RZ, RZ, RZ ;  /* 0x000000ffff067224 */ /* 0x000fe200078e00ff */
[----:B------:R-:W-:-:S04]  /*32d0*/  LOP3.LUT R38, R0, 0x7, RZ, 0xc0, !PT ;  /* 0x0000000700267812 */ /* 0x000fc800078ec0ff */
[----:B------:R-:W-:-:S07]  /*32e0*/  ISETP.NE.AND P1, PT, R38, RZ, PT ;  /* 0x000000ff2600720c */ /* 0x000fce0003f25270 */
[----:B------:R-:W-:Y:S06]  /*32f0*/  @!P0 BRA `(.L_x_52) ;  /* 0x0000000c006c8947 */ /* 0x000fec0003800000 */
[----:B------:R-:W-:Y:S01]  /*3300*/  LOP3.LUT R6, R0, 0x7ffffff8, RZ, 0xc0, !PT ;  /* 0x7ffffff800067812 */ /* 0x000fe200078ec0ff */
[----:B------:R-:W-:-:S07]  /*3310*/  IMAD.MOV.U32 R10, RZ, RZ, RZ ;  /* 0x000000ffff0a7224 */ /* 0x000fce00078e00ff */
.L_x_53:
[----:B------:R-:W-:-:S05]  /*3320*/  LEA R11, R10, R7, 0x7 ;  /* 0x000000070a0b7211 */ /* 0x000fca00078e38ff */
[----:B------:R-:W-:-:S05]  /*3330*/  IMAD.WIDE.U32 R8, R11, 0x68, R2 ;  /* 0x000000680b087825 */ /* 0x000fca00078e0002 */
        /* <DEDUP_REMOVED lines=12> */
[----:B------:R0:W5:Y:S01]  /*3400*/  LDG.E.64 R18, desc[UR4][R8.64+0x60] ;  /* 0x0000600408127981 */ /* 0x000162000c1e1b00 */
[----:B------:R-:W-:-:S04]  /*3410*/  IMAD.WIDE.U32 R20, R11, 0x68, R4 ;  /* 0x000000680b147825 */ /* 0x000fc800078e0004 */
[----:B------:R-:W-:-:S04]  /*3420*/  VIADD R11, R11, 0x80 ;  /* 0x000000800b0b7836 */ /* 0x000fc80000000000 */
[C---:B0-----:R-:W-:Y:S01]  /*3430*/  IMAD.WIDE R8, R11.reuse, 0x68, R2 ;  /* 0x000000680b087825 */ /* 0x041fe200078e0202 */
[----:B--2---:R-:W-:Y:S04]  /*3440*/  STG.E.64 desc[UR4][R20.64], R30 ;  /* 0x0000001e14007986 */ /* 0x004fe8000c101b04 */
[----:B---3--:R-:W-:Y:S04]  /*3450*/  STG.E.64 desc[UR4][R20.64+0x8], R32 ;  /* 0x0000082014007986 */ /* 0x008fe8000c101b04 */
[----:B----4-:R-:W-:Y:S04]  /*3460*/  STG.E.64 desc[UR4][R20.64+0x10], R34 ;  /* 0x0000102214007986 */ /* 0x010fe8000c101b04 */
[----:B-----5:R-:W-:Y:S04]  /*3470*/  STG.E.64 desc[UR4][R20.64+0x18], R36 ;  /* 0x0000182414007986 */ /* 0x020fe8000c101b04 */
[----:B------:R0:W-:Y:S04]  /*3480*/  STG.E.64 desc[UR4][R20.64+0x20], R40 ;  /* 0x0000202814007986 */ /* 0x0001e8000c101b04 */
[----:B------:R-:W-:Y:S04]  /*3490*/  STG.E.64 desc[UR4][R20.64+0x28], R22 ;  /* 0x0000281614007986 */ /* 0x000fe8000c101b04 */
[----:B------:R-:W-:Y:S04]  /*34a0*/  STG.E.64 desc[UR4][R20.64+0x30], R24 ;  /* 0x0000301814007986 */ /* 0x000fe8000c101b04 */
[----:B------:R-:W-:Y:S04]  /*34b0*/  STG.E.64 desc[UR4][R20.64+0x38], R26 ;  /* 0x0000381a14007986 */ /* 0x000fe8000c101b04 */
[----:B------:R1:W-:Y:S04]  /*34c0*/  STG.E.64 desc[UR4][R20.64+0x40], R28 ;  /* 0x0000401c14007986 */ /* 0x0003e8000c101b04 */
[----:B------:R-:W-:Y:S04]  /*34d0*/  STG.E.64 desc[UR4][R20.64+0x48], R12 ;  /* 0x0000480c14007986 */ /* 0x000fe8000c101b04 */
[----:B------:R-:W-:Y:S04]  /*34e0*/  STG.E.64 desc[UR4][R20.64+0x50], R14 ;  /* 0x0000500e14007986 */ /* 0x000fe8000c101b04 */
[----:B------:R2:W-:Y:S04]  /*34f0*/  STG.E.64 desc[UR4][R20.64+0x58], R16 ;  /* 0x0000581014007986 */ /* 0x0005e8000c101b04 */
[----:B------:R3:W-:Y:S04]  /*3500*/  STG.E.64 desc[UR4][R20.64+0x60], R18 ;  /* 0x0000601214007986 */ /* 0x0007e8000c101b04 */
[----:B------:R-:W4:Y:S04]  /*3510*/  LDG.E.64 R42, desc[UR4][R8.64] ;  /* 0x00000004082a7981 */ /* 0x000f28000c1e1b00 */
[----:B0-----:R-:W5:Y:S04]  /*3520*/  LDG.E.64 R40, desc[UR4][R8.64+0x8] ;  /* 0x0000080408287981 */ /* 0x001f68000c1e1b00 */
[----:B------:R-:W5:Y:S04]  /*3530*/  LDG.E.64 R36, desc[UR4][R8.64+0x10] ;  /* 0x0000100408247981 */ /* 0x000f68000c1e1b00 */
[----:B------:R-:W5:Y:S04]  /*3540*/  LDG.E.64 R34, desc[UR4][R8.64+0x18] ;  /* 0x0000180408227981 */ /* 0x000f68000c1e1b00 */
[----:B------:R-:W5:Y:S04]  /*3550*/  LDG.E.64 R32, desc[UR4][R8.64+0x20] ;  /* 0x0000200408207981 */ /* 0x000f68000c1e1b00 */
[----:B------:R-:W5:Y:S04]  /*3560*/  LDG.E.64 R30, desc[UR4][R8.64+0x28] ;  /* 0x00002804081e7981 */ /* 0x000f68000c1e1b00 */
[----:B-1----:R-:W5:Y:S04]  /*3570*/  LDG.E.64 R28, desc[UR4][R8.64+0x30] ;  /* 0x00003004081c7981 */ /* 0x002f68000c1e1b00 */
[----:B------:R-:W5:Y:S04]  /*3580*/  LDG.E.64 R26, desc[UR4][R8.64+0x38] ;  /* 0x00003804081a7981 */ /* 0x000f68000c1e1b00 */
[----:B------:R-:W5:Y:S04]  /*3590*/  LDG.E.64 R24, desc[UR4][R8.64+0x40] ;  /* 0x0000400408187981 */ /* 0x000f68000c1e1b00 */
[----:B------:R-:W5:Y:S04]  /*35a0*/  LDG.E.64 R22, desc[UR4][R8.64+0x48] ;  /* 0x0000480408167981 */ /* 0x000f68000c1e1b00 */
[----:B--2---:R-:W2:Y:S04]  /*35b0*/  LDG.E.64 R16, desc[UR4][R8.64+0x50] ;  /* 0x0000500408107981 */ /* 0x004ea8000c1e1b00 */
[----:B------:R-:W2:Y:S04]  /*35c0*/  LDG.E.64 R14, desc[UR4][R8.64+0x58] ;  /* 0x00005804080e7981 */ /* 0x000ea8000c1e1b00 */
[----:B------:R-:W2:Y:S01]  /*35d0*/  LDG.E.64 R12, desc[UR4][R8.64+0x60] ;  /* 0x00006004080c7981 */ /* 0x000ea2000c1e1b00 */
[----:B---3--:R-:W-:-:S05]  /*35e0*/  IMAD.WIDE R18, R11, 0x68, R4 ;  /* 0x000000680b127825 */ /* 0x008fca00078e0204 */
[----:B----4-:R-:W-:Y:S04]  /*35f0*/  STG.E.64 desc[UR4][R18.64], R42 ;  /* 0x0000002a12007986 */ /* 0x010fe8000c101b04 */
[----:B-----5:R-:W-:Y:S04]  /*3600*/  STG.E.64 desc[UR4][R18.64+0x8], R40 ;  /* 0x0000082812007986 */ /* 0x020fe8000c101b04 */
[----:B------:R-:W-:Y:S04]  /*3610*/  STG.E.64 desc[UR4][R18.64+0x10], R36 ;  /* 0x0000102412007986 */ /* 0x000fe8000c101b04 */
[----:B------:R0:W-:Y:S04]  /*3620*/  STG.E.64 desc[UR4][R18.64+0x18], R34 ;  /* 0x0000182212007986 */ /* 0x0001e8000c101b04 */
[----:B------:R1:W-:Y:S04]  /*3630*/  STG.E.64 desc[UR4][R18.64+0x20], R32 ;  /* 0x0000202012007986 */ /* 0x0003e8000c101b04 */
[----:B------:R3:W-:Y:S04]  /*3640*/  STG.E.64 desc[UR4][R18.64+0x28], R30 ;  /* 0x0000281e12007986 */ /* 0x0007e8000c101b04 */
[----:B------:R4:W-:Y:S04]  /*3650*/  STG.E.64 desc[UR4][R18.64+0x30], R28 ;  /* 0x0000301c12007986 */ /* 0x0009e8000c101b04 */
[----:B------:R5:W-:Y:S04]  /*3660*/  STG.E.64 desc[UR4][R18.64+0x38], R26 ;  /* 0x0000381a12007986 */ /* 0x000be8000c101b04 */
[----:B------:R5:W-:Y:S04]  /*3670*/  STG.E.64 desc[UR4][R18.64+0x40], R24 ;  /* 0x0000401812007986 */ /* 0x000be8000c101b04 */
[----:B------:R5:W-:Y:S04]  /*3680*/  STG.E.64 desc[UR4][R18.64+0x48], R22 ;  /* 0x0000481612007986 */ /* 0x000be8000c101b04 */
[----:B--2---:R2:W-:Y:S04]  /*3690*/  STG.E.64 desc[UR4][R18.64+0x50], R16 ;  /* 0x0000501012007986 */ /* 0x0045e8000c101b04 */
[----:B------:R2:W-:Y:S04]  /*36a0*/  STG.E.64 desc[UR4][R18.64+0x58], R14 ;  /* 0x0000580e12007986 */ /* 0x0005e8000c101b04 */
[----:B------:R2:W-:Y:S04]  /*36b0*/  STG.E.64 desc[UR4][R18.64+0x60], R12 ;  /* 0x0000600c12007986 */ /* 0x0005e8000c101b04 */
[----:B------:R-:W2:Y:S04]  /*36c0*/  LDG.E.64 R20, desc[UR4][R8.64+0x3400] ;  /* 0x0034000408147981 */ /* 0x000ea8000c1e1b00 */
[----:B0-----:R-:W2:Y:S04]  /*36d0*/  LDG.E.64 R34, desc[UR4][R8.64+0x3408] ;  /* 0x0034080408227981 */ /* 0x001ea8000c1e1b00 */
[----:B-1----:R-:W2:Y:S04]  /*36e0*/  LDG.E.64 R32, desc[UR4][R8.64+0x3410] ;  /* 0x0034100408207981 */ /* 0x002ea8000c1e1b00 */
[----:B---3--:R-:W3:Y:S04]  /*36f0*/  LDG.E.64 R30, desc[UR4][R8.64+0x3418] ;  /* 0x00341804081e7981 */ /* 0x008ee8000c1e1b00 */
[----:B----4-:R-:W4:Y:S04]  /*3700*/  LDG.E.64 R28, desc[UR4][R8.64+0x3420] ;  /* 0x00342004081c7981 */ /* 0x010f28000c1e1b00 */
[----:B-----5:R-:W5:Y:S04]  /*3710*/  LDG.E.64 R26, desc[UR4][R8.64+0x3428] ;  /* 0x00342804081a7981 */ /* 0x020f68000c1e1b00 */
[----:B------:R-:W5:Y:S04]  /*3720*/  LDG.E.64 R24, desc[UR4][R8.64+0x3430] ;  /* 0x0034300408187981 */ /* 0x000f68000c1e1b00 */
[----:B------:R-:W5:Y:S04]  /*3730*/  LDG.E.64 R22, desc[UR4][R8.64+0x3438] ;  /* 0x0034380408167981 */ /* 0x000f68000c1e1b00 */
[----:B--2---:R-:W2:Y:S04]  /*3740*/  LDG.E.64 R16, desc[UR4][R8.64+0x3440] ;  /* 0x0034400408107981 */ /* 0x004ea8000c1e1b00 */
[----:B------:R-:W2:Y:S04]  /*3750*/  LDG.E.64 R14, desc[UR4][R8.64+0x3448] ;  /* 0x00344804080e7981 */ /* 0x000ea8000c1e1b00 */
[----:B------:R-:W2:Y:S04]  /*3760*/  LDG.E.64 R12, desc[UR4][R8.64+0x3450] ;  /* 0x00345004080c7981 */ /* 0x000ea8000c1e1b00 */
[----:B------:R-:W2:Y:S04]  /*3770*/  LDG.E.64 R36, desc[UR4][R8.64+0x3458] ;  /* 0x0034580408247981 */ /* 0x000ea8000c1e1b00 */
[----:B------:R-:W2:Y:S04]  /*3780*/  LDG.E.64 R40, desc[UR4][R8.64+0x3460] ;  /* 0x0034600408287981 */ /* 0x000ea8000c1e1b00 */
[----:B------:R0:W-:Y:S04]  /*3790*/  STG.E.64 desc[UR4][R18.64+0x3400], R20 ;  /* 0x0034001412007986 */ /* 0x0001e8000c101b04 */
[----:B------:R-:W-:Y:S04]  /*37a0*/  STG.E.64 desc[UR4][R18.64+0x3408], R34 ;  /* 0x0034082212007986 */ /* 0x000fe8000c101b04 */
[----:B------:R-:W-:Y:S04]  /*37b0*/  STG.E.64 desc[UR4][R18.64+0x3410], R32 ;  /* 0x0034102012007986 */ /* 0x000fe8000c101b04 */
[----:B---3--:R1:W-:Y:S04]  /*37c0*/  STG.E.64 desc[UR4][R18.64+0x3418], R30 ;  /* 0x0034181e12007986 */ /* 0x0083e8000c101b04 */
[----:B----4-:R3:W-:Y:S04]  /*37d0*/  STG.E.64 desc[UR4][R18.64+0x3420], R28 ;  /* 0x0034201c12007986 */ /* 0x0107e8000c101b04 */
[----:B-----5:R4:W-:Y:S04]  /*37e0*/  STG.E.64 desc[UR4][R18.64+0x3428], R26 ;  /* 0x0034281a12007986 */ /* 0x0209e8000c101b04 */
[----:B------:R5:W-:Y:S04]  /*37f0*/  STG.E.64 desc[UR4][R18.64+0x3430], R24 ;  /* 0x0034301812007986 */ /* 0x000be8000c101b04 */
[----:B------:R5:W-:Y:S04]  /*3800*/  STG.E.64 desc[UR4][R18.64+0x3438], R22 ;  /* 0x0034381612007986 */ /* 0x000be8000c101b04 */
[----:B--2---:R2:W-:Y:S04]  /*3810*/  STG.E.64 desc[UR4][R18.64+0x3440], R16 ;  /* 0x0034401012007986 */ /* 0x0045e8000c101b04 */
[----:B------:R2:W-:Y:S04]  /*3820*/  STG.E.64 desc[UR4][R18.64+0x3448], R14 ;  /* 0x0034480e12007986 */ /* 0x0005e8000c101b04 */
[----:B------:R2:W-:Y:S04]  /*3830*/  STG.E.64 desc[UR4][R18.64+0x3450], R12 ;  /* 0x0034500c12007986 */ /* 0x0005e8000c101b04 */
[----:B------:R2:W-:Y:S04]  /*3840*/  STG.E.64 desc[UR4][R18.64+0x3458], R36 ;  /* 0x0034582412007986 */ /* 0x0005e8000c101b04 */
[----:B------:R2:W-:Y:S04]  /*3850*/  STG.E.64 desc[UR4][R18.64+0x3460], R40 ;  /* 0x0034602812007986 */ /* 0x0005e8000c101b04 */
[----:B0-----:R-:W2:Y:S04]  /*3860*/  LDG.E.64 R20, desc[UR4][R8.64+0x6800] ;  /* 0x0068000408147981 */ /* 0x001ea8000c1e1b00 */
[----:B-1----:R-:W2:Y:S04]  /*3870*/  LDG.E.64 R30, desc[UR4][R8.64+0x6808] ;  /* 0x00680804081e7981 */ /* 0x002ea8000c1e1b00 */
[----:B---3--:R-:W3:Y:S04]  /*3880*/  LDG.E.64 R28, desc[UR4][R8.64+0x6810] ;  /* 0x00681004081c7981 */ /* 0x008ee8000c1e1b00 */
[----:B----4-:R-:W4:Y:S04]  /*3890*/  LDG.E.64 R26, desc[UR4][R8.64+0x6818] ;  /* 0x00681804081a7981 */ /* 0x010f28000c1e1b00 */
[----:B-----5:R-:W5:Y:S04]  /*38a0*/  LDG.E.64 R24, desc[UR4][R8.64+0x6820] ;  /* 0x0068200408187981 */ /* 0x020f68000c1e1b00 */
[----:B------:R-:W5:Y:S04]  /*38b0*/  LDG.E.64 R22, desc[UR4][R8.64+0x6828] ;  /* 0x0068280408167981 */ /* 0x000f68000c1e1b00 */
[----:B--2---:R-:W2:Y:S04]  /*38c0*/  LDG.E.64 R16, desc[UR4][R8.64+0x6830] ;  /* 0x0068300408107981 */ /* 0x004ea8000c1e1b00 */
[----:B------:R-:W2:Y:S04]  /*38d0*/  LDG.E.64 R14, desc[UR4][R8.64+0x6838] ;  /* 0x00683804080e7981 */ /* 0x000ea8000c1e1b00 */
[----:B------:R-:W2:Y:S04]  /*38e0*/  LDG.E.64 R12, desc[UR4][R8.64+0x6840] ;  /* 0x00684004080c7981 */ /* 0x000ea8000c1e1b00 */
[----:B------:R-:W2:Y:S04]  /*38f0*/  LDG.E.64 R32, desc[UR4][R8.64+0x6848] ;  /* 0x0068480408207981 */ /* 0x000ea8000c1e1b00 */
[----:B------:R-:W2:Y:S04]  /*3900*/  LDG.E.64 R34, desc[UR4][R8.64+0x6850] ;  /* 0x0068500408227981 */ /* 0x000ea8000c1e1b00 */
[----:B------:R-:W2:Y:S04]  /*3910*/  LDG.E.64 R36, desc[UR4][R8.64+0x6858] ;  /* 0x0068580408247981 */ /* 0x000ea8000c1e1b00 */
[----:B------:R-:W2:Y:S04]  /*3920*/  LDG.E.64 R40, desc[UR4][R8.64+0x6860] ;  /* 0x0068600408287981 */ /* 0x000ea8000c1e1b00 */
[----:B------:R0:W-:Y:S04]  /*3930*/  STG.E.64 desc[UR4][R18.64+0x6800], R20 ;  /* 0x0068001412007986 */ /* 0x0001e8000c101b04 */
[----:B------:R-:W-:Y:S04]  /*3940*/  STG.E.64 desc[UR4][R18.64+0x6808], R30 ;  /* 0x0068081e12007986 */ /* 0x000fe8000c101b04 */
[----:B---3--:R-:W-:Y:S04]  /*3950*/  STG.E.64 desc[UR4][R18.64+0x6810], R28 ;  /* 0x0068101c12007986 */ /* 0x008fe8000c101b04 */
[----:B----4-:R1:W-:Y:S04]  /*3960*/  STG.E.64 desc[UR4][R18.64+0x6818], R26 ;  /* 0x0068181a12007986 */ /* 0x0103e8000c101b04 */
[----:B-----5:R3:W-:Y:S04]  /*3970*/  STG.E.64 desc[UR4][R18.64+0x6820], R24 ;  /* 0x0068201812007986 */ /* 0x0207e8000c101b04 */
[----:B------:R4:W-:Y:S04]  /*3980*/  STG.E.64 desc[UR4][R18.64+0x6828], R22 ;  /* 0x0068281612007986 */ /* 0x0009e8000c101b04 */
[----:B--2---:R2:W-:Y:S04]  /*3990*/  STG.E.64 desc[UR4][R18.64+0x6830], R16 ;  /* 0x0068301012007986 */ /* 0x0045e8000c101b04 */
[----:B------:R5:W-:Y:S04]  /*39a0*/  STG.E.64 desc[UR4][R18.64+0x6838], R14 ;  /* 0x0068380e12007986 */ /* 0x000be8000c101b04 */
[----:B------:R5:W-:Y:S04]  /*39b0*/  STG.E.64 desc[UR4][R18.64+0x6840], R12 ;  /* 0x0068400c12007986 */ /* 0x000be8000c101b04 */
[----:B------:R5:W-:Y:S04]  /*39c0*/  STG.E.64 desc[UR4][R18.64+0x6848], R32 ;  /* 0x0068482012007986 */ /* 0x000be8000c101b04 */
[----:B------:R5:W-:Y:S04]  /*39d0*/  STG.E.64 desc[UR4][R18.64+0x6850], R34 ;  /* 0x0068502212007986 */ /* 0x000be8000c101b04 */
[----:B------:R5:W-:Y:S04]  /*39e0*/  STG.E.64 desc[UR4][R18.64+0x6858], R36 ;  /* 0x0068582412007986 */ /* 0x000be8000c101b04 */
[----:B------:R5:W-:Y:S04]  /*39f0*/  STG.E.64 desc[UR4][R18.64+0x6860], R40 ;  /* 0x0068602812007986 */ /* 0x000be8000c101b04 */
[----:B0-----:R-:W5:Y:S04]  /*3a00*/  LDG.E.64 R20, desc[UR4][R8.64+0x9c00] ;  /* 0x009c000408147981 */ /* 0x001f68000c1e1b00 */
[----:B-1----:R-:W5:Y:S04]  /*3a10*/  LDG.E.64 R26, desc[UR4][R8.64+0x9c08] ;  /* 0x009c0804081a7981 */ /* 0x002f68000c1e1b00 */
[----:B---3--:R-:W3:Y:S04]  /*3a20*/  LDG.E.64 R24, desc[UR4][R8.64+0x9c10] ;  /* 0x009c100408187981 */ /* 0x008ee8000c1e1b00 */
[----:B----4-:R-:W4:Y:S04]  /*3a30*/  LDG.E.64 R22, desc[UR4][R8.64+0x9c18] ;  /* 0x009c180408167981 */ /* 0x010f28000c1e1b00 */
[----:B--2---:R-:W2:Y:S04]  /*3a40*/  LDG.E.64 R16, desc[UR4][R8.64+0x9c20] ;  /* 0x009c200408107981 */ /* 0x004ea8000c1e1b00 */
[----:B-----5:R-:W5:Y:S04]  /*3a50*/  LDG.E.64 R14, desc[UR4][R8.64+0x9c28] ;  /* 0x009c2804080e7981 */ /* 0x020f68000c1e1b00 */
[----:B------:R-:W5:Y:S04]  /*3a60*/  LDG.E.64 R12, desc[UR4][R8.64+0x9c30] ;  /* 0x009c3004080c7981 */ /* 0x000f68000c1e1b00 */
[----:B------:R-:W5:Y:S04]  /*3a70*/  LDG.E.64 R28, desc[UR4][R8.64+0x9c38] ;  /* 0x009c3804081c7981 */ /* 0x000f68000c1e1b00 */
[----:B------:R-:W5:Y:S04]  /*3a80*/  LDG.E.64 R30, desc[UR4][R8.64+0x9c40] ;  /* 0x009c4004081e7981 */ /* 0x000f68000c1e1b00 */
[----:B------:R-:W5:Y:S04]  /*3a90*/  LDG.E.64 R32, desc[UR4][R8.64+0x9c48] ;  /* 0x009c480408207981 */ /* 0x000f68000c1e1b00 */
[----:B------:R-:W5:Y:S04]  /*3aa0*/  LDG.E.64 R34, desc[UR4][R8.64+0x9c50] ;  /* 0x009c500408227981 */ /* 0x000f68000c1e1b00 */
[----:B------:R-:W5:Y:S04]  /*3ab0*/  LDG.E.64 R36, desc[UR4][R8.64+0x9c58] ;  /* 0x009c580408247981 */ /* 0x000f68000c1e1b00 */
[----:B------:R-:W5:Y:S04]  /*3ac0*/  LDG.E.64 R40, desc[UR4][R8.64+0x9c60] ;  /* 0x009c600408287981 */ /* 0x000f68000c1e1b00 */
[----:B------:R0:W-:Y:S04]  /*3ad0*/  STG.E.64 desc[UR4][R18.64+0x9c00], R20 ;  /* 0x009c001412007986 */ /* 0x0001e8000c101b04 */
[----:B------:R-:W-:Y:S04]  /*3ae0*/  STG.E.64 desc[UR4][R18.64+0x9c08], R26 ;  /* 0x009c081a12007986 */ /* 0x000fe8000c101b04 */
[----:B---3--:R-:W-:Y:S04]  /*3af0*/  STG.E.64 desc[UR4][R18.64+0x9c10], R24 ;  /* 0x009c101812007986 */ /* 0x008fe8000c101b04 */
[----:B----4-:R1:W-:Y:S04]  /*3b00*/  STG.E.64 desc[UR4][R18.64+0x9c18], R22 ;  /* 0x009c181612007986 */ /* 0x0103e8000c101b04 */
[----:B--2---:R2:W-:Y:S04]  /*3b10*/  STG.E.64 desc[UR4][R18.64+0x9c20], R16 ;  /* 0x009c201012007986 */ /* 0x0045e8000c101b04 */
        /* <DEDUP_REMOVED lines=10> */
[----:B--2---:R-:W2:Y:S04]  /*3bc0*/  LDG.E.64 R16, desc[UR4][R8.64+0xd010] ;  /* 0x00d0100408107981 */ /* 0x004ea8000c1e1b00 */
[----:B---3--:R-:W3:Y:S04]  /*3bd0*/  LDG.E.64 R14, desc[UR4][R8.64+0xd018] ;  /* 0x00d01804080e7981 */ /* 0x008ee8000c1e1b00 */
[----:B----4-:R-:W4:Y:S04]  /*3be0*/  LDG.E.64 R12, desc[UR4][R8.64+0xd020] ;  /* 0x00d02004080c7981 */ /* 0x010f28000c1e1b00 */
[----:B------:R-:W4:Y:S04]  /*3bf0*/  LDG.E.64 R24, desc[UR4][R8.64+0xd028] ;  /* 0x00d0280408187981 */ /* 0x000f28000c1e1b00 */
[----:B------:R-:W4:Y:S04]  /*3c00*/  LDG.E.64 R26, desc[UR4][R8.64+0xd030] ;  /* 0x00d03004081a7981 */ /* 0x000f28000c1e1b00 */
[----:B-----5:R-:W5:Y:S04]  /*3c10*/  LDG.E.64 R28, desc[UR4][R8.64+0xd038] ;  /* 0x00d03804081c7981 */ /* 0x020f68000c1e1b00 */
[----:B------:R-:W5:Y:S04]  /*3c20*/  LDG.E.64 R30, desc[UR4][R8.64+0xd040] ;  /* 0x00d04004081e7981 */ /* 0x000f68000c1e1b00 */
[----:B------:R-:W5:Y:S04]  /*3c30*/  LDG.E.64 R32, desc[UR4][R8.64+0xd048] ;  /* 0x00d0480408207981 */ /* 0x000f68000c1e1b00 */
[----:B------:R-:W5:Y:S04]  /*3c40*/  LDG.E.64 R34, desc[UR4][R8.64+0xd050] ;  /* 0x00d0500408227981 */ /* 0x000f68000c1e1b00 */
[----:B------:R-:W5:Y:S04]  /*3c50*/  LDG.E.64 R36, desc[UR4][R8.64+0xd058] ;  /* 0x00d0580408247981 */ /* 0x000f68000c1e1b00 */
[----:B------:R-:W5:Y:S04]  /*3c60*/  LDG.E.64 R40, desc[UR4][R8.64+0xd060] ;  /* 0x00d0600408287981 */ /* 0x000f68000c1e1b00 */
[----:B------:R-:W-:Y:S04]  /*3c70*/  STG.E.64 desc[UR4][R18.64+0xd000], R20 ;  /* 0x00d0001412007986 */ /* 0x000fe8000c101b04 */
[----:B------:R-:W-:Y:S04]  /*3c80*/  STG.E.64 desc[UR4][R18.64+0xd008], R22 ;  /* 0x00d0081612007986 */ /* 0x000fe8000c101b04 */
[----:B--2---:R0:W-:Y:S04]  /*3c90*/  STG.E.64 desc[UR4][R18.64+0xd010], R16 ;  /* 0x00d0101012007986 */ /* 0x0041e8000c101b04 */
[----:B---3--:R1:W-:Y:S04]  /*3ca0*/  STG.E.64 desc[UR4][R18.64+0xd018], R14 ;  /* 0x00d0180e12007986 */ /* 0x0083e8000c101b04 */
[----:B----4-:R2:W-:Y:S04]  /*3cb0*/  STG.E.64 desc[UR4][R18.64+0xd020], R12 ;  /* 0x00d0200c12007986 */ /* 0x0105e8000c101b04 */
[----:B------:R3:W-:Y:S04]  /*3cc0*/  STG.E.64 desc[UR4][R18.64+0xd028], R24 ;  /* 0x00d0281812007986 */ /* 0x0007e8000c101b04 */
[----:B------:R4:W-:Y:S04]  /*3cd0*/  STG.E.64 desc[UR4][R18.64+0xd030], R26 ;  /* 0x00d0301a12007986 */ /* 0x0009e8000c101b04 */
[----:B-----5:R5:W-:Y:S04]  /*3ce0*/  STG.E.64 desc[UR4][R18.64+0xd038], R28 ;  /* 0x00d0381c12007986 */ /* 0x020be8000c101b04 */
        /* <DEDUP_REMOVED lines=8> */
[----:B------:R-:W2:Y:S04]  /*3d70*/  LDG.E.64 R20, desc[UR4][R8.64+0x10418] ;  /* 0x0104180408147981 */ /* 0x000ea8000c1e1b00 */
[----:B------:R-:W2:Y:S04]  /*3d80*/  LDG.E.64 R22, desc[UR4][R8.64+0x10420] ;  /* 0x0104200408167981 */ /* 0x000ea8000c1e1b00 */
[----:B---3--:R-:W3:Y:S04]  /*3d90*/  LDG.E.64 R24, desc[UR4][R8.64+0x10428] ;  /* 0x0104280408187981 */ /* 0x008ee8000c1e1b00 */
[----:B----4-:R-:W4:Y:S04]  /*3da0*/  LDG.E.64 R26, desc[UR4][R8.64+0x10430] ;  /* 0x01043004081a7981 */ /* 0x010f28000c1e1b00 */
        /* <DEDUP_REMOVED lines=9> */
[----:B------:R1:W-:Y:S04]  /*3e40*/  STG.E.64 desc[UR4][R18.64+0x10418], R20 ;  /* 0x0104181412007986 */ /* 0x0003e8000c101b04 */
[----:B------:R2:W-:Y:S04]  /*3e50*/  STG.E.64 desc[UR4][R18.64+0x10420], R22 ;  /* 0x0104201612007986 */ /* 0x0005e8000c101b04 */
        /* <DEDUP_REMOVED lines=8> */
[----:B0-----:R-:W5:Y:S04]  /*3ee0*/  LDG.E.64 R12, desc[UR4][R8.64+0x13800] ;  /* 0x01380004080c7981 */ /* 0x001f68000c1e1b00 */
[----:B------:R-:W5:Y:S04]  /*3ef0*/  LDG.E.64 R14, desc[UR4][R8.64+0x13808] ;  /* 0x01380804080e7981 */ /* 0x000f68000c1e1b00 */
[----:B------:R-:W5:Y:S04]  /*3f00*/  LDG.E.64 R16, desc[UR4][R8.64+0x13810] ;  /* 0x0138100408107981 */ /* 0x000f68000c1e1b00 */
[----:B-1----:R-:W5:Y:S04]  /*3f10*/  LDG.E.64 R20, desc[UR4][R8.64+0x13818] ;  /* 0x0138180408147981 */ /* 0x002f68000c1e1b00 */
[----:B--2---:R-:W2:Y:S04]  /*3f20*/  LDG.E.64 R22, desc[UR4][R8.64+0x13820] ;  /* 0x0138200408167981 */ /* 0x004ea8000c1e1b00 */
[----:B---3--:R-:W3:Y:S04]  /*3f30*/  LDG.E.64 R24, desc[UR4][R8.64+0x13828] ;  /* 0x0138280408187981 */ /* 0x008ee8000c1e1b00 */
[----:B----4-:R-:W4:Y:S04]  /*3f40*/  LDG.E.64 R26, desc[UR4][R8.64+0x13830] ;  /* 0x01383004081a7981 */ /* 0x010f28000c1e1b00 */
[----:B-----5:R-:W5:Y:S04]  /*3f50*/  LDG.E.64 R28, desc[UR4][R8.64+0x13838] ;  /* 0x01383804081c7981 */ /* 0x020f68000c1e1b00 */
[----:B------:R-:W5:Y:S04]  /*3f60*/  LDG.E.64 R30, desc[UR4][R8.64+0x13840] ;  /* 0x01384004081e7981 */ /* 0x000f68000c1e1b00 */
[----:B------:R-:W5:Y:S04]  /*3f70*/  LDG.E.64 R32, desc[UR4][R8.64+0x13848] ;  /* 0x0138480408207981 */ /* 0x000f68000c1e1b00 */
[----:B------:R-:W5:Y:S04]  /*3f80*/  LDG.E.64 R34, desc[UR4][R8.64+0x13850] ;  /* 0x0138500408227981 */ /* 0x000f68000c1e1b00 */
[----:B------:R-:W5:Y:S04]  /*3f90*/  LDG.E.64 R36, desc[UR4][R8.64+0x13858] ;  /* 0x0138580408247981 */ /* 0x000f68000c1e1b00 */
[----:B------:R-:W5:Y:S01]  /*3fa0*/  LDG.E.64 R40, desc[UR4][R8.64+0x13860] ;  /* 0x0138600408287981 */ /* 0x000f62000c1e1b00 */
[----:B------:R-:W-:-:S05]  /*3fb0*/  VIADD R10, R10, 0x8 ;  /* 0x000000080a0a7836 */ /* 0x000fca0000000000 */
[----:B------:R-:W-:Y:S01]  /*3fc0*/  ISETP.NE.AND P0, PT, R10, R6, PT ;  /* 0x000000060a00720c */ /* 0x000fe20003f05270 */
[----:B------:R0:W-:Y:S04]  /*3fd0*/  STG.E.64 desc[UR4][R18.64+0x13800], R12 ;  /* 0x0138000c12007986 */ /* 0x0001e8000c101b04 */
[----:B------:R0:W-:Y:S04]  /*3fe0*/  STG.E.64 desc[UR4][R18.64+0x13808], R14 ;  /* 0x0138080e12007986 */ /* 0x0001e8000c101b04 */
[----:B------:R0:W-:Y:S04]  /*3ff0*/  STG.E.64 desc[UR4][R18.64+0x13810], R16 ;  /* 0x0138101012007986 */ /* 0x0001e8000c101b04 */
[----:B------:R0:W-:Y:S04]  /*4000*/  STG.E.64 desc[UR4][R18.64+0x13818], R20 ;  /* 0x0138181412007986 */ /* 0x0001e8000c101b04 */
        /* <DEDUP_REMOVED lines=8> */
[----:B------:R0:W-:Y:S01]  /*4090*/  STG.E.64 desc[UR4][R18.64+0x13860], R40 ;  /* 0x0138602812007986 */ /* 0x0001e2000c101b04 */
[----:B------:R-:W-:Y:S05]  /*40a0*/  @P0 BRA `(.L_x_53) ;  /* 0xfffffff0009c0947 */ /* 0x000fea000383ffff */
.L_x_52:
[----:B------:R-:W-:Y:S05]  /*40b0*/  @!P1 EXIT ;  /* 0x000000000000994d */ /* 0x000fea0003800000 */
[----:B------:R-:W-:Y:S02]  /*40c0*/  ISETP.GE.U32.AND P0, PT, R38, 0x4, PT ;  /* 0x000000042600780c */ /* 0x000fe40003f06070 */
[----:B------:R-:W-:-:S04]  /*40d0*/  LOP3.LUT R39, R0, 0x3, RZ, 0xc0, !PT ;  /* 0x0000000300277812 */ /* 0x000fc800078ec0ff */
[----:B------:R-:W-:-:S07]  /*40e0*/  ISETP.NE.AND P1, PT, R39, RZ, PT ;  /* 0x000000ff2700720c */ /* 0x000fce0003f25270 */
[----:B------:R-:W-:Y:S06]  /*40f0*/  @!P0 BRA `(.L_x_54) ;  /* 0x0000000400b08947 */ /* 0x000fec0003800000 */
[----:B------:R-:W-:-:S05]  /*4100*/  LEA R11, R6, R7, 0x7 ;  /* 0x00000007060b7211 */ /* 0x000fca00078e38ff */
[----:B------:R-:W-:-:S05]  /*4110*/  IMAD.WIDE R8, R11, 0x68, R2 ;  /* 0x000000680b087825 */ /* 0x000fca00078e0202 */
        /* <DEDUP_REMOVED lines=91> */
[----:B------:R-:W5:Y:S01]  /*46d0*/  LDG.E.64 R36, desc[UR4][R8.64+0x9c60] ;  /* 0x009c600408247981 */ /* 0x000f62000c1e1b00 */
[----:B------:R-:W-:-:S03]  /*46e0*/  VIADD R6, R6, 0x4 ;  /* 0x0000000406067836 */ /* 0x000fc60000000000 */
        /* <DEDUP_REMOVED lines=12> */
[----:B------:R1:W-:Y:S02]  /*47b0*/  STG.E.64 desc[UR4][R10.64+0x9c60], R36 ;  /* 0x009c60240a007986 */ /* 0x0003e4000c101b04 */
.L_x_54:
[----:B------:R-:W-:Y:S05]  /*47c0*/  @!P1 EXIT ;  /* 0x000000000000994d */ /* 0x000fea0003800000 */
[----:B------:R-:W-:Y:S02]  /*47d0*/  ISETP.NE.AND P0, PT, R39, 0x1, PT ;  /* 0x000000012700780c */ /* 0x000fe40003f05270 */
[----:B------:R-:W-:-:S04]  /*47e0*/  LOP3.LUT R0, R0, 0x1, RZ, 0xc0, !PT ;  /* 0x0000000100007812 */ /* 0x000fc800078ec0ff */
[----:B------:R-:W-:-:S07]  /*47f0*/  ISETP.NE.U32.AND P1, PT, R0, 0x1, PT ;  /* 0x000000010000780c */ /* 0x000fce0003f25070 */
[----:B------:R-:W-:Y:S06]  /*4800*/  @!P0 BRA `(.L_x_55) ;  /* 0x0000000000e08947 */ /* 0x000fec0003800000 */
[----:B------:R-:W-:-:S04]  /*4810*/  IMAD R9, R6, 0x80, R7 ;  /* 0x0000008006097824 */ /* 0x000fc800078e0207 */
[----:B-1----:R-:W-:-:S05]  /*4820*/  IMAD.WIDE R10, R9, 0x68, R2 ;  /* 0x00000068090a7825 */ /* 0x002fca00078e0202 */
        /* <DEDUP_REMOVED lines=40> */
[----:B------:R-:W-:-:S03]  /*4ab0*/  IADD3 R6, PT, PT, R6, 0x2, RZ ;  /* 0x0000000206067810 */ /* 0x000fc60007ffe0ff */
        /* <DEDUP_REMOVED lines=13> */
.L_x_55:
[----:B------:R-:W-:Y:S05]  /*4b90*/  @P1 EXIT ;  /* 0x000000000000194d */ /* 0x000fea0003800000 */
[----:B------:R-:W-:-:S04]  /*4ba0*/  IMAD R7, R6, 0x80, R7 ;  /* 0x0000008006077824 */ /* 0x000fc800078e0207 */
[----:B------:R-:W-:-:S05]  /*4bb0*/  IMAD.WIDE R2, R7, 0x68, R2 ;  /* 0x0000006807027825 */ /* 0x000fca00078e0202 */
[----:B0-----:R-:W2:Y:S04]  /*4bc0*/  LDG.E.64 R8, desc[UR4][R2.64] ;  /* 0x0000000402087981 */ /* 0x001ea8000c1e1b00 */
[----:B-1----:R-:W3:Y:S04]  /*4bd0*/  LDG.E.64 R10, desc[UR4][R2.64+0x8] ;  /* 0x00000804020a7981 */ /* 0x002ee8000c1e1b00 */
        /* <DEDUP_REMOVED lines=26> */
.L_x_56:
[----:B------:R-:W-:-:S00]  /*4d80*/  BRA `(.L_x_56) ;  /* 0xfffffffc00fc7947 */ /* 0x000fc0000383ffff */
[----:B------:R-:W-:-:S00]  /*4d90*/  NOP ;  /* 0x0000000000007918 */ /* 0x000fc00000000000 */
        /* <DEDUP_REMOVED lines=14> */
.L_x_507:


//--------------------- .text._ZN3cub18CUB_300001_SM_10006detail9transform16transform_kernelINS2_10policy_hubILb1EN4cuda3std3__45tupleIJN6thrust24THRUST_300001_SM_1000_NS7pointerI11AutomobilisNSA_8cuda_cub3tagENSA_11use_defaultESF_EEEEEE10policy1000EiNS7_10__identityENSA_6detail15normal_iteratorINSA_10device_ptrISC_EEEEJPSC_EEEvT0_iT1_T2_DpNS2_10kernel_argIT3_EE --------------------------
	.section	.text._ZN3cub18CUB_300001_SM_10006detail9transform16transform_kernelINS2_10policy_hubILb1EN4cuda3std3__45tupleIJN6thrust24THRUST_300001_SM_1000_NS7pointerI11AutomobilisNSA_8cuda_cub3tagENSA_11use_defaultESF_EEEEEE10policy1000EiNS7_10__identityENSA_6detail15normal_iteratorINSA_10device_ptrISC_EEEEJPSC_EEEvT0_iT1_T2_DpNS2_10kernel_argIT3_EE,"ax",@progbits
	.align	128
        .global         _ZN3cub18CUB_300001_SM_10006detail9transform16transform_kernelINS2_10policy_hubILb1EN4cuda3std3__45tupleIJN6thrust24THRUST_300001_SM_1000_NS7pointerI11AutomobilisNSA_8cuda_cub3tagENSA_11use_defaultESF_EEEEEE10policy1000EiNS7_10__identityENSA_6detail15normal_iteratorINSA_10device_ptrISC_EEEEJPSC_EEEvT0_iT1_T2_DpNS2_10kernel_argIT3_EE
        .type           _ZN3cub18CUB_300001_SM_10006detail9transform16transform_kernelINS2_10policy_hubILb1EN4cuda3std3__45tupleIJN6thrust24THRUST_300001_SM_1000_NS7pointerI11AutomobilisNSA_8cuda_cub3tagENSA_11use_defaultESF_EEEEEE10policy1000EiNS7_10__identityENSA_6detail15normal_iteratorINSA_10device_ptrISC_EEEEJPSC_EEEvT0_iT1_T2_DpNS2_10kernel_argIT3_EE,@function
        .size           _ZN3cub18CUB_300001_SM_10006detail9transform16transform_kernelINS2_10policy_hubILb1EN4cuda3std3__45tupleIJN6thrust24THRUST_300001_SM_1000_NS7pointerI11AutomobilisNSA_8cuda_cub3tagENSA_11use_defaultESF_EEEEEE10policy1000EiNS7_10__identityENSA_6detail15normal_iteratorINSA_10device_ptrISC_EEEEJPSC_EEEvT0_iT1_T2_DpNS2_10kernel_argIT3_EE,(.L_x_508 - _ZN3cub18CUB_300001_SM_10006detail9transform16transform_kernelINS2_10policy_hubILb1EN4cuda3std3__45tupleIJN6thrust24THRUST_300001_SM_1000_NS7pointerI11AutomobilisNSA_8cuda_cub3tagENSA_11use_defaultESF_EEEEEE10policy1000EiNS7_10__identityENSA_6detail15normal_iteratorINSA_10device_ptrISC_EEEEJPSC_EEEvT0_iT1_T2_DpNS2_10kernel_argIT3_EE)
        .other          _ZN3cub18CUB_300001_SM_10006detail9transform16transform_kernelINS2_10policy_hubILb1EN4cuda3std3__45tupleIJN6thrust24THRUST_300001_SM_1000_NS7pointerI11AutomobilisNSA_8cuda_cub3tagENSA_11use_defaultESF_EEEEEE10policy1000EiNS7_10__identityENSA_6detail15normal_iteratorINSA_10device_ptrISC_EEEEJPSC_EEEvT0_iT1_T2_DpNS2_10kernel_argIT3_EE,@"STO_CUDA_ENTRY STV_DEFAULT"
_ZN3cub18CUB_300001_SM_10006detail9transform16transform_kernelINS2_10policy_hubILb1EN4cuda3std3__45tupleIJN6thrust24THRUST_300001_SM_1000_NS7pointerI11AutomobilisNSA_8cuda_cub3tagENSA_11use_defaultESF_EEEEEE10policy1000EiNS7_10__identityENSA_6detail15normal_iteratorINSA_10device_ptrISC_EEEEJPSC_EEEvT0_iT1_T2_DpNS2_10kernel_argIT3_EE:
.text._ZN3cub18CUB_300001_SM_10006detail9transform16transform_kernelINS2_10policy_hubILb1EN4cuda3std3__45tupleIJN6thrust24THRUST_300001_SM_1000_NS7pointerI11AutomobilisNSA_8cuda_cub3tagENSA_11use_defaultESF_EEEEEE10policy1000EiNS7_10__identityENSA_6detail15normal_iteratorINSA_10device_ptrISC_EEEEJPSC_EEEvT0_iT1_T2_DpNS2_10kernel_argIT3_EE:
[----:B------:R-:W-:Y:S08]  /*0000*/  LDC R1, c[0x0][0x37c] ;  /* 0x0000df00ff017b82 */ /* 0x000ff00000000800 */
[----:B------:R-:W0:Y:S01]  /*0010*/  S2UR UR4, SR_CTAID.X ;  /* 0x00000000000479c3 */ /* 0x000e220000002500 */
[----:B------:R-:W1:Y:S01]  /*0020*/  LDCU.64 UR6, c[0x0][0x380] ;  /* 0x00007000ff0677ac */ /* 0x000e620008000a00 */
[----:B------:R-:W2:Y:S01]  /*0030*/  S2R R0, SR_TID.X ;  /* 0x0000000000007919 */ /* 0x000ea20000002100 */
[----:B------:R-:W-:Y:S01]  /*0040*/  BSSY.RECONVERGENT B0, `(.L_x_57) ;  /* 0x0000019000007945 */ /* 0x000fe20003800200 */
[----:B------:R-:W3:Y:S04]  /*0050*/  LDCU.64 UR8, c[0x0][0x358] ;  /* 0x00006b00ff0877ac */ /* 0x000ee80008000a00 */
[----:B------:R-:W4:Y:S08]  /*0060*/  LDC.64 R36, c[0x0][0x398] ;  /* 0x0000e600ff247b82 */ /* 0x000f300000000a00 */
[----:B------:R-:W3:Y:S01]  /*0070*/  LDC.64 R6, c[0x0][0x390] ;  /* 0x0000e400ff067b82 */ /* 0x000ee20000000a00 */
[----:B-1----:R-:W-:Y:S01]  /*0080*/  USHF.L.U32 UR5, UR7, 0x7, URZ ;  /* 0x0000000707057899 */ /* 0x002fe200080006ff */
[----:B------:R-:W-:-:S03]  /*0090*/  MOV R3, UR6 ;  /* 0x0000000600037c02 */ /* 0x000fc60008000f00 */
[----:B0-----:R-:W-:-:S06]  /*00a0*/  UIMAD UR4, UR5, UR4, URZ ;  /* 0x00000004050472a4 */ /* 0x001fcc000f8e02ff */
[----:B------:R-:W-:Y:S02]  /*00b0*/  IADD3 R3, PT, PT, R3, -UR4, RZ ;  /* 0x8000000403037c10 */ /* 0x000fe4000fffe0ff */
[----:B------:R-:W-:Y:S02]  /*00c0*/  MOV R11, UR4 ;  /* 0x00000004000b7c02 */ /* 0x000fe40008000f00 */
[C---:B------:R-:W-:Y:S01]  /*00d0*/  VIMNMX R2, PT, PT, R3.reuse, UR5, PT ;  /* 0x0000000503027c48 */ /* 0x040fe2000bfe0100 */
[----:B--2---:R-:W-:Y:S01]  /*00e0*/  IMAD.SHL.U32 R9, R0, 0x80, RZ ;  /* 0x0000008000097824 */ /* 0x004fe200078e00ff */
[----:B------:R-:W-:-:S03]  /*00f0*/  ISETP.LT.AND P1, PT, R3, UR5, PT ;  /* 0x0000000503007c0c */ /* 0x000fc6000bf21270 */
[----:B------:R-:W-:-:S05]  /*0100*/  IMAD R8, R2, 0x68, RZ ;  /* 0x0000006802087824 */ /* 0x000fca00078e02ff */
[----:B------:R-:W-:-:S13]  /*0110*/  ISETP.GE.AND P0, PT, R9, R8, PT ;  /* 0x000000080900720c */ /* 0x000fda0003f06270 */
[----:B----4-:R-:W-:Y:S05]  /*0120*/  @P0 BRA `(.L_x_58) ;  /* 0x0000000000280947 */ /* 0x010fea0003800000 */
[----:B------:R-:W0:Y:S01]  /*0130*/  LDC.64 R4, c[0x0][0x398] ;  /* 0x0000e600ff047b82 */ /* 0x000e220000000a00 */
[----:B------:R-:W-:Y:S02]  /*0140*/  IMAD.U32 R3, RZ, RZ, UR4 ;  /* 0x00000004ff037e24 */ /* 0x000fe4000f8e00ff */
[----:B0-----:R-:W-:-:S04]  /*0150*/  IMAD.WIDE.U32 R4, R0, 0x80, R4 ;  /* 0x0000008000047825 */ /* 0x001fc800078e0004 */
[----:B------:R-:W-:-:S07]  /*0160*/  IMAD.WIDE R4, R3, 0x68, R4 ;  /* 0x0000006803047825 */ /* 0x000fce00078e0204 */
.L_x_59:
[----:B------:R-:W-:Y:S01]  /*0170*/  IADD3 R9, PT, PT, R9, 0x4000, RZ ;  /* 0x0000400009097810 */ /* 0x000fe20007ffe0ff */
[----:B------:R0:W-:Y:S03]  /*0180*/  CCTL.E.PF2 [R4] ;  /* 0x000000000400798f */ /* 0x0001e60000800100 */
[----:B------:R-:W-:Y:S02]  /*0190*/  ISETP.GE.AND P0, PT, R9, R8, PT ;  /* 0x000000080900720c */ /* 0x000fe40003f06270 */
[----:B0-----:R-:W-:-:S05]  /*01a0*/  IADD3 R4, P2, PT, R4, 0x4000, RZ ;  /* 0x0000400004047810 */ /* 0x001fca0007f5e0ff */
[----:B------:R-:W-:-:S06]  /*01b0*/  IMAD.X R5, RZ, RZ, R5, P2 ;  /* 0x000000ffff057224 */ /* 0x000fcc00010e0605 */
[----:B------:R-:W-:Y:S05]  /*01c0*/  @!P0 BRA `(.L_x_59) ;  /* 0xfffffffc00e88947 */ /* 0x000fea000383ffff */
.L_x_58:
[----:B---3--:R-:W-:Y:S05]  /*01d0*/  BSYNC.RECONVERGENT B0 ;  /* 0x0000000000007941 */ /* 0x008fea0003800200 */
.L_x_57:
[----:B------:R-:W-:-:S04]  /*01e0*/  IMAD.WIDE R36, R11, 0x68, R36 ;  /* 0x000000680b247825 */ /* 0x000fc800078e0224 */
[----:B------:R-:W-:Y:S01]  /*01f0*/  IMAD.WIDE R4, R11, 0x68, R6 ;  /* 0x000000680b047825 */ /* 0x000fe200078e0206 */
[----:B------:R-:W-:Y:S06]  /*0200*/  @P1 BRA `(.L_x_60) ;  /* 0x0000001800d81947 */ /* 0x000fec0003800000 */
[----:B------:R-:W-:-:S06]  /*0210*/  UISETP.GE.AND UP0, UPT, UR7, 0x1, UPT ;  /* 0x000000010700788c */ /* 0x000fcc000bf06270 */
[----:B------:R-:W-:-:S13]  /*0220*/  PLOP3.LUT P0, PT, PT, PT, UP0, 0x80, 0x8 ;  /* 0x000000000008781c */ /* 0x000fda0003f0f008 */
[----:B------:R-:W-:Y:S05]  /*0230*/  @!P0 EXIT ;  /* 0x000000000000894d */ /* 0x000fea0003800000 */
[----:B------:R-:W-:Y:S02]  /*0240*/  UISETP.GE.U32.AND UP0, UPT, UR7, 0x8, UPT ;  /* 0x000000080700788c */ /* 0x000fe4000bf06070 */
[----:B------:R-:W-:Y:S01]  /*0250*/  ULOP3.LUT UR6, UR7, 0x7, URZ, 0xc0, !UPT ;  /* 0x0000000707067892 */ /* 0x000fe2000f8ec0ff */
[----:B------:R-:W-:-:S06]  /*0260*/  UMOV UR4, URZ ;  /* 0x000000ff00047c82 */ /* 0x000fcc0008000000 */
[----:B------:R-:W-:Y:S05]  /*0270*/  BRA.U !UP0, `(.L_x_61) ;  /* 0x0000000d08707547 */ /* 0x000fea000b800000 */
[----:B------:R-:W-:Y:S01]  /*0280*/  ULOP3.LUT UR4, UR7, 0x7ffffff8, URZ, 0xc0, !UPT ;  /* 0x7ffffff807047892 */ /* 0x000fe2000f8ec0ff */
[----:B------:R-:W-:-:S11]  /*0290*/  UMOV UR5, URZ ;  /* 0x000000ff00057c82 */ /* 0x000fd60008000000 */
.L_x_62:
[----:B0-----:R-:W-:-:S05]  /*02a0*/  MOV R7, UR5 ;  /* 0x0000000500077c02 */ /* 0x001fca0008000f00 */
[----:B------:R-:W-:-:S04]  /*02b0*/  IMAD R7, R7, 0x80, R0 ;  /* 0x0000008007077824 */ /* 0x000fc800078e0200 */
        /* <DEDUP_REMOVED lines=14> */
[C---:B------:R-:W-:Y:S01]  /*03a0*/  IMAD.WIDE.U32 R16, R7.reuse, 0x68, R4 ;  /* 0x0000006807107825 */ /* 0x040fe200078e0004 */
[----:B------:R-:W-:-:S05]  /*03b0*/  IADD3 R7, PT, PT, R7, 0x80, RZ ;  /* 0x0000008007077810 */ /* 0x000fca0007ffe0ff */
        /* <DEDUP_REMOVED lines=9> */
[----:B------:R-:W-:Y:S04]  /*0450*/  STG.E.64 desc[UR8][R16.64+0x40], R24 ;  /* 0x0000401810007986 */ /* 0x000fe8000c101b08 */
[----:B------:R-:W-:Y:S04]  /*0460*/  STG.E.64 desc[UR8][R16.64+0x48], R8 ;  /* 0x0000480810007986 */ /* 0x000fe8000c101b08 */
[----:B------:R-:W-:Y:S04]  /*0470*/  STG.E.64 desc[UR8][R16.64+0x50], R10 ;  /* 0x0000500a10007986 */ /* 0x000fe8000c101b08 */
[----:B------:R-:W-:Y:S04]  /*0480*/  STG.E.64 desc[UR8][R16.64+0x58], R12 ;  /* 0x0000580c10007986 */ /* 0x000fe8000c101b08 */
[----:B------:R1:W-:Y:S04]  /*0490*/  STG.E.64 desc[UR8][R16.64+0x60], R14 ;  /* 0x0000600e10007986 */ /* 0x0003e8000c101b08 */
[----:B0-----:R-:W2:Y:S04]  /*04a0*/  LDG.E.64 R34, desc[UR8][R2.64+0x8] ;  /* 0x0000080802227981 */ /* 0x001ea8000c1e1b00 */
[----:B------:R-:W3:Y:S04]  /*04b0*/  LDG.E.64 R32, desc[UR8][R2.64+0x10] ;  /* 0x0000100802207981 */ /* 0x000ee8000c1e1b00 */
[----:B------:R-:W4:Y:S04]  /*04c0*/  LDG.E.64 R30, desc[UR8][R2.64+0x18] ;  /* 0x00001808021e7981 */ /* 0x000f28000c1e1b00 */
[----:B-1----:R-:W5:Y:S04]  /*04d0*/  LDG.E.64 R14, desc[UR8][R2.64] ;  /* 0x00000008020e7981 */ /* 0x002f68000c1e1b00 */
        /* <DEDUP_REMOVED lines=38> */
[----:B------:R-:W-:Y:S04]  /*0740*/  STG.E.64 desc[UR8][R6.64+0x3410], R28 ;  /* 0x0034101c06007986 */ /* 0x000fe8000c101b08 */
[----:B--2---:R-:W-:Y:S04]  /*0750*/  STG.E.64 desc[UR8][R6.64+0x3418], R26 ;  /* 0x0034181a06007986 */ /* 0x004fe8000c101b08 */
        /* <DEDUP_REMOVED lines=24> */
[----:B--2---:R-:W-:Y:S04]  /*08e0*/  STG.E.64 desc[UR8][R6.64+0x6810], R24 ;  /* 0x0068101806007986 */ /* 0x004fe8000c101b08 */
[----:B---3--:R-:W-:Y:S04]  /*08f0*/  STG.E.64 desc[UR8][R6.64+0x6818], R22 ;  /* 0x0068181606007986 */ /* 0x008fe8000c101b08 */
        /* <DEDUP_REMOVED lines=100> */
[----:B------:R-:W-:-:S04]  /*0f40*/  UIADD3 UR5, UPT, UPT, UR5, 0x8, URZ ;  /* 0x0000000805057890 */ /* 0x000fc8000fffe0ff */
[----:B------:R-:W-:Y:S01]  /*0f50*/  UISETP.NE.AND UP0, UPT, UR5, UR4, UPT ;  /* 0x000000040500728c */ /* 0x000fe2000bf05270 */
        /* <DEDUP_REMOVED lines=13> */
[----:B------:R-:W-:Y:S05]  /*1030*/  BRA.U UP0, `(.L_x_62) ;  /* 0xfffffff100987547 */ /* 0x000fea000b83ffff */
.L_x_61:
[----:B------:R-:W-:-:S13]  /*1040*/  ISETP.NE.AND P0, PT, RZ, UR6, PT ;  /* 0x00000006ff007c0c */ /* 0x000fda000bf05270 */
[----:B------:R-:W-:Y:S05]  /*1050*/  @!P0 EXIT ;  /* 0x000000000000894d */ /* 0x000fea0003800000 */
[----:B------:R-:W1:Y:S01]  /*1060*/  LDCU UR5, c[0x0][0x384] ;  /* 0x00007080ff0577ac */ /* 0x000e620008000800 */
[----:B------:R-:W-:Y:S02]  /*1070*/  UISETP.GE.U32.AND UP0, UPT, UR6, 0x4, UPT ;  /* 0x000000040600788c */ /* 0x000fe4000bf06070 */
[----:B-1----:R-:W-:-:S07]  /*1080*/  ULOP3.LUT UR6, UR5, 0x3, URZ, 0xc0, !UPT ;  /* 0x0000000305067892 */ /* 0x002fce000f8ec0ff */
[----:B------:R-:W-:Y:S05]  /*1090*/  BRA.U !UP0, `(.L_x_63) ;  /* 0x0000000508b47547 */ /* 0x000fea000b800000 */
[----:B0-----:R-:W-:-:S05]  /*10a0*/  IMAD.U32 R33, RZ, RZ, UR4 ;  /* 0x00000004ff217e24 */ /* 0x001fca000f8e00ff */
[----:B------:R-:W-:-:S05]  /*10b0*/  LEA R33, R33, R0, 0x7 ;  /* 0x0000000021217211 */ /* 0x000fca00078e38ff */
        /* <DEDUP_REMOVED lines=93> */
[----:B------:R-:W-:-:S03]  /*1690*/  UIADD3 UR4, UPT, UPT, UR4, 0x4, URZ ;  /* 0x0000000404047890 */ /* 0x000fc6000fffe0ff */
        /* <DEDUP_REMOVED lines=13> */
.L_x_63:
[----:B------:R-:W-:-:S13]  /*1770*/  ISETP.NE.AND P0, PT, RZ, UR6, PT ;  /* 0x00000006ff007c0c */ /* 0x000fda000bf05270 */
[----:B------:R-:W-:Y:S05]  /*1780*/  @!P0 EXIT ;  /* 0x000000000000894d */ /* 0x000fea0003800000 */
[----:B------:R-:W-:-:S09]  /*1790*/  UISETP.NE.AND UP0, UPT, UR6, 0x1, UPT ;  /* 0x000000010600788c */ /* 0x000fd2000bf05270 */
[----:B------:R-:W-:Y:S05]  /*17a0*/  BRA.U !UP0, `(.L_x_64) ;  /* 0x0000000108e47547 */ /* 0x000fea000b800000 */
[----:B------:R-:W-:-:S05]  /*17b0*/  IMAD.U32 R3, RZ, RZ, UR4 ;  /* 0x00000004ff037e24 */ /* 0x000fca000f8e00ff */
[----:B------:R-:W-:-:S05]  /*17c0*/  LEA R3, R3, R0, 0x7 ;  /* 0x0000000003037211 */ /* 0x000fca00078e38ff */
        /* <DEDUP_REMOVED lines=55> */
.L_x_64:
[----:B------:R-:W-:-:S04]  /*1b40*/  ULOP3.LUT UR5, UR5, 0x1, URZ, 0xc0, !UPT ;  /* 0x0000000105057892 */ /* 0x000fc8000f8ec0ff */
[----:B------:R-:W-:-:S06]  /*1b50*/  UISETP.NE.U32.AND UP0, UPT, UR5, 0x1, UPT ;  /* 0x000000010500788c */ /* 0x000fcc000bf05070 */
[----:B------:R-:W-:-:S13]  /*1b60*/  PLOP3.LUT P0, PT, PT, PT, UP0, 0x80, 0x8 ;  /* 0x000000000008781c */ /* 0x000fda0003f0f008 */
[----:B------:R-:W-:Y:S05]  /*1b70*/  @P0 EXIT ;  /* 0x000000000000094d */ /* 0x000fea0003800000 */
[----:B0-----:R-:W-:-:S05]  /*1b80*/  IMAD.U32 R3, RZ, RZ, UR4 ;  /* 0x00000004ff037e24 */ /* 0x001fca000f8e00ff */
[----:B------:R-:W-:-:S05]  /*1b90*/  LEA R3, R3, R0, 0x7 ;  /* 0x0000000003037211 */ /* 0x000fca00078e38ff */
        /* <DEDUP_REMOVED lines=29> */
.L_x_60:
        /* <DEDUP_REMOVED lines=9> */
.L_x_82:
[----:B012---:R-:W-:Y:S01]  /*1e00*/  IMAD.U32 R35, RZ, RZ, UR5 ;  /* 0x00000005ff237e24 */ /* 0x007fe2000f8e00ff */
[----:B------:R-:W-:Y:S01]  /*1e10*/  UIADD3 UR5, UPT, UPT, UR5, 0x8, URZ ;  /* 0x0000000805057890 */ /* 0x000fe2000fffe0ff */
[----:B------:R-:W-:Y:S03]  /*1e20*/  BSSY.RECONVERGENT B0, `(.L_x_66) ;  /* 0x0000032000007945 */ /* 0x000fe60003800200 */
[----:B------:R-:W-:Y:S01]  /*1e30*/  LEA R35, R35, R0, 0x7 ;  /* 0x0000000023237211 */ /* 0x000fe200078e38ff */
[----:B------:R-:W-:-:S03]  /*1e40*/  UISETP.NE.AND UP0, UPT, UR5, UR4, UPT ;  /* 0x000000040500728c */ /* 0x000fc6000bf05270 */
[C---:B------:R-:W-:Y:S01]  /*1e50*/  ISETP.GE.AND P6, PT, R35.reuse, R2, PT ;  /* 0x000000022300720c */ /* 0x040fe20003fc6270 */
[C---:B------:R-:W-:Y:S01]  /*1e60*/  VIADD R3, R35.reuse, 0x100 ;  /* 0x0000010023037836 */ /* 0x040fe20000000000 */
[C---:B------:R-:W-:Y:S01]  /*1e70*/  IADD3 R7, PT, PT, R35.reuse, 0x180, RZ ;  /* 0x0000018023077810 */ /* 0x040fe20007ffe0ff */
[----:B------:R-:W-:-:S03]  /*1e80*/  VIADD R9, R35, 0x200 ;  /* 0x0000020023097836 */ /* 0x000fc60000000000 */
[-C--:B------:R-:W-:Y:S02]  /*1e90*/  ISETP.GE.AND P0, PT, R3, R2.reuse, PT ;  /* 0x000000020300720c */ /* 0x080fe40003f06270 */
[----:B------:R-:W-:Y:S02]  /*1ea0*/  IADD3 R3, PT, PT, R35, 0x280, RZ ;  /* 0x0000028023037810 */ /* 0x000fe40007ffe0ff */
[----:B------:R-:W-:Y:S02]  /*1eb0*/  P2R R6, PR, RZ, 0x1 ;  /* 0x00000001ff067803 */ /* 0x000fe40000000000 */
[-C--:B------:R-:W-:Y:S01]  /*1ec0*/  ISETP.GE.AND P3, PT, R3, R2.reuse, PT ;  /* 0x000000020300720c */ /* 0x080fe20003f66270 */
[----:B------:R-:W-:Y:S01]  /*1ed0*/  VIADD R3, R35, 0x80 ;  /* 0x0000008023037836 */ /* 0x000fe20000000000 */
[-C--:B------:R-:W-:Y:S01]  /*1ee0*/  ISETP.GE.AND P1, PT, R7, R2.reuse, PT ;  /* 0x000000020700720c */ /* 0x080fe20003f26270 */
[----:B------:R-:W-:Y:S01]  /*1ef0*/  VIADD R7, R35, 0x300 ;  /* 0x0000030023077836 */ /* 0x000fe20000000000 */
[----:B------:R-:W-:-:S02]  /*1f00*/  ISETP.GE.AND P2, PT, R9, R2, PT ;  /* 0x000000020900720c */ /* 0x000fc40003f46270 */
[-C--:B------:R-:W-:Y:S02]  /*1f10*/  ISETP.GE.AND P0, PT, R3, R2.reuse, PT ;  /* 0x000000020300720c */ /* 0x080fe40003f06270 */
[----:B------:R-:W-:Y:S02]  /*1f20*/  IADD3 R9, PT, PT, R35, 0x380, RZ ;  /* 0x0000038023097810 */ /* 0x000fe40007ffe0ff */
[----:B------:R-:W-:Y:S02]  /*1f30*/  P2R R34, PR, RZ, 0x1 ;  /* 0x00000001ff227803 */ /* 0x000fe40000000000 */
[-C--:B------:R-:W-:Y:S02]  /*1f40*/  ISETP.GE.AND P4, PT, R7, R2.reuse, PT ;  /* 0x000000020700720c */ /* 0x080fe40003f86270 */
[----:B------:R-:W-:Y:S02]  /*1f50*/  ISETP.GE.AND P5, PT, R9, R2, PT ;  /* 0x000000020900720c */ /* 0x000fe40003fa6270 */
[----:B------:R-:W-:Y:S01]  /*1f60*/  ISETP.NE.AND P0, PT, R6, RZ, PT ;  /* 0x000000ff0600720c */ /* 0x000fe20003f05270 */
        /* <DEDUP_REMOVED lines=14> */
[----:B------:R0:W5:Y:S02]  /*2050*/  LDG.E.64 R30, desc[UR8][R32.64+0x60] ;  /* 0x00006008201e7981 */ /* 0x000164000c1e1b00 */
[----:B0-----:R-:W-:-:S05]  /*2060*/  IMAD.WIDE.U32 R32, R35, 0x68, R4 ;  /* 0x0000006823207825 */ /* 0x001fca00078e0004 */
        /* <DEDUP_REMOVED lines=13> */
.L_x_67:
[----:B------:R-:W-:Y:S05]  /*2140*/  BSYNC.RECONVERGENT B0 ;  /* 0x0000000000007941 */ /* 0x000fea0003800200 */
.L_x_66:
[----:B------:R-:W-:Y:S01]  /*2150*/  ISETP.NE.AND P6, PT, R34, RZ, PT ;  /* 0x000000ff2200720c */ /* 0x000fe20003fc5270 */
[----:B------:R-:W-:Y:S01]  /*2160*/  BSSY.RECONVERGENT B0, `(.L_x_68) ;  /* 0x000001e000007945 */ /* 0x000fe20003800200 */
[----:B0-----:R-:W-:-:S04]  /*2170*/  IMAD.WIDE R6, R3, 0x68, R36 ;  /* 0x0000006803067825 */ /* 0x001fc800078e0224 */
[----:B------:R-:W-:-:S07]  /*2180*/  IMAD.WIDE R8, R3, 0x68, R4 ;  /* 0x0000006803087825 */ /* 0x000fce00078e0204 */
[----:B------:R-:W-:Y:S05]  /*2190*/  @P6 BRA `(.L_x_69) ;  /* 0x0000000000686947 */ /* 0x000fea0003800000 */
        /* <DEDUP_REMOVED lines=26> */
.L_x_69:
[----:B------:R-:W-:Y:S05]  /*2340*/  BSYNC.RECONVERGENT B0 ;  /* 0x0000000000007941 */ /* 0x000fea0003800200 */
.L_x_68:
[----:B------:R-:W-:Y:S04]  /*2350*/  BSSY.RECONVERGENT B0, `(.L_x_70) ;  /* 0x000001c000007945 */ /* 0x000fe80003800200 */
        /* <DEDUP_REMOVED lines=27> */
.L_x_71:
[----:B------:R-:W-:Y:S05]  /*2510*/  BSYNC.RECONVERGENT B0 ;  /* 0x0000000000007941 */ /* 0x000fea0003800200 */
.L_x_70:
        /* <DEDUP_REMOVED lines=28> */
.L_x_73:
[----:B------:R-:W-:Y:S05]  /*26e0*/  BSYNC.RECONVERGENT B0 ;  /* 0x0000000000007941 */ /* 0x000fea0003800200 */
.L_x_72:
        /* <DEDUP_REMOVED lines=28> */
.L_x_75:
[----:B------:R-:W-:Y:S05]  /*28b0*/  BSYNC.RECONVERGENT B0 ;  /* 0x0000000000007941 */ /* 0x000fea0003800200 */
.L_x_74:
        /* <DEDUP_REMOVED lines=28> */
.L_x_77:
[----:B------:R-:W-:Y:S05]  /*2a80*/  BSYNC.RECONVERGENT B0 ;  /* 0x0000000000007941 */ /* 0x000fea0003800200 */
.L_x_76:
        /* <DEDUP_REMOVED lines=28> */
.L_x_79:
[----:B------:R-:W-:Y:S05]  /*2c50*/  BSYNC.RECONVERGENT B0 ;  /* 0x0000000000007941 */ /* 0x000fea0003800200 */
.L_x_78:
        /* <DEDUP_REMOVED lines=28> */
.L_x_81:
[----:B------:R-:W-:Y:S05]  /*2e20*/  BSYNC.RECONVERGENT B0 ;  /* 0x0000000000007941 */ /* 0x000fea0003800200 */
.L_x_80:
[----:B------:R-:W-:Y:S05]  /*2e30*/  BRA.U UP0, `(.L_x_82) ;  /* 0xffffffed00f07547 */ /* 0x000fea000b83ffff */
.L_x_65:
[----:B------:R-:W-:-:S13]  /*2e40*/  ISETP.NE.AND P0, PT, RZ, UR6, PT ;  /* 0x00000006ff007c0c */ /* 0x000fda000bf05270 */
[----:B------:R-:W-:Y:S05]  /*2e50*/  @!P0 EXIT ;  /* 0x000000000000894d */ /* 0x000fea0003800000 */
[----:B------:R-:W3:Y:S01]  /*2e60*/  LDCU UR5, c[0x0][0x384] ;  /* 0x00007080ff0577ac */ /* 0x000ee20008000800 */
[----:B------:R-:W-:Y:S02]  /*2e70*/  UISETP.GE.U32.AND UP0, UPT, UR6, 0x4, UPT ;  /* 0x000000040600788c */ /* 0x000fe4000bf06070 */
[----:B---3--:R-:W-:-:S07]  /*2e80*/  ULOP3.LUT UR7, UR5, 0x3, URZ, 0xc0, !UPT ;  /* 0x0000000305077892 */ /* 0x008fce000f8ec0ff */
[----:B------:R-:W-:Y:S05]  /*2e90*/  BRA.U !UP0, `(.L_x_83) ;  /* 0x0000000908187547 */ /* 0x000fea000b800000 */
[----:B------:R-:W-:Y:S01]  /*2ea0*/  MOV R3, UR4 ;  /* 0x0000000400037c02 */ /* 0x000fe20008000f00 */
[----:B------:R-:W-:Y:S04]  /*2eb0*/  BSSY.RECONVERGENT B0, `(.L_x_84) ;  /* 0x0000020000007945 */ /* 0x000fe80003800200 */
[----:B------:R-:W-:-:S05]  /*2ec0*/  IMAD R3, R3, 0x80, R0 ;  /* 0x0000008003037824 */ /* 0x000fca00078e0200 */
[----:B------:R-:W-:-:S13]  /*2ed0*/  ISETP.GE.AND P0, PT, R3, R2, PT ;  /* 0x000000020300720c */ /* 0x000fda0003f06270 */
[----:B------:R-:W-:Y:S05]  /*2ee0*/  @P0 BRA `(.L_x_85) ;  /* 0x0000000000700947 */ /* 0x000fea0003800000 */
[----:B012---:R-:W-:-:S05]  /*2ef0*/  IMAD.WIDE R34, R3, 0x68, R36 ;  /* 0x0000006803227825 */ /* 0x007fca00078e0224 */
        /* <DEDUP_REMOVED lines=27> */
.L_x_85:
[----:B------:R-:W-:Y:S05]  /*30b0*/  BSYNC.RECONVERGENT B0 ;  /* 0x0000000000007941 */ /* 0x000fea0003800200 */
.L_x_84:
[----:B012---:R-:W-:Y:S01]  /*30c0*/  IADD3 R33, PT, PT, R3, 0x80, RZ ;  /* 0x0000008003217810 */ /* 0x007fe20007ffe0ff */
[----:B------:R-:W-:Y:S03]  /*30d0*/  BSSY.RECONVERGENT B0, `(.L_x_86) ;  /* 0x000001f000007945 */ /* 0x000fe60003800200 */
        /* <DEDUP_REMOVED lines=30> */
.L_x_87:
[----:B------:R-:W-:Y:S05]  /*32c0*/  BSYNC.RECONVERGENT B0 ;  /* 0x0000000000007941 */ /* 0x000fea0003800200 */
.L_x_86:
[C---:B0-----:R-:W-:Y:S01]  /*32d0*/  VIADD R33, R3.reuse, 0x100 ;  /* 0x0000010003217836 */ /* 0x041fe20000000000 */
[----:B------:R-:W-:Y:S01]  /*32e0*/  IADD3 R3, PT, PT, R3, 0x180, RZ ;  /* 0x0000018003037810 */ /* 0x000fe20007ffe0ff */
[----:B------:R-:W-:Y:S01]  /*32f0*/  UIADD3 UR4, UPT, UPT, UR4, 0x4, URZ ;  /* 0x0000000404047890 */ /* 0x000fe2000fffe0ff */
        /* <DEDUP_REMOVED lines=32> */
.L_x_89:
[----:B------:R-:W-:Y:S05]  /*3500*/  BSYNC.RECONVERGENT B0 ;  /* 0x0000000000007941 */ /* 0x000fea0003800200 */
.L_x_88:
        /* <DEDUP_REMOVED lines=30> */
.L_x_90:
[----:B------:R-:W-:Y:S05]  /*36f0*/  BSYNC.RECONVERGENT B0 ;  /* 0x0000000000007941 */ /* 0x000fea0003800200 */
.L_x_83:
[----:B------:R-:W-:-:S13]  /*3700*/  ISETP.NE.AND P0, PT, RZ, UR7, PT ;  /* 0x00000007ff007c0c */ /* 0x000fda000bf05270 */
[----:B------:R-:W-:Y:S05]  /*3710*/  @!P0 EXIT ;  /* 0x000000000000894d */ /* 0x000fea0003800000 */
[----:B------:R-:W-:-:S09]  /*3720*/  UISETP.NE.AND UP0, UPT, UR7, 0x1, UPT ;  /* 0x000000010700788c */ /* 0x000fd2000bf05270 */
[----:B------:R-:W-:Y:S05]  /*3730*/  BRA.U !UP0, `(.L_x_91) ;  /* 0x0000000508107547 */ /* 0x000fea000b800000 */
[----:B012---:R-:W-:Y:S01]  /*3740*/  IMAD.U32 R33, RZ, RZ, UR4 ;  /* 0x00000004ff217e24 */ /* 0x007fe2000f8e00ff */
[----:B------:R-:W-:Y:S01]  /*3750*/  UIADD3 UR4, UPT, UPT, UR4, 0x2, URZ ;  /* 0x0000000204047890 */ /* 0x000fe2000fffe0ff */
[----:B------:R-:W-:Y:S03]  /*3760*/  BSSY.RECONVERGENT B0, `(.L_x_92) ;  /* 0x0000022000007945 */ /* 0x000fe60003800200 */
[----:B------:R-:W-:-:S04]  /*3770*/  LEA R33, R33, R0, 0x7 ;  /* 0x0000000021217211 */ /* 0x000fc800078e38ff */
[C---:B------:R-:W-:Y:S01]  /*3780*/  ISETP.GE.AND P0, PT, R33.reuse, R2, PT ;  /* 0x000000022100720c */ /* 0x040fe20003f06270 */
[----:B------:R-:W-:-:S05]  /*3790*/  VIADD R3, R33, 0x80 ;  /* 0x0000008021037836 */ /* 0x000fca0000000000 */
[----:B------:R-:W-:-:S07]  /*37a0*/  ISETP.GE.AND P1, PT, R3, R2, PT ;  /* 0x000000020300720c */ /* 0x000fce0003f26270 */
[----:B------:R-:W-:Y:S06]  /*37b0*/  @P0 BRA `(.L_x_93) ;  /* 0x0000000000700947 */ /* 0x000fec0003800000 */
        /* <DEDUP_REMOVED lines=28> */
.L_x_93:
[----:B------:R-:W-:Y:S05]  /*3980*/  BSYNC.RECONVERGENT B0 ;  /* 0x0000000000007941 */ /* 0x000fea0003800200 */
.L_x_92:
        /* <DEDUP_REMOVED lines=30> */
.L_x_94:
[----:B------:R-:W-:Y:S05]  /*3b70*/  BSYNC.RECONVERGENT B0 ;  /* 0x0000000000007941 */ /* 0x000fea0003800200 */
.L_x_91:
[----:B------:R-:W-:-:S04]  /*3b80*/  ULOP3.LUT UR6, UR5, 0x1, URZ, 0xc0, !UPT ;  /* 0x0000000105067892 */ /* 0x000fc8000f8ec0ff */
[----:B------:R-:W-:-:S06]  /*3b90*/  UISETP.NE.U32.AND UP0, UPT, UR6, 0x1, UPT ;  /* 0x000000010600788c */ /* 0x000fcc000bf05070 */
[----:B------:R-:W-:-:S13]  /*3ba0*/  PLOP3.LUT P0, PT, PT, PT, UP0, 0x80, 0x8 ;  /* 0x000000000008781c */ /* 0x000fda0003f0f008 */
[----:B------:R-:W-:Y:S05]  /*3bb0*/  @P0 EXIT ;  /* 0x000000000000094d */ /* 0x000fea0003800000 */
[----:B012---:R-:W-:-:S05]  /*3bc0*/  MOV R31, UR4 ;  /* 0x00000004001f7c02 */ /* 0x007fca0008000f00 */
[----:B------:R-:W-:-:S05]  /*3bd0*/  IMAD R31, R31, 0x80, R0 ;  /* 0x000000801f1f7824 */ /* 0x000fca00078e0200 */
        /* <DEDUP_REMOVED lines=31> */
.L_x_95:
        /* <DEDUP_REMOVED lines=11> */
.L_x_508:


//--------------------- .text._ZN3cub18CUB_300001_SM_10006detail9transform16transform_kernelINS2_10policy_hubILb1EN4cuda3std3__45tupleIJPK11AutomobilisEEEE10policy1000ElNS7_10__identityEN6thrust24THRUST_300001_SM_1000_NS10device_ptrIS9_EEJSB_EEEvT0_iT1_T2_DpNS2_10kernel_argIT3_EE --------------------------
	.section	.text._ZN3cub18CUB_300001_SM_10006detail9transform16transform_kernelINS2_10policy_hubILb1EN4cuda3std3__45tupleIJPK11AutomobilisEEEE10policy1000ElNS7_10__identityEN6thrust24THRUST_300001_SM_1000_NS10device_ptrIS9_EEJSB_EEEvT0_iT1_T2_DpNS2_10kernel_argIT3_EE,"ax",@progbits
	.align	128
        .global         _ZN3cub18CUB_300001_SM_10006detail9transform16transform_kernelINS2_10policy_hubILb1EN4cuda3std3__45tupleIJPK11AutomobilisEEEE10policy1000ElNS7_10__identityEN6thrust24THRUST_300001_SM_1000_NS10device_ptrIS9_EEJSB_EEEvT0_iT1_T2_DpNS2_10kernel_argIT3_EE
        .type           _ZN3cub18CUB_300001_SM_10006detail9transform16transform_kernelINS2_10policy_hubILb1EN4cuda3std3__45tupleIJPK11AutomobilisEEEE10policy1000ElNS7_10__identityEN6thrust24THRUST_300001_SM_1000_NS10device_ptrIS9_EEJSB_EEEvT0_iT1_T2_DpNS2_10kernel_argIT3_EE,@function
        .size           _ZN3cub18CUB_300001_SM_10006detail9transform16transform_kernelINS2_10policy_hubILb1EN4cuda3std3__45tupleIJPK11AutomobilisEEEE10policy1000ElNS7_10__identityEN6thrust24THRUST_300001_SM_1000_NS10device_ptrIS9_EEJSB_EEEvT0_iT1_T2_DpNS2_10kernel_argIT3_EE,(.L_x_509 - _ZN3cub18CUB_300001_SM_10006detail9transform16transform_kernelINS2_10policy_hubILb1EN4cuda3std3__45tupleIJPK11AutomobilisEEEE10policy1000ElNS7_10__identityEN6thrust24THRUST_300001_SM_1000_NS10device_ptrIS9_EEJSB_EEEvT0_iT1_T2_DpNS2_10kernel_argIT3_EE)
        .other          _ZN3cub18CUB_300001_SM_10006detail9transform16transform_kernelINS2_10policy_hubILb1EN4cuda3std3__45tupleIJPK11AutomobilisEEEE10policy1000ElNS7_10__identityEN6thrust24THRUST_300001_SM_1000_NS10device_ptrIS9_EEJSB_EEEvT0_iT1_T2_DpNS2_10kernel_argIT3_EE,@"STO_CUDA_ENTRY STV_DEFAULT"
_ZN3cub18CUB_300001_SM_10006detail9transform16transform_kernelINS2_10policy_hubILb1EN4cuda3std3__45tupleIJPK11AutomobilisEEEE10policy1000ElNS7_10__identityEN6thrust24THRUST_300001_SM_1000_NS10device_ptrIS9_EEJSB_EEEvT0_iT1_T2_DpNS2_10kernel_argIT3_EE:
.text._ZN3cub18CUB_300001_SM_10006detail9transform16transform_kernelINS2_10policy_hubILb1EN4cuda3std3__45tupleIJPK11AutomobilisEEEE10policy1000ElNS7_10__identityEN6thrust24THRUST_300001_SM_1000_NS10device_ptrIS9_EEJSB_EEEvT0_iT1_T2_DpNS2_10kernel_argIT3_EE:
        /* <DEDUP_REMOVED lines=34> */
.L_x_98:
[----:B------:R-:W-:Y:S01]  /*0220*/  VIADD R17, R17, 0x4000 ;  /* 0x0000400011117836 */ /* 0x000fe20000000000 */
[----:B------:R0:W-:Y:S04]  /*0230*/  CCTL.E.PF2 [R8] ;  /* 0x000000000800798f */ /* 0x0001e80000800100 */
[----:B------:R-:W-:Y:S02]  /*0240*/  ISETP.GE.AND P0, PT, R17, R4, PT ;  /* 0x000000041100720c */ /* 0x000fe40003f06270 */
[----:B0-----:R-:W-:-:S04]  /*0250*/  IADD3 R8, P2, PT, R8, 0x4000, RZ ;  /* 0x0000400008087810 */ /* 0x001fc80007f5e0ff */
[----:B------:R-:W-:-:S07]  /*0260*/  IADD3.X R9, PT, PT, RZ, R9, RZ, P2, !PT ;  /* 0x00000009ff097210 */ /* 0x000fce00017fe4ff */
[----:B------:R-:W-:Y:S05]  /*0270*/  @!P0 BRA `(.L_x_98) ;  /* 0xfffffffc00e88947 */ /* 0x000fea000383ffff */
.L_x_97:
[----:B------:R-:W-:Y:S05]  /*0280*/  BSYNC.RECONVERGENT B0 ;  /* 0x0000000000007941 */ /* 0x000fea0003800200 */
.L_x_96:
        /* <DEDUP_REMOVED lines=40> */
.L_x_102:
[----:B------:R-:W-:Y:S05]  /*0510*/  BSYNC.RECONVERGENT B0 ;  /* 0x0000000000007941 */ /* 0x000fea0003800200 */
.L_x_101:
        /* <DEDUP_REMOVED lines=47> */
.L_x_104:
[----:B------:R-:W-:Y:S05]  /*0810*/  BSYNC.RECONVERGENT B0 ;  /* 0x0000000000007941 */ /* 0x000fea0003800200 */
.L_x_103:
        /* <DEDUP_REMOVED lines=29> */
.L_x_106:
[----:B------:R-:W-:Y:S05]  /*09f0*/  BSYNC.RECONVERGENT B0 ;  /* 0x0000000000007941 */ /* 0x000fea0003800200 */
.L_x_105:
        /* <DEDUP_REMOVED lines=28> */
.L_x_108:
[----:B------:R-:W-:Y:S05]  /*0bc0*/  BSYNC.RECONVERGENT B0 ;  /* 0x0000000000007941 */ /* 0x000fea0003800200 */
.L_x_107:
        /* <DEDUP_REMOVED lines=28> */
.L_x_110:
[----:B------:R-:W-:Y:S05]  /*0d90*/  BSYNC.RECONVERGENT B0 ;  /* 0x0000000000007941 */ /* 0x000fea0003800200 */
.L_x_109:
        /* <DEDUP_REMOVED lines=28> */
.L_x_112:
[----:B------:R-:W-:Y:S05]  /*0f60*/  BSYNC.RECONVERGENT B0 ;  /* 0x0000000000007941 */ /* 0x000fea0003800200 */
.L_x_111:
        /* <DEDUP_REMOVED lines=28> */
.L_x_114:
[----:B------:R-:W-:Y:S05]  /*1130*/  BSYNC.RECONVERGENT B0 ;  /* 0x0000000000007941 */ /* 0x000fea0003800200 */
.L_x_113:
        /* <DEDUP_REMOVED lines=28> */
.L_x_116:
[----:B------:R-:W-:Y:S05]  /*1300*/  BSYNC.RECONVERGENT B0 ;  /* 0x0000000000007941 */ /* 0x000fea0003800200 */
.L_x_115:
[----:B------:R-:W-:Y:S05]  /*1310*/  @!P5 BRA `(.L_x_100) ;  /* 0x000000100008d947 */ /* 0x000fea0003800000 */
[----:B------:R-:W-:-:S07]  /*1320*/  HFMA2 R0, -RZ, RZ, 0, 4.76837158203125e-07 ;  /* 0x00000008ff007431 */ /* 0x000fce00000001ff */
.L_x_133:
        /* <DEDUP_REMOVED lines=46> */
.L_x_118:
[----:B------:R-:W-:Y:S05]  /*1610*/  BSYNC.RECONVERGENT B0 ;  /* 0x0000000000007941 */ /* 0x000fea0003800200 */
.L_x_117:
        /* <DEDUP_REMOVED lines=33> */
.L_x_120:
[----:B------:R-:W-:Y:S05]  /*1830*/  BSYNC.RECONVERGENT B0 ;  /* 0x0000000000007941 */ /* 0x000fea0003800200 */
.L_x_119:
        /* <DEDUP_REMOVED lines=29> */
.L_x_122:
[----:B------:R-:W-:Y:S05]  /*1a10*/  BSYNC.RECONVERGENT B0 ;  /* 0x0000000000007941 */ /* 0x000fea0003800200 */
.L_x_121:
        /* <DEDUP_REMOVED lines=28> */
.L_x_124:
[----:B------:R-:W-:Y:S05]  /*1be0*/  BSYNC.RECONVERGENT B0 ;  /* 0x0000000000007941 */ /* 0x000fea0003800200 */
.L_x_123:
        /* <DEDUP_REMOVED lines=28> */
.L_x_126:
[----:B------:R-:W-:Y:S05]  /*1db0*/  BSYNC.RECONVERGENT B0 ;  /* 0x0000000000007941 */ /* 0x000fea0003800200 */
.L_x_125:
        /* <DEDUP_REMOVED lines=28> */
.L_x_128:
[----:B------:R-:W-:Y:S05]  /*1f80*/  BSYNC.RECONVERGENT B0 ;  /* 0x0000000000007941 */ /* 0x000fea0003800200 */
.L_x_127:
        /* <DEDUP_REMOVED lines=28> */
.L_x_130:
[----:B------:R-:W-:Y:S05]  /*2150*/  BSYNC.RECONVERGENT B0 ;  /* 0x0000000000007941 */ /* 0x000fea0003800200 */
.L_x_129:
        /* <DEDUP_REMOVED lines=28> */
.L_x_132:
[----:B------:R-:W-:Y:S05]  /*2320*/  BSYNC.RECONVERGENT B0 ;  /* 0x0000000000007941 */ /* 0x000fea0003800200 */
.L_x_131:
[----:B------:R-:W-:Y:S05]  /*2330*/  @P5 BRA `(.L_x_133) ;  /* 0xffffffec00fc5947 */ /* 0x000fea000383ffff */
.L_x_100:
        /* <DEDUP_REMOVED lines=38> */
.L_x_136:
[----:B------:R-:W-:Y:S05]  /*25a0*/  BSYNC.RECONVERGENT B0 ;  /* 0x0000000000007941 */ /* 0x000fea0003800200 */
.L_x_135:
        /* <DEDUP_REMOVED lines=32> */
.L_x_138:
[----:B------:R-:W-:Y:S05]  /*27b0*/  BSYNC.RECONVERGENT B0 ;  /* 0x0000000000007941 */ /* 0x000fea0003800200 */
.L_x_137:
        /* <DEDUP_REMOVED lines=34> */
.L_x_140:
[----:B------:R-:W-:Y:S05]  /*29e0*/  BSYNC.RECONVERGENT B0 ;  /* 0x0000000000007941 */ /* 0x000fea0003800200 */
.L_x_139:
        /* <DEDUP_REMOVED lines=30> */
.L_x_142:
[----:B------:R-:W-:Y:S05]  /*2bd0*/  BSYNC.RECONVERGENT B0 ;  /* 0x0000000000007941 */ /* 0x000fea0003800200 */
.L_x_141:
[----:B------:R-:W-:-:S07]  /*2be0*/  VIADD R8, R8, 0x4 ;  /* 0x0000000408087836 */ /* 0x000fce0000000000 */
.L_x_134:
        /* <DEDUP_REMOVED lines=38> */
.L_x_145:
[----:B------:R-:W-:Y:S05]  /*2e50*/  BSYNC.RECONVERGENT B0 ;  /* 0x0000000000007941 */ /* 0x000fea0003800200 */
.L_x_144:
        /* <DEDUP_REMOVED lines=30> */
.L_x_147:
[----:B------:R-:W-:Y:S05]  /*3040*/  BSYNC.RECONVERGENT B0 ;  /* 0x0000000000007941 */ /* 0x000fea0003800200 */
.L_x_146:
[----:B------:R-:W-:-:S07]  /*3050*/  VIADD R8, R8, 0x2 ;  /* 0x0000000208087836 */ /* 0x000fce0000000000 */
.L_x_143:
        /* <DEDUP_REMOVED lines=35> */
.L_x_99:
        /* <DEDUP_REMOVED lines=9> */
.L_x_149:
        /* <DEDUP_REMOVED lines=217> */
.L_x_148:
        /* <DEDUP_REMOVED lines=113> */
.L_x_150:
        /* <DEDUP_REMOVED lines=61> */
.L_x_151:
        /* <DEDUP_REMOVED lines=31> */
.L_x_152:
        /* <DEDUP_REMOVED lines=16> */
.L_x_509:


//--------------------- .text._ZN3cub18CUB_300001_SM_10006detail9transform16transform_kernelINS2_10policy_hubILb1EN4cuda3std3__45tupleIJPK11AutomobilisEEEE10policy1000EiNS7_10__identityEN6thrust24THRUST_300001_SM_1000_NS10device_ptrIS9_EEJSB_EEEvT0_iT1_T2_DpNS2_10kernel_argIT3_EE --------------------------
	.section	.text._ZN3cub18CUB_300001_SM_10006detail9transform16transform_kernelINS2_10policy_hubILb1EN4cuda3std3__45tupleIJPK11AutomobilisEEEE10policy1000EiNS7_10__identityEN6thrust24THRUST_300001_SM_1000_NS10device_ptrIS9_EEJSB_EEEvT0_iT1_T2_DpNS2_10kernel_argIT3_EE,"ax",@progbits
	.align	128
        .global         _ZN3cub18CUB_300001_SM_10006detail9transform16transform_kernelINS2_10policy_hubILb1EN4cuda3std3__45tupleIJPK11AutomobilisEEEE10policy1000EiNS7_10__identityEN6thrust24THRUST_300001_SM_1000_NS10device_ptrIS9_EEJSB_EEEvT0_iT1_T2_DpNS2_10kernel_argIT3_EE
        .type           _ZN3cub18CUB_300001_SM_10006detail9transform16transform_kernelINS2_10policy_hubILb1EN4cuda3std3__45tupleIJPK11AutomobilisEEEE10policy1000EiNS7_10__identityEN6thrust24THRUST_300001_SM_1000_NS10device_ptrIS9_EEJSB_EEEvT0_iT1_T2_DpNS2_10kernel_argIT3_EE,@function
        .size           _ZN3cub18CUB_300001_SM_10006detail9transform16transform_kernelINS2_10policy_hubILb1EN4cuda3std3__45tupleIJPK11AutomobilisEEEE10policy1000EiNS7_10__identityEN6thrust24THRUST_300001_SM_1000_NS10device_ptrIS9_EEJSB_EEEvT0_iT1_T2_DpNS2_10kernel_argIT3_EE,(.L_x_510 - _ZN3cub18CUB_300001_SM_10006detail9transform16transform_kernelINS2_10policy_hubILb1EN4cuda3std3__45tupleIJPK11AutomobilisEEEE10policy1000EiNS7_10__identityEN6thrust24THRUST_300001_SM_1000_NS10device_ptrIS9_EEJSB_EEEvT0_iT1_T2_DpNS2_10kernel_argIT3_EE)
        .other          _ZN3cub18CUB_300001_SM_10006detail9transform16transform_kernelINS2_10policy_hubILb1EN4cuda3std3__45tupleIJPK11AutomobilisEEEE10policy1000EiNS7_10__identityEN6thrust24THRUST_300001_SM_1000_NS10device_ptrIS9_EEJSB_EEEvT0_iT1_T2_DpNS2_10kernel_argIT3_EE,@"STO_CUDA_ENTRY STV_DEFAULT"
_ZN3cub18CUB_300001_SM_10006detail9transform16transform_kernelINS2_10policy_hubILb1EN4cuda3std3__45tupleIJPK11AutomobilisEEEE10policy1000EiNS7_10__identityEN6thrust24THRUST_300001_SM_1000_NS10device_ptrIS9_EEJSB_EEEvT0_iT1_T2_DpNS2_10kernel_argIT3_EE:
.text._ZN3cub18CUB_300001_SM_10006detail9transform16transform_kernelINS2_10policy_hubILb1EN4cuda3std3__45tupleIJPK11AutomobilisEEEE10policy1000EiNS7_10__identityEN6thrust24THRUST_300001_SM_1000_NS10device_ptrIS9_EEJSB_EEEvT0_iT1_T2_DpNS2_10kernel_argIT3_EE:
        /* <DEDUP_REMOVED lines=23> */
.L_x_155:
[----:B------:R-:W-:Y:S01]  /*0170*/  IADD3 R9, PT, PT, R9, 0x4000, RZ ;  /* 0x0000400009097810 */ /* 0x000fe20007ffe0ff */
[----:B------:R0:W-:Y:S03]  /*0180*/  CCTL.E.PF2 [R4] ;  /* 0x000000000400798f */ /* 0x0001e60000800100 */
[----:B------:R-:W-:Y:S02]  /*0190*/  ISETP.GE.AND P0, PT, R9, R8, PT ;  /* 0x000000080900720c */ /* 0x000fe40003f06270 */
[----:B0-----:R-:W-:-:S05]  /*01a0*/  IADD3 R4, P2, PT, R4, 0x4000, RZ ;  /* 0x0000400004047810 */ /* 0x001fca0007f5e0ff */
[----:B------:R-:W-:-:S06]  /*01b0*/  IMAD.X R5, RZ, RZ, R5, P2 ;  /* 0x000000ffff057224 */ /* 0x000fcc00010e0605 */
[----:B------:R-:W-:Y:S05]  /*01c0*/  @!P0 BRA `(.L_x_155) ;  /* 0xfffffffc00e88947 */ /* 0x000fea000383ffff */
.L_x_154:
[----:B---3--:R-:W-:Y:S05]  /*01d0*/  BSYNC.RECONVERGENT B0 ;  /* 0x0000000000007941 */ /* 0x008fea0003800200 */
.L_x_153:
        /* <DEDUP_REMOVED lines=12> */
.L_x_158:
        /* <DEDUP_REMOVED lines=218> */
.L_x_157:
        /* <DEDUP_REMOVED lines=115> */
.L_x_159:
        /* <DEDUP_REMOVED lines=61> */
.L_x_160:
        /* <DEDUP_REMOVED lines=35> */
.L_x_156:
        /* <DEDUP_REMOVED lines=9> */
.L_x_178:
        /* <DEDUP_REMOVED lines=52> */
.L_x_163:
[----:B------:R-:W-:Y:S05]  /*2140*/  BSYNC.RECONVERGENT B0 ;  /* 0x0000000000007941 */ /* 0x000fea0003800200 */
.L_x_162:
        /* <DEDUP_REMOVED lines=31> */
.L_x_165:
[----:B------:R-:W-:Y:S05]  /*2340*/  BSYNC.RECONVERGENT B0 ;  /* 0x0000000000007941 */ /* 0x000fea0003800200 */
.L_x_164:
        /* <DEDUP_REMOVED lines=28> */
.L_x_167:
[----:B------:R-:W-:Y:S05]  /*2510*/  BSYNC.RECONVERGENT B0 ;  /* 0x0000000000007941 */ /* 0x000fea0003800200 */
.L_x_166:
        /* <DEDUP_REMOVED lines=28> */
.L_x_169:
[----:B------:R-:W-:Y:S05]  /*26e0*/  BSYNC.RECONVERGENT B0 ;  /* 0x0000000000007941 */ /* 0x000fea0003800200 */
.L_x_168:
        /* <DEDUP_REMOVED lines=28> */
.L_x_171:
[----:B------:R-:W-:Y:S05]  /*28b0*/  BSYNC.RECONVERGENT B0 ;  /* 0x0000000000007941 */ /* 0x000fea0003800200 */
.L_x_170:
        /* <DEDUP_REMOVED lines=28> */
.L_x_173:
[----:B------:R-:W-:Y:S05]  /*2a80*/  BSYNC.RECONVERGENT B0 ;  /* 0x0000000000007941 */ /* 0x000fea0003800200 */
.L_x_172:
        /* <DEDUP_REMOVED lines=28> */
.L_x_175:
[----:B------:R-:W-:Y:S05]  /*2c50*/  BSYNC.RECONVERGENT B0 ;  /* 0x0000000000007941 */ /* 0x000fea0003800200 */
.L_x_174:
        /* <DEDUP_REMOVED lines=28> */
.L_x_177:
[----:B------:R-:W-:Y:S05]  /*2e20*/  BSYNC.RECONVERGENT B0 ;  /* 0x0000000000007941 */ /* 0x000fea0003800200 */
.L_x_176:
[----:B------:R-:W-:Y:S05]  /*2e30*/  BRA.U UP0, `(.L_x_178) ;  /* 0xffffffed00f07547 */ /* 0x000fea000b83ffff */
.L_x_161:
        /* <DEDUP_REMOVED lines=39> */
.L_x_181:
[----:B------:R-:W-:Y:S05]  /*30b0*/  BSYNC.RECONVERGENT B0 ;  /* 0x0000000000007941 */ /* 0x000fea0003800200 */
.L_x_180:
        /* <DEDUP_REMOVED lines=32> */
.L_x_183:
[----:B------:R-:W-:Y:S05]  /*32c0*/  BSYNC.RECONVERGENT B0 ;  /* 0x0000000000007941 */ /* 0x000fea0003800200 */
.L_x_182:
        /* <DEDUP_REMOVED lines=35> */
.L_x_185:
[----:B------:R-:W-:Y:S05]  /*3500*/  BSYNC.RECONVERGENT B0 ;  /* 0x0000000000007941 */ /* 0x000fea0003800200 */
.L_x_184:
        /* <DEDUP_REMOVED lines=30> */
.L_x_186:
[----:B------:R-:W-:Y:S05]  /*36f0*/  BSYNC.RECONVERGENT B0 ;  /* 0x0000000000007941 */ /* 0x000fea0003800200 */
.L_x_179:
        /* <DEDUP_REMOVED lines=40> */
.L_x_189:
[----:B------:R-:W-:Y:S05]  /*3980*/  BSYNC.RECONVERGENT B0 ;  /* 0x0000000000007941 */ /* 0x000fea0003800200 */
.L_x_188:
        /* <DEDUP_REMOVED lines=30> */
.L_x_190:
[----:B------:R-:W-:Y:S05]  /*3b70*/  BSYNC.RECONVERGENT B0 ;  /* 0x0000000000007941 */ /* 0x000fea0003800200 */
.L_x_187:
        /* <DEDUP_REMOVED lines=37> */
.L_x_191:
        /* <DEDUP_REMOVED lines=11> */
.L_x_510:


//--------------------- .text._ZN3cub18CUB_300001_SM_10006detail9transform16transform_kernelINS2_10policy_hubILb1EN4cuda3std3__45tupleIJN6thrust24THRUST_300001_SM_1000_NS7pointerI11AutomobilisNSA_8cuda_cub3tagENSA_11use_defaultESF_EEEEEE10policy1000ElNS7_10__identityEPSC_JSL_EEEvT0_iT1_T2_DpNS2_10kernel_argIT3_EE --------------------------
	.section	.text._ZN3cub18CUB_300001_SM_10006detail9transform16transform_kernelINS2_10policy_hubILb1EN4cuda3std3__45tupleIJN6thrust24THRUST_300001_SM_1000_NS7pointerI11AutomobilisNSA_8cuda_cub3tagENSA_11use_defaultESF_EEEEEE10policy1000ElNS7_10__identityEPSC_JSL_EEEvT0_iT1_T2_DpNS2_10kernel_argIT3_EE,"ax",@progbits
	.align	128
        .global         _ZN3cub18CUB_300001_SM_10006detail9transform16transform_kernelINS2_10policy_hubILb1EN4cuda3std3__45tupleIJN6thrust24THRUST_300001_SM_1000_NS7pointerI11AutomobilisNSA_8cuda_cub3tagENSA_11use_defaultESF_EEEEEE10policy1000ElNS7_10__identityEPSC_JSL_EEEvT0_iT1_T2_DpNS2_10kernel_argIT3_EE
        .type           _ZN3cub18CUB_300001_SM_10006detail9transform16transform_kernelINS2_10policy_hubILb1EN4cuda3std3__45tupleIJN6thrust24THRUST_300001_SM_1000_NS7pointerI11AutomobilisNSA_8cuda_cub3tagENSA_11use_defaultESF_EEEEEE10policy1000ElNS7_10__identityEPSC_JSL_EEEvT0_iT1_T2_DpNS2_10kernel_argIT3_EE,@function
        .size           _ZN3cub18CUB_300001_SM_10006detail9transform16transform_kernelINS2_10policy_hubILb1EN4cuda3std3__45tupleIJN6thrust24THRUST_300001_SM_1000_NS7pointerI11AutomobilisNSA_8cuda_cub3tagENSA_11use_defaultESF_EEEEEE10policy1000ElNS7_10__identityEPSC_JSL_EEEvT0_iT1_T2_DpNS2_10kernel_argIT3_EE,(.L_x_511 - _ZN3cub18CUB_300001_SM_10006detail9transform16transform_kernelINS2_10policy_hubILb1EN4cuda3std3__45tupleIJN6thrust24THRUST_300001_SM_1000_NS7pointerI11AutomobilisNSA_8cuda_cub3tagENSA_11use_defaultESF_EEEEEE10policy1000ElNS7_10__identityEPSC_JSL_EEEvT0_iT1_T2_DpNS2_10kernel_argIT3_EE)
        .other          _ZN3cub18CUB_300001_SM_10006detail9transform16transform_kernelINS2_10policy_hubILb1EN4cuda3std3__45tupleIJN6thrust24THRUST_300001_SM_1000_NS7pointerI11AutomobilisNSA_8cuda_cub3tagENSA_11use_defaultESF_EEEEEE10policy1000ElNS7_10__identityEPSC_JSL_EEEvT0_iT1_T2_DpNS2_10kernel_argIT3_EE,@"STO_CUDA_ENTRY STV_DEFAULT"
_ZN3cub18CUB_300001_SM_10006detail9transform16transform_kernelINS2_10policy_hubILb1EN4cuda3std3__45tupleIJN6thrust24THRUST_300001_SM_1000_NS7pointerI11AutomobilisNSA_8cuda_cub3tagENSA_11use_defaultESF_EEEEEE10policy1000ElNS7_10__identityEPSC_JSL_EEEvT0_iT1_T2_DpNS2_10kernel_argIT3_EE:
.text._ZN3cub18CUB_300001_SM_10006detail9transform16transform_kernelINS2_10policy_hubILb1EN4cuda3std3__45tupleIJN6thrust24THRUST_300001_SM_1000_NS7pointerI11AutomobilisNSA_8cuda_cub3tagENSA_11use_defaultESF_EEEEEE10policy1000ElNS7_10__identityEPSC_JSL_EEEvT0_iT1_T2_DpNS2_10kernel_argIT3_EE:
        /* <DEDUP_REMOVED lines=34> */
.L_x_194:
[----:B------:R-:W-:Y:S01]  /*0220*/  VIADD R17, R17, 0x4000 ;  /* 0x0000400011117836 */ /* 0x000fe20000000000 */
[----:B------:R0:W-:Y:S04]  /*0230*/  CCTL.E.PF2 [R8] ;  /* 0x000000000800798f */ /* 0x0001e80000800100 */
[----:B------:R-:W-:Y:S02]  /*0240*/  ISETP.GE.AND P0, PT, R17, R4, PT ;  /* 0x000000041100720c */ /* 0x000fe40003f06270 */
[----:B0-----:R-:W-:-:S04]  /*0250*/  IADD3 R8, P2, PT, R8, 0x4000, RZ ;  /* 0x0000400008087810 */ /* 0x001fc80007f5e0ff */
[----:B------:R-:W-:-:S07]  /*0260*/  IADD3.X R9, PT, PT, RZ, R9, RZ, P2, !PT ;  /* 0x00000009ff097210 */ /* 0x000fce00017fe4ff */
[----:B------:R-:W-:Y:S05]  /*0270*/  @!P0 BRA `(.L_x_194) ;  /* 0xfffffffc00e88947 */ /* 0x000fea000383ffff */
.L_x_193:
[----:B------:R-:W-:Y:S05]  /*0280*/  BSYNC.RECONVERGENT B0 ;  /* 0x0000000000007941 */ /* 0x000fea0003800200 */
.L_x_192:
        /* <DEDUP_REMOVED lines=40> */
.L_x_198:
[----:B------:R-:W-:Y:S05]  /*0510*/  BSYNC.RECONVERGENT B0 ;  /* 0x0000000000007941 */ /* 0x000fea0003800200 */
.L_x_197:
        /* <DEDUP_REMOVED lines=47> */
.L_x_200:
[----:B------:R-:W-:Y:S05]  /*0810*/  BSYNC.RECONVERGENT B0 ;  /* 0x0000000000007941 */ /* 0x000fea0003800200 */
.L_x_199:
        /* <DEDUP_REMOVED lines=29> */
.L_x_202:
[----:B------:R-:W-:Y:S05]  /*09f0*/  BSYNC.RECONVERGENT B0 ;  /* 0x0000000000007941 */ /* 0x000fea0003800200 */
.L_x_201:
        /* <DEDUP_REMOVED lines=28> */
.L_x_204:
[----:B------:R-:W-:Y:S05]  /*0bc0*/  BSYNC.RECONVERGENT B0 ;  /* 0x0000000000007941 */ /* 0x000fea0003800200 */
.L_x_203:
        /* <DEDUP_REMOVED lines=28> */
.L_x_206:
[----:B------:R-:W-:Y:S05]  /*0d90*/  BSYNC.RECONVERGENT B0 ;  /* 0x0000000000007941 */ /* 0x000fea0003800200 */
.L_x_205:
        /* <DEDUP_REMOVED lines=28> */
.L_x_208:
[----:B------:R-:W-:Y:S05]  /*0f60*/  BSYNC.RECONVERGENT B0 ;  /* 0x0000000000007941 */ /* 0x000fea0003800200 */
.L_x_207:
        /* <DEDUP_REMOVED lines=28> */
.L_x_210:
[----:B------:R-:W-:Y:S05]  /*1130*/  BSYNC.RECONVERGENT B0 ;  /* 0x0000000000007941 */ /* 0x000fea0003800200 */
.L_x_209:
        /* <DEDUP_REMOVED lines=28> */
.L_x_212:
[----:B------:R-:W-:Y:S05]  /*1300*/  BSYNC.RECONVERGENT B0 ;  /* 0x0000000000007941 */ /* 0x000fea0003800200 */
.L_x_211:
[----:B------:R-:W-:Y:S05]  /*1310*/  @!P5 BRA `(.L_x_196) ;  /* 0x000000100008d947 */ /* 0x000fea0003800000 */
[----:B------:R-:W-:-:S07]  /*1320*/  HFMA2 R0, -RZ, RZ, 0, 4.76837158203125e-07 ;  /* 0x00000008ff007431 */ /* 0x000fce00000001ff */
.L_x_229:
        /* <DEDUP_REMOVED lines=46> */
.L_x_214:
[----:B------:R-:W-:Y:S05]  /*1610*/  BSYNC.RECONVERGENT B0 ;  /* 0x0000000000007941 */ /* 0x000fea0003800200 */
.L_x_213:
        /* <DEDUP_REMOVED lines=33> */
.L_x_216:
[----:B------:R-:W-:Y:S05]  /*1830*/  BSYNC.RECONVERGENT B0 ;  /* 0x0000000000007941 */ /* 0x000fea0003800200 */
.L_x_215:
        /* <DEDUP_REMOVED lines=29> */
.L_x_218:
[----:B------:R-:W-:Y:S05]  /*1a10*/  BSYNC.RECONVERGENT B0 ;  /* 0x0000000000007941 */ /* 0x000fea0003800200 */
.L_x_217:
        /* <DEDUP_REMOVED lines=28> */
.L_x_220:
[----:B------:R-:W-:Y:S05]  /*1be0*/  BSYNC.RECONVERGENT B0 ;  /* 0x0000000000007941 */ /* 0x000fea0003800200 */
.L_x_219:
        /* <DEDUP_REMOVED lines=28> */
.L_x_222:
[----:B------:R-:W-:Y:S05]  /*1db0*/  BSYNC.RECONVERGENT B0 ;  /* 0x0000000000007941 */ /* 0x000fea0003800200 */
.L_x_221:
        /* <DEDUP_REMOVED lines=28> */
.L_x_224:
[----:B------:R-:W-:Y:S05]  /*1f80*/  BSYNC.RECONVERGENT B0 ;  /* 0x0000000000007941 */ /* 0x000fea0003800200 */
.L_x_223:
        /* <DEDUP_REMOVED lines=28> */
.L_x_226:
[----:B------:R-:W-:Y:S05]  /*2150*/  BSYNC.RECONVERGENT B0 ;  /* 0x0000000000007941 */ /* 0x000fea0003800200 */
.L_x_225:
        /* <DEDUP_REMOVED lines=28> */
.L_x_228:
[----:B------:R-:W-:Y:S05]  /*2320*/  BSYNC.RECONVERGENT B0 ;  /* 0x0000000000007941 */ /* 0x000fea0003800200 */
.L_x_227:
[----:B------:R-:W-:Y:S05]  /*2330*/  @P5 BRA `(.L_x_229) ;  /* 0xffffffec00fc5947 */ /* 0x000fea000383ffff */
.L_x_196:
        /* <DEDUP_REMOVED lines=38> */
.L_x_232:
[----:B------:R-:W-:Y:S05]  /*25a0*/  BSYNC.RECONVERGENT B0 ;  /* 0x0000000000007941 */ /* 0x000fea0003800200 */
.L_x_231:
        /* <DEDUP_REMOVED lines=32> */
.L_x_234:
[----:B------:R-:W-:Y:S05]  /*27b0*/  BSYNC.RECONVERGENT B0 ;  /* 0x0000000000007941 */ /* 0x000fea0003800200 */
.L_x_233:
        /* <DEDUP_REMOVED lines=34> */
.L_x_236:
[----:B------:R-:W-:Y:S05]  /*29e0*/  BSYNC.RECONVERGENT B0 ;  /* 0x0000000000007941 */ /* 0x000fea0003800200 */
.L_x_235:
        /* <DEDUP_REMOVED lines=30> */
.L_x_238:
[----:B------:R-:W-:Y:S05]  /*2bd0*/  BSYNC.RECONVERGENT B0 ;  /* 0x0000000000007941 */ /* 0x000fea0003800200 */
.L_x_237:
[----:B------:R-:W-:-:S07]  /*2be0*/  VIADD R8, R8, 0x4 ;  /* 0x0000000408087836 */ /* 0x000fce0000000000 */
.L_x_230:
        /* <DEDUP_REMOVED lines=38> */
.L_x_241:
[----:B------:R-:W-:Y:S05]  /*2e50*/  BSYNC.RECONVERGENT B0 ;  /* 0x0000000000007941 */ /* 0x000fea0003800200 */
.L_x_240:
        /* <DEDUP_REMOVED lines=30> */
.L_x_243:
[----:B------:R-:W-:Y:S05]  /*3040*/  BSYNC.RECONVERGENT B0 ;  /* 0x0000000000007941 */ /* 0x000fea0003800200 */
.L_x_242:
[----:B------:R-:W-:-:S07]  /*3050*/  VIADD R8, R8, 0x2 ;  /* 0x0000000208087836 */ /* 0x000fce0000000000 */
.L_x_239:
        /* <DEDUP_REMOVED lines=35> */
.L_x_195:
        /* <DEDUP_REMOVED lines=9> */
.L_x_245:
        /* <DEDUP_REMOVED lines=217> */
.L_x_244:
        /* <DEDUP_REMOVED lines=113> */
.L_x_246:
        /* <DEDUP_REMOVED lines=61> */
.L_x_247:
        /* <DEDUP_REMOVED lines=31> */
.L_x_248:
        /* <DEDUP_REMOVED lines=16> */
.L_x_511:


//--------------------- .text._ZN3cub18CUB_300001_SM_10006detail9transform16transform_kernelINS2_10policy_hubILb1EN4cuda3std3__45tupleIJN6thrust24THRUST_300001_SM_1000_NS7pointerI11AutomobilisNSA_8cuda_cub3tagENSA_11use_defaultESF_EEEEEE10policy1000EiNS7_10__identityEPSC_JSL_EEEvT0_iT1_T2_DpNS2_10kernel_argIT3_EE --------------------------
	.section	.text._ZN3cub18CUB_300001_SM_10006detail9transform16transform_kernelINS2_10policy_hubILb1EN4cuda3std3__45tupleIJN6thrust24THRUST_300001_SM_1000_NS7pointerI11AutomobilisNSA_8cuda_cub3tagENSA_11use_defaultESF_EEEEEE10policy1000EiNS7_10__identityEPSC_JSL_EEEvT0_iT1_T2_DpNS2_10kernel_argIT3_EE,"ax",@progbits
	.align	128
        .global         _ZN3cub18CUB_300001_SM_10006detail9transform16transform_kernelINS2_10policy_hubILb1EN4cuda3std3__45tupleIJN6thrust24THRUST_300001_SM_1000_NS7pointerI11AutomobilisNSA_8cuda_cub3tagENSA_11use_defaultESF_EEEEEE10policy1000EiNS7_10__identityEPSC_JSL_EEEvT0_iT1_T2_DpNS2_10kernel_argIT3_EE
        .type           _ZN3cub18CUB_300001_SM_10006detail9transform16transform_kernelINS2_10policy_hubILb1EN4cuda3std3__45tupleIJN6thrust24THRUST_300001_SM_1000_NS7pointerI11AutomobilisNSA_8cuda_cub3tagENSA_11use_defaultESF_EEEEEE10policy1000EiNS7_10__identityEPSC_JSL_EEEvT0_iT1_T2_DpNS2_10kernel_argIT3_EE,@function
        .size           _ZN3cub18CUB_300001_SM_10006detail9transform16transform_kernelINS2_10policy_hubILb1EN4cuda3std3__45tupleIJN6thrust24THRUST_300001_SM_1000_NS7pointerI11AutomobilisNSA_8cuda_cub3tagENSA_11use_defaultESF_EEEEEE10policy1000EiNS7_10__identityEPSC_JSL_EEEvT0_iT1_T2_DpNS2_10kernel_argIT3_EE,(.L_x_512 - _ZN3cub18CUB_300001_SM_10006detail9transform16transform_kernelINS2_10policy_hubILb1EN4cuda3std3__45tupleIJN6thrust24THRUST_300001_SM_1000_NS7pointerI11AutomobilisNSA_8cuda_cub3tagENSA_11use_defaultESF_EEEEEE10policy1000EiNS7_10__identityEPSC_JSL_EEEvT0_iT1_T2_DpNS2_10kernel_argIT3_EE)
        .other          _ZN3cub18CUB_300001_SM_10006detail9transform16transform_kernelINS2_10policy_hubILb1EN4cuda3std3__45tupleIJN6thrust24THRUST_300001_SM_1000_NS7pointerI11AutomobilisNSA_8cuda_cub3tagENSA_11use_defaultESF_EEEEEE10policy1000EiNS7_10__identityEPSC_JSL_EEEvT0_iT1_T2_DpNS2_10kernel_argIT3_EE,@"STO_CUDA_ENTRY STV_DEFAULT"
_ZN3cub18CUB_300001_SM_10006detail9transform16transform_kernelINS2_10policy_hubILb1EN4cuda3std3__45tupleIJN6thrust24THRUST_300001_SM_1000_NS7pointerI11AutomobilisNSA_8cuda_cub3tagENSA_11use_defaultESF_EEEEEE10policy1000EiNS7_10__identityEPSC_JSL_EEEvT0_iT1_T2_DpNS2_10kernel_argIT3_EE:
.text._ZN3cub18CUB_300001_SM_10006detail9transform16transform_kernelINS2_10policy_hubILb1EN4cuda3std3__45tupleIJN6thrust24THRUST_300001_SM_1000_NS7pointerI11AutomobilisNSA_8cuda_cub3tagENSA_11use_defaultESF_EEEEEE10policy1000EiNS7_10__identityEPSC_JSL_EEEvT0_iT1_T2_DpNS2_10kernel_argIT3_EE:
        /* <DEDUP_REMOVED lines=23> */
.L_x_251:
[----:B------:R-:W-:Y:S01]  /*0170*/  IADD3 R9, PT, PT, R9, 0x4000, RZ ;  /* 0x0000400009097810 */ /* 0x000fe20007ffe0ff */
[----:B------:R0:W-:Y:S03]  /*0180*/  CCTL.E.PF2 [R4] ;  /* 0x000000000400798f */ /* 0x0001e60000800100 */
[----:B------:R-:W-:Y:S02]  /*0190*/  ISETP.GE.AND P0, PT, R9, R8, PT ;  /* 0x000000080900720c */ /* 0x000fe40003f06270 */
[----:B0-----:R-:W-:-:S05]  /*01a0*/  IADD3 R4, P2, PT, R4, 0x4000, RZ ;  /* 0x0000400004047810 */ /* 0x001fca0007f5e0ff */
[----:B------:R-:W-:-:S06]  /*01b0*/  IMAD.X R5, RZ, RZ, R5, P2 ;  /* 0x000000ffff057224 */ /* 0x000fcc00010e0605 */
[----:B------:R-:W-:Y:S05]  /*01c0*/  @!P0 BRA `(.L_x_251) ;  /* 0xfffffffc00e88947 */ /* 0x000fea000383ffff */
.L_x_250:
[----:B---3--:R-:W-:Y:S05]  /*01d0*/  BSYNC.RECONVERGENT B0 ;  /* 0x0000000000007941 */ /* 0x008fea0003800200 */
.L_x_249:
        /* <DEDUP_REMOVED lines=12> */
.L_x_254:
        /* <DEDUP_REMOVED lines=218> */
.L_x_253:
        /* <DEDUP_REMOVED lines=115> */
.L_x_255:
        /* <DEDUP_REMOVED lines=61> */
.L_x_256:
        /* <DEDUP_REMOVED lines=35> */
.L_x_252:
        /* <DEDUP_REMOVED lines=9> */
.L_x_274:
        /* <DEDUP_REMOVED lines=52> */
.L_x_259:
[----:B------:R-:W-:Y:S05]  /*2140*/  BSYNC.RECONVERGENT B0 ;  /* 0x0000000000007941 */ /* 0x000fea0003800200 */
.L_x_258:
        /* <DEDUP_REMOVED lines=31> */
.L_x_261:
[----:B------:R-:W-:Y:S05]  /*2340*/  BSYNC.RECONVERGENT B0 ;  /* 0x0000000000007941 */ /* 0x000fea0003800200 */
.L_x_260:
        /* <DEDUP_REMOVED lines=28> */
.L_x_263:
[----:B------:R-:W-:Y:S05]  /*2510*/  BSYNC.RECONVERGENT B0 ;  /* 0x0000000000007941 */ /* 0x000fea0003800200 */
.L_x_262:
        /* <DEDUP_REMOVED lines=28> */
.L_x_265:
[----:B------:R-:W-:Y:S05]  /*26e0*/  BSYNC.RECONVERGENT B0 ;  /* 0x0000000000007941 */ /* 0x000fea0003800200 */
.L_x_264:
        /* <DEDUP_REMOVED lines=28> */
.L_x_267:
[----:B------:R-:W-:Y:S05]  /*28b0*/  BSYNC.RECONVERGENT B0 ;  /* 0x0000000000007941 */ /* 0x000fea0003800200 */
.L_x_266:
        /* <DEDUP_REMOVED lines=28> */
.L_x_269:
[----:B------:R-:W-:Y:S05]  /*2a80*/  BSYNC.RECONVERGENT B0 ;  /* 0x0000000000007941 */ /* 0x000fea0003800200 */
.L_x_268:
        /* <DEDUP_REMOVED lines=28> */
.L_x_271:
[----:B------:R-:W-:Y:S05]  /*2c50*/  BSYNC.RECONVERGENT B0 ;  /* 0x0000000000007941 */ /* 0x000fea0003800200 */
.L_x_270:
        /* <DEDUP_REMOVED lines=28> */
.L_x_273:
[----:B------:R-:W-:Y:S05]  /*2e20*/  BSYNC.RECONVERGENT B0 ;  /* 0x0000000000007941 */ /* 0x000fea0003800200 */
.L_x_272:
[----:B------:R-:W-:Y:S05]  /*2e30*/  BRA.U UP0, `(.L_x_274) ;  /* 0xffffffed00f07547 */ /* 0x000fea000b83ffff */
.L_x_257:
        /* <DEDUP_REMOVED lines=39> */
.L_x_277:
[----:B------:R-:W-:Y:S05]  /*30b0*/  BSYNC.RECONVERGENT B0 ;  /* 0x0000000000007941 */ /* 0x000fea0003800200 */
.L_x_276:
        /* <DEDUP_REMOVED lines=32> */
.L_x_279:
[----:B------:R-:W-:Y:S05]  /*32c0*/  BSYNC.RECONVERGENT B0 ;  /* 0x0000000000007941 */ /* 0x000fea0003800200 */
.L_x_278:
        /* <DEDUP_REMOVED lines=35> */
.L_x_281:
[----:B------:R-:W-:Y:S05]  /*3500*/  BSYNC.RECONVERGENT B0 ;  /* 0x0000000000007941 */ /* 0x000fea0003800200 */
.L_x_280:
        /* <DEDUP_REMOVED lines=30> */
.L_x_282:
[----:B------:R-:W-:Y:S05]  /*36f0*/  BSYNC.RECONVERGENT B0 ;  /* 0x0000000000007941 */ /* 0x000fea0003800200 */
.L_x_275:
        /* <DEDUP_REMOVED lines=40> */
.L_x_285:
[----:B------:R-:W-:Y:S05]  /*3980*/  BSYNC.RECONVERGENT B0 ;  /* 0x0000000000007941 */ /* 0x000fea0003800200 */
.L_x_284:
        /* <DEDUP_REMOVED lines=30> */
.L_x_286:
[----:B------:R-:W-:Y:S05]  /*3b70*/  BSYNC.RECONVERGENT B0 ;  /* 0x0000000000007941 */ /* 0x000fea0003800200 */
.L_x_283:
        /* <DEDUP_REMOVED lines=37> */
.L_x_287:
        /* <DEDUP_REMOVED lines=11> */
.L_x_512:


//--------------------- .text._ZN3cub18CUB_300001_SM_10006detail9transform16transform_kernelINS2_10policy_hubILb1EN4cuda3std3__45tupleIJN6thrust24THRUST_300001_SM_1000_NS7pointerI11AutomobilisNSA_8cuda_cub3tagENSA_11use_defaultESF_EEEEEE10policy1000ElNS7_10__identityENSA_10device_ptrISC_EEJPSC_EEEvT0_iT1_T2_DpNS2_10kernel_argIT3_EE --------------------------
	.section	.text._ZN3cub18CUB_300001_SM_10006detail9transform16transform_kernelINS2_10policy_hubILb1EN4cuda3std3__45tupleIJN6thrust24THRUST_300001_SM_1000_NS7pointerI11AutomobilisNSA_8cuda_cub3tagENSA_11use_defaultESF_EEEEEE10policy1000ElNS7_10__identityENSA_10device_ptrISC_EEJPSC_EEEvT0_iT1_T2_DpNS2_10kernel_argIT3_EE,"ax",@progbits
	.align	128
        .global         _ZN3cub18CUB_300001_SM_10006detail9transform16transform_kernelINS2_10policy_hubILb1EN4cuda3std3__45tupleIJN6thrust24THRUST_300001_SM_1000_NS7pointerI11AutomobilisNSA_8cuda_cub3tagENSA_11use_defaultESF_EEEEEE10policy1000ElNS7_10__identityENSA_10device_ptrISC_EEJPSC_EEEvT0_iT1_T2_DpNS2_10kernel_argIT3_EE
        .type           _ZN3cub18CUB_300001_SM_10006detail9transform16transform_kernelINS2_10policy_hubILb1EN4cuda3std3__45tupleIJN6thrust24THRUST_300001_SM_1000_NS7pointerI11AutomobilisNSA_8cuda_cub3tagENSA_11use_defaultESF_EEEEEE10policy1000ElNS7_10__identityENSA_10device_ptrISC_EEJPSC_EEEvT0_iT1_T2_DpNS2_10kernel_argIT3_EE,@function
        .size           _ZN3cub18CUB_300001_SM_10006detail9transform16transform_kernelINS2_10policy_hubILb1EN4cuda3std3__45tupleIJN6thrust24THRUST_300001_SM_1000_NS7pointerI11AutomobilisNSA_8cuda_cub3tagENSA_11use_defaultESF_EEEEEE10policy1000ElNS7_10__identityENSA_10device_ptrISC_EEJPSC_EEEvT0_iT1_T2_DpNS2_10kernel_argIT3_EE,(.L_x_513 - _ZN3cub18CUB_300001_SM_10006detail9transform16transform_kernelINS2_10policy_hubILb1EN4cuda3std3__45tupleIJN6thrust24THRUST_300001_SM_1000_NS7pointerI11AutomobilisNSA_8cuda_cub3tagENSA_11use_defaultESF_EEEEEE10policy1000ElNS7_10__identityENSA_10device_ptrISC_EEJPSC_EEEvT0_iT1_T2_DpNS2_10kernel_argIT3_EE)
        .other          _ZN3cub18CUB_300001_SM_10006detail9transform16transform_kernelINS2_10policy_hubILb1EN4cuda3std3__45tupleIJN6thrust24THRUST_300001_SM_1000_NS7pointerI11AutomobilisNSA_8cuda_cub3tagENSA_11use_defaultESF_EEEEEE10policy1000ElNS7_10__identityENSA_10device_ptrISC_EEJPSC_EEEvT0_iT1_T2_DpNS2_10kernel_argIT3_EE,@"STO_CUDA_ENTRY STV_DEFAULT"
_ZN3cub18CUB_300001_SM_10006detail9transform16transform_kernelINS2_10policy_hubILb1EN4cuda3std3__45tupleIJN6thrust24THRUST_300001_SM_1000_NS7pointerI11AutomobilisNSA_8cuda_cub3tagENSA_11use_defaultESF_EEEEEE10policy1000ElNS7_10__identityENSA_10device_ptrISC_EEJPSC_EEEvT0_iT1_T2_DpNS2_10kernel_argIT3_EE:
.text._ZN3cub18CUB_300001_SM_10006detail9transform16transform_kernelINS2_10policy_hubILb1EN4cuda3std3__45tupleIJN6thrust24THRUST_300001_SM_1000_NS7pointerI11AutomobilisNSA_8cuda_cub3tagENSA_11use_defaultESF_EEEEEE10policy1000ElNS7_10__identityENSA_10device_ptrISC_EEJPSC_EEEvT0_iT1_T2_DpNS2_10kernel_argIT3_EE:
        /* <DEDUP_REMOVED lines=34> */
.L_x_290:
[----:B------:R-:W-:Y:S01]  /*0220*/  VIADD R17, R17, 0x4000 ;  /* 0x0000400011117836 */ /* 0x000fe20000000000 */
[----:B------:R0:W-:Y:S04]  /*0230*/  CCTL.E.PF2 [R8] ;  /* 0x000000000800798f */ /* 0x0001e80000800100 */
[----:B------:R-:W-:Y:S02]  /*0240*/  ISETP.GE.AND P0, PT, R17, R4, PT ;  /* 0x000000041100720c */ /* 0x000fe40003f06270 */
[----:B0-----:R-:W-:-:S04]  /*0250*/  IADD3 R8, P2, PT, R8, 0x4000, RZ ;  /* 0x0000400008087810 */ /* 0x001fc80007f5e0ff */
[----:B------:R-:W-:-:S07]  /*0260*/  IADD3.X R9, PT, PT, RZ, R9, RZ, P2, !PT ;  /* 0x00000009ff097210 */ /* 0x000fce00017fe4ff */
[----:B------:R-:W-:Y:S05]  /*0270*/  @!P0 BRA `(.L_x_290) ;  /* 0xfffffffc00e88947 */ /* 0x000fea000383ffff */
.L_x_289:
[----:B------:R-:W-:Y:S05]  /*0280*/  BSYNC.RECONVERGENT B0 ;  /* 0x0000000000007941 */ /* 0x000fea0003800200 */
.L_x_288:
        /* <DEDUP_REMOVED lines=40> */
.L_x_294:
[----:B------:R-:W-:Y:S05]  /*0510*/  BSYNC.RECONVERGENT B0 ;  /* 0x0000000000007941 */ /* 0x000fea0003800200 */
.L_x_293:
        /* <DEDUP_REMOVED lines=47> */
.L_x_296:
[----:B------:R-:W-:Y:S05]  /*0810*/  BSYNC.RECONVERGENT B0 ;  /* 0x0000000000007941 */ /* 0x000fea0003800200 */
.L_x_295:
        /* <DEDUP_REMOVED lines=29> */
.L_x_298:
[----:B------:R-:W-:Y:S05]  /*09f0*/  BSYNC.RECONVERGENT B0 ;  /* 0x0000000000007941 */ /* 0x000fea0003800200 */
.L_x_297:
        /* <DEDUP_REMOVED lines=28> */
.L_x_300:
[----:B------:R-:W-:Y:S05]  /*0bc0*/  BSYNC.RECONVERGENT B0 ;  /* 0x0000000000007941 */ /* 0x000fea0003800200 */
.L_x_299:
        /* <DEDUP_REMOVED lines=28> */
.L_x_302:
[----:B------:R-:W-:Y:S05]  /*0d90*/  BSYNC.RECONVERGENT B0 ;  /* 0x0000000000007941 */ /* 0x000fea0003800200 */
.L_x_301:
        /* <DEDUP_REMOVED lines=28> */
.L_x_304:
[----:B------:R-:W-:Y:S05]  /*0f60*/  BSYNC.RECONVERGENT B0 ;  /* 0x0000000000007941 */ /* 0x000fea0003800200 */
.L_x_303:
        /* <DEDUP_REMOVED lines=28> */
.L_x_306:
[----:B------:R-:W-:Y:S05]  /*1130*/  BSYNC.RECONVERGENT B0 ;  /* 0x0000000000007941 */ /* 0x000fea0003800200 */
.L_x_305:
        /* <DEDUP_REMOVED lines=28> */
.L_x_308:
[----:B------:R-:W-:Y:S05]  /*1300*/  BSYNC.RECONVERGENT B0 ;  /* 0x0000000000007941 */ /* 0x000fea0003800200 */
.L_x_307:
[----:B------:R-:W-:Y:S05]  /*1310*/  @!P5 BRA `(.L_x_292) ;  /* 0x000000100008d947 */ /* 0x000fea0003800000 */
[----:B------:R-:W-:-:S07]  /*1320*/  HFMA2 R0, -RZ, RZ, 0, 4.76837158203125e-07 ;  /* 0x00000008ff007431 */ /* 0x000fce00000001ff */
.L_x_325:
        /* <DEDUP_REMOVED lines=46> */
.L_x_310:
[----:B------:R-:W-:Y:S05]  /*1610*/  BSYNC.RECONVERGENT B0 ;  /* 0x0000000000007941 */ /* 0x000fea0003800200 */
.L_x_309:
        /* <DEDUP_REMOVED lines=33> */
.L_x_312:
[----:B------:R-:W-:Y:S05]  /*1830*/  BSYNC.RECONVERGENT B0 ;  /* 0x0000000000007941 */ /* 0x000fea0003800200 */
.L_x_311:
        /* <DEDUP_REMOVED lines=29> */
.L_x_314:
[----:B------:R-:W-:Y:S05]  /*1a10*/  BSYNC.RECONVERGENT B0 ;  /* 0x0000000000007941 */ /* 0x000fea0003800200 */
.L_x_313:
        /* <DEDUP_REMOVED lines=28> */
.L_x_316:
[----:B------:R-:W-:Y:S05]  /*1be0*/  BSYNC.RECONVERGENT B0 ;  /* 0x0000000000007941 */ /* 0x000fea0003800200 */
.L_x_315:
        /* <DEDUP_REMOVED lines=28> */
.L_x_318:
[----:B------:R-:W-:Y:S05]  /*1db0*/  BSYNC.RECONVERGENT B0 ;  /* 0x0000000000007941 */ /* 0x000fea0003800200 */
.L_x_317:
        /* <DEDUP_REMOVED lines=28> */
.L_x_320:
[----:B------:R-:W-:Y:S05]  /*1f80*/  BSYNC.RECONVERGENT B0 ;  /* 0x0000000000007941 */ /* 0x000fea0003800200 */
.L_x_319:
        /* <DEDUP_REMOVED lines=28> */
.L_x_322:
[----:B------:R-:W-:Y:S05]  /*2150*/  BSYNC.RECONVERGENT B0 ;  /* 0x0000000000007941 */ /* 0x000fea0003800200 */
.L_x_321:
        /* <DEDUP_REMOVED lines=28> */
.L_x_324:
[----:B------:R-:W-:Y:S05]  /*2320*/  BSYNC.RECONVERGENT B0 ;  /* 0x0000000000007941 */ /* 0x000fea0003800200 */
.L_x_323:
[----:B------:R-:W-:Y:S05]  /*2330*/  @P5 BRA `(.L_x_325) ;  /* 0xffffffec00fc5947 */ /* 0x000fea000383ffff */
.L_x_292:
        /* <DEDUP_REMOVED lines=38> */
.L_x_328:
[----:B------:R-:W-:Y:S05]  /*25a0*/  BSYNC.RECONVERGENT B0 ;  /* 0x0000000000007941 */ /* 0x000fea0003800200 */
.L_x_327:
        /* <DEDUP_REMOVED lines=32> */
.L_x_330:
[----:B------:R-:W-:Y:S05]  /*27b0*/  BSYNC.RECONVERGENT B0 ;  /* 0x0000000000007941 */ /* 0x000fea0003800200 */
.L_x_329:
        /* <DEDUP_REMOVED lines=34> */
.L_x_332:
[----:B------:R-:W-:Y:S05]  /*29e0*/  BSYNC.RECONVERGENT B0 ;  /* 0x0000000000007941 */ /* 0x000fea0003800200 */
.L_x_331:
        /* <DEDUP_REMOVED lines=30> */
.L_x_334:
[----:B------:R-:W-:Y:S05]  /*2bd0*/  BSYNC.RECONVERGENT B0 ;  /* 0x0000000000007941 */ /* 0x000fea0003800200 */
.L_x_333:
[----:B------:R-:W-:-:S07]  /*2be0*/  VIADD R8, R8, 0x4 ;  /* 0x0000000408087836 */ /* 0x000fce0000000000 */
.L_x_326:
        /* <DEDUP_REMOVED lines=38> */
.L_x_337:
[----:B------:R-:W-:Y:S05]  /*2e50*/  BSYNC.RECONVERGENT B0 ;  /* 0x0000000000007941 */ /* 0x000fea0003800200 */
.L_x_336:
        /* <DEDUP_REMOVED lines=30> */
.L_x_339:
[----:B------:R-:W-:Y:S05]  /*3040*/  BSYNC.RECONVERGENT B0 ;  /* 0x0000000000007941 */ /* 0x000fea0003800200 */
.L_x_338:
[----:B------:R-:W-:-:S07]  /*3050*/  VIADD R8, R8, 0x2 ;  /* 0x0000000208087836 */ /* 0x000fce0000000000 */
.L_x_335:
        /* <DEDUP_REMOVED lines=35> */
.L_x_291:
        /* <DEDUP_REMOVED lines=9> */
.L_x_341:
        /* <DEDUP_REMOVED lines=217> */
.L_x_340:
        /* <DEDUP_REMOVED lines=113> */
.L_x_342:
        /* <DEDUP_REMOVED lines=61> */
.L_x_343:
        /* <DEDUP_REMOVED lines=31> */
.L_x_344:
        /* <DEDUP_REMOVED lines=16> */
.L_x_513:


//--------------------- .text._ZN3cub18CUB_300001_SM_10006detail9transform16transform_kernelINS2_10policy_hubILb1EN4cuda3std3__45tupleIJN6thrust24THRUST_300001_SM_1000_NS7pointerI11AutomobilisNSA_8cuda_cub3tagENSA_11use_defaultESF_EEEEEE10policy1000EiNS7_10__identityENSA_10device_ptrISC_EEJPSC_EEEvT0_iT1_T2_DpNS2_10kernel_argIT3_EE --------------------------
	.section	.text._ZN3cub18CUB_300001_SM_10006detail9transform16transform_kernelINS2_10policy_hubILb1EN4cuda3std3__45tupleIJN6thrust24THRUST_300001_SM_1000_NS7pointerI11AutomobilisNSA_8cuda_cub3tagENSA_11use_defaultESF_EEEEEE10policy1000EiNS7_10__identityENSA_10device_ptrISC_EEJPSC_EEEvT0_iT1_T2_DpNS2_10kernel_argIT3_EE,"ax",@progbits
	.align	128
        .global         _ZN3cub18CUB_300001_SM_10006detail9transform16transform_kernelINS2_10policy_hubILb1EN4cuda3std3__45tupleIJN6thrust24THRUST_300001_SM_1000_NS7pointerI11AutomobilisNSA_8cuda_cub3tagENSA_11use_defaultESF_EEEEEE10policy1000EiNS7_10__identityENSA_10device_ptrISC_EEJPSC_EEEvT0_iT1_T2_DpNS2_10kernel_argIT3_EE
        .type           _ZN3cub18CUB_300001_SM_10006detail9transform16transform_kernelINS2_10policy_hubILb1EN4cuda3std3__45tupleIJN6thrust24THRUST_300001_SM_1000_NS7pointerI11AutomobilisNSA_8cuda_cub3tagENSA_11use_defaultESF_EEEEEE10policy1000EiNS7_10__identityENSA_10device_ptrISC_EEJPSC_EEEvT0_iT1_T2_DpNS2_10kernel_argIT3_EE,@function
        .size           _ZN3cub18CUB_300001_SM_10006detail9transform16transform_kernelINS2_10policy_hubILb1EN4cuda3std3__45tupleIJN6thrust24THRUST_300001_SM_1000_NS7pointerI11AutomobilisNSA_8cuda_cub3tagENSA_11use_defaultESF_EEEEEE10policy1000EiNS7_10__identityENSA_10device_ptrISC_EEJPSC_EEEvT0_iT1_T2_DpNS2_10kernel_argIT3_EE,(.L_x_514 - _ZN3cub18CUB_300001_SM_10006detail9transform16transform_kernelINS2_10policy_hubILb1EN4cuda3std3__45tupleIJN6thrust24THRUST_300001_SM_1000_NS7pointerI11AutomobilisNSA_8cuda_cub3tagENSA_11use_defaultESF_EEEEEE10policy1000EiNS7_10__identityENSA_10device_ptrISC_EEJPSC_EEEvT0_iT1_T2_DpNS2_10kernel_argIT3_EE)
        .other          _ZN3cub18CUB_300001_SM_10006detail9transform16transform_kernelINS2_10policy_hubILb1EN4cuda3std3__45tupleIJN6thrust24THRUST_300001_SM_1000_NS7pointerI11AutomobilisNSA_8cuda_cub3tagENSA_11use_defaultESF_EEEEEE10policy1000EiNS7_10__identityENSA_10device_ptrISC_EEJPSC_EEEvT0_iT1_T2_DpNS2_10kernel_argIT3_EE,@"STO_CUDA_ENTRY STV_DEFAULT"
_ZN3cub18CUB_300001_SM_10006detail9transform16transform_kernelINS2_10policy_hubILb1EN4cuda3std3__45tupleIJN6thrust24THRUST_300001_SM_1000_NS7pointerI11AutomobilisNSA_8cuda_cub3tagENSA_11use_defaultESF_EEEEEE10policy1000EiNS7_10__identityENSA_10device_ptrISC_EEJPSC_EEEvT0_iT1_T2_DpNS2_10kernel_argIT3_EE:
.text._ZN3cub18CUB_300001_SM_10006detail9transform16transform_kernelINS2_10policy_hubILb1EN4cuda3std3__45tupleIJN6thrust24THRUST_300001_SM_1000_NS7pointerI11AutomobilisNSA_8cuda_cub3tagENSA_11use_defaultESF_EEEEEE10policy1000EiNS7_10__identityENSA_10device_ptrISC_EEJPSC_EEEvT0_iT1_T2_DpNS2_10kernel_argIT3_EE:
        /* <DEDUP_REMOVED lines=23> */
.L_x_347:
[----:B------:R-:W-:Y:S01]  /*0170*/  IADD3 R9, PT, PT, R9, 0x4000, RZ ;  /* 0x0000400009097810 */ /* 0x000fe20007ffe0ff */
[----:B------:R0:W-:Y:S03]  /*0180*/  CCTL.E.PF2 [R4] ;  /* 0x000000000400798f */ /* 0x0001e60000800100 */
[----:B------:R-:W-:Y:S02]  /*0190*/  ISETP.GE.AND P0, PT, R9, R8, PT ;  /* 0x000000080900720c */ /* 0x000fe40003f06270 */
[----:B0-----:R-:W-:-:S05]  /*01a0*/  IADD3 R4, P2, PT, R4, 0x4000, RZ ;  /* 0x0000400004047810 */ /* 0x001fca0007f5e0ff */
[----:B------:R-:W-:-:S06]  /*01b0*/  IMAD.X R5, RZ, RZ, R5, P2 ;  /* 0x000000ffff057224 */ /* 0x000fcc00010e0605 */
[----:B------:R-:W-:Y:S05]  /*01c0*/  @!P0 BRA `(.L_x_347) ;  /* 0xfffffffc00e88947 */ /* 0x000fea000383ffff */
.L_x_346:
[----:B---3--:R-:W-:Y:S05]  /*01d0*/  BSYNC.RECONVERGENT B0 ;  /* 0x0000000000007941 */ /* 0x008fea0003800200 */
.L_x_345:
        /* <DEDUP_REMOVED lines=12> */
.L_x_350:
        /* <DEDUP_REMOVED lines=218> */
.L_x_349:
        /* <DEDUP_REMOVED lines=115> */
.L_x_351:
        /* <DEDUP_REMOVED lines=61> */
.L_x_352:
        /* <DEDUP_REMOVED lines=35> */
.L_x_348:
        /* <DEDUP_REMOVED lines=9> */
.L_x_370:
        /* <DEDUP_REMOVED lines=52> */
.L_x_355:
[----:B------:R-:W-:Y:S05]  /*2140*/  BSYNC.RECONVERGENT B0 ;  /* 0x0000000000007941 */ /* 0x000fea0003800200 */
.L_x_354:
        /* <DEDUP_REMOVED lines=31> */
.L_x_357:
[----:B------:R-:W-:Y:S05]  /*2340*/  BSYNC.RECONVERGENT B0 ;  /* 0x0000000000007941 */ /* 0x000fea0003800200 */
.L_x_356:
        /* <DEDUP_REMOVED lines=28> */
.L_x_359:
[----:B------:R-:W-:Y:S05]  /*2510*/  BSYNC.RECONVERGENT B0 ;  /* 0x0000000000007941 */ /* 0x000fea0003800200 */
.L_x_358:
        /* <DEDUP_REMOVED lines=28> */
.L_x_361:
[----:B------:R-:W-:Y:S05]  /*26e0*/  BSYNC.RECONVERGENT B0 ;  /* 0x0000000000007941 */ /* 0x000fea0003800200 */
.L_x_360:
        /* <DEDUP_REMOVED lines=28> */
.L_x_363:
[----:B------:R-:W-:Y:S05]  /*28b0*/  BSYNC.RECONVERGENT B0 ;  /* 0x0000000000007941 */ /* 0x000fea0003800200 */
.L_x_362:
        /* <DEDUP_REMOVED lines=28> */
.L_x_365:
[----:B------:R-:W-:Y:S05]  /*2a80*/  BSYNC.RECONVERGENT B0 ;  /* 0x0000000000007941 */ /* 0x000fea0003800200 */
.L_x_364:
        /* <DEDUP_REMOVED lines=28> */
.L_x_367:
[----:B------:R-:W-:Y:S05]  /*2c50*/  BSYNC.RECONVERGENT B0 ;  /* 0x0000000000007941 */ /* 0x000fea0003800200 */
.L_x_366:
        /* <DEDUP_REMOVED lines=28> */
.L_x_369:
[----:B------:R-:W-:Y:S05]  /*2e20*/  BSYNC.RECONVERGENT B0 ;  /* 0x0000000000007941 */ /* 0x000fea0003800200 */
.L_x_368:
[----:B------:R-:W-:Y:S05]  /*2e30*/  BRA.U UP0, `(.L_x_370) ;  /* 0xffffffed00f07547 */ /* 0x000fea000b83ffff */
.L_x_353:
        /* <DEDUP_REMOVED lines=39> */
.L_x_373:
[----:B------:R-:W-:Y:S05]  /*30b0*/  BSYNC.RECONVERGENT B0 ;  /* 0x0000000000007941 */ /* 0x000fea0003800200 */
.L_x_372:
        /* <DEDUP_REMOVED lines=32> */
.L_x_375:
[----:B------:R-:W-:Y:S05]  /*32c0*/  BSYNC.RECONVERGENT B0 ;  /* 0x0000000000007941 */ /* 0x000fea0003800200 */
.L_x_374:
        /* <DEDUP_REMOVED lines=35> */
.L_x_377:
[----:B------:R-:W-:Y:S05]  /*3500*/  BSYNC.RECONVERGENT B0 ;  /* 0x0000000000007941 */ /* 0x000fea0003800200 */
.L_x_376:
        /* <DEDUP_REMOVED lines=30> */
.L_x_378:
[----:B------:R-:W-:Y:S05]  /*36f0*/  BSYNC.RECONVERGENT B0 ;  /* 0x0000000000007941 */ /* 0x000fea0003800200 */
.L_x_371:
        /* <DEDUP_REMOVED lines=40> */
.L_x_381:
[----:B------:R-:W-:Y:S05]  /*3980*/  BSYNC.RECONVERGENT B0 ;  /* 0x0000000000007941 */ /* 0x000fea0003800200 */
.L_x_380:
        /* <DEDUP_REMOVED lines=30> */
.L_x_382:
[----:B------:R-:W-:Y:S05]  /*3b70*/  BSYNC.RECONVERGENT B0 ;  /* 0x0000000000007941 */ /* 0x000fea0003800200 */
.L_x_379:
        /* <DEDUP_REMOVED lines=37> */
.L_x_383:
        /* <DEDUP_REMOVED lines=11> */
.L_x_514:


//--------------------- .text._ZN3cub18CUB_300001_SM_10006detail9transform16transform_kernelINS2_10policy_hubILb1EN4cuda3std3__45tupleIJN6thrust24THRUST_300001_SM_1000_NS10device_ptrI11AutomobilisEEEEEE10policy1000ElNS7_10__identityEPSC_JSI_EEEvT0_iT1_T2_DpNS2_10kernel_argIT3_EE --------------------------
	.section	.text._ZN3cub18CUB_300001_SM_10006detail9transform16transform_kernelINS2_10policy_hubILb1EN4cuda3std3__45tupleIJN6thrust24THRUST_300001_SM_1000_NS10device_ptrI11AutomobilisEEEEEE10policy1000ElNS7_10__identityEPSC_JSI_EEEvT0_iT1_T2_DpNS2_10kernel_argIT3_EE,"ax",@progbits
	.align	128
        .global         _ZN3cub18CUB_300001_SM_10006detail9transform16transform_kernelINS2_10policy_hubILb1EN4cuda3std3__45tupleIJN6thrust24THRUST_300001_SM_1000_NS10device_ptrI11AutomobilisEEEEEE10policy1000ElNS7_10__identityEPSC_JSI_EEEvT0_iT1_T2_DpNS2_10kernel_argIT3_EE
        .type           _ZN3cub18CUB_300001_SM_10006detail9transform16transform_kernelINS2_10policy_hubILb1EN4cuda3std3__45tupleIJN6thrust24THRUST_300001_SM_1000_NS10device_ptrI11AutomobilisEEEEEE10policy1000ElNS7_10__identityEPSC_JSI_EEEvT0_iT1_T2_DpNS2_10kernel_argIT3_EE,@function
        .size           _ZN3cub18CUB_300001_SM_10006detail9transform16transform_kernelINS2_10policy_hubILb1EN4cuda3std3__45tupleIJN6thrust24THRUST_300001_SM_1000_NS10device_ptrI11AutomobilisEEEEEE10policy1000ElNS7_10__identityEPSC_JSI_EEEvT0_iT1_T2_DpNS2_10kernel_argIT3_EE,(.L_x_515 - _ZN3cub18CUB_300001_SM_10006detail9transform16transform_kernelINS2_10policy_hubILb1EN4cuda3std3__45tupleIJN6thrust24THRUST_300001_SM_1000_NS10device_ptrI11AutomobilisEEEEEE10policy1000ElNS7_10__identityEPSC_JSI_EEEvT0_iT1_T2_DpNS2_10kernel_argIT3_EE)
        .other          _ZN3cub18CUB_300001_SM_10006detail9transform16transform_kernelINS2_10policy_hubILb1EN4cuda3std3__45tupleIJN6thrust24THRUST_300001_SM_1000_NS10device_ptrI11AutomobilisEEEEEE10policy1000ElNS7_10__identityEPSC_JSI_EEEvT0_iT1_T2_DpNS2_10kernel_argIT3_EE,@"STO_CUDA_ENTRY STV_DEFAULT"
_ZN3cub18CUB_300001_SM_10006detail9transform16transform_kernelINS2_10policy_hubILb1EN4cuda3std3__45tupleIJN6thrust24THRUST_300001_SM_1000_NS10device_ptrI11AutomobilisEEEEEE10policy1000ElNS7_10__identityEPSC_JSI_EEEvT0_iT1_T2_DpNS2_10kernel_argIT3_EE:
.text._ZN3cub18CUB_300001_SM_10006detail9transform16transform_kernelINS2_10policy_hubILb1EN4cuda3std3__45tupleIJN6thrust24THRUST_300001_SM_1000_NS10device_ptrI11AutomobilisEEEEEE10policy1000ElNS7_10__identityEPSC_JSI_EEEvT0_iT1_T2_DpNS2_10kernel_argIT3_EE:
        /* <DEDUP_REMOVED lines=34> */
.L_x_386:
[----:B------:R-:W-:Y:S01]  /*0220*/  VIADD R17, R17, 0x4000 ;  /* 0x0000400011117836 */ /* 0x000fe20000000000 */
[----:B------:R0:W-:Y:S04]  /*0230*/  CCTL.E.PF2 [R8] ;  /* 0x000000000800798f */ /* 0x0001e80000800100 */
[----:B------:R-:W-:Y:S02]  /*0240*/  ISETP.GE.AND P0, PT, R17, R4, PT ;  /* 0x000000041100720c */ /* 0x000fe40003f06270 */
[----:B0-----:R-:W-:-:S04]  /*0250*/  IADD3 R8, P2, PT, R8, 0x4000, RZ ;  /* 0x0000400008087810 */ /* 0x001fc80007f5e0ff */
[----:B------:R-:W-:-:S07]  /*0260*/  IADD3.X R9, PT, PT, RZ, R9, RZ, P2, !PT ;  /* 0x00000009ff097210 */ /* 0x000fce00017fe4ff */
[----:B------:R-:W-:Y:S05]  /*0270*/  @!P0 BRA `(.L_x_386) ;  /* 0xfffffffc00e88947 */ /* 0x000fea000383ffff */
.L_x_385:
[----:B------:R-:W-:Y:S05]  /*0280*/  BSYNC.RECONVERGENT B0 ;  /* 0x0000000000007941 */ /* 0x000fea0003800200 */
.L_x_384:
        /* <DEDUP_REMOVED lines=40> */
.L_x_390:
[----:B------:R-:W-:Y:S05]  /*0510*/  BSYNC.RECONVERGENT B0 ;  /* 0x0000000000007941 */ /* 0x000fea0003800200 */
.L_x_389:
        /* <DEDUP_REMOVED lines=47> */
.L_x_392:
[----:B------:R-:W-:Y:S05]  /*0810*/  BSYNC.RECONVERGENT B0 ;  /* 0x0000000000007941 */ /* 0x000fea0003800200 */
.L_x_391:
        /* <DEDUP_REMOVED lines=29> */
.L_x_394:
[----:B------:R-:W-:Y:S05]  /*09f0*/  BSYNC.RECONVERGENT B0 ;  /* 0x0000000000007941 */ /* 0x000fea0003800200 */
.L_x_393:
        /* <DEDUP_REMOVED lines=28> */
.L_x_396:
[----:B------:R-:W-:Y:S05]  /*0bc0*/  BSYNC.RECONVERGENT B0 ;  /* 0x0000000000007941 */ /* 0x000fea0003800200 */
.L_x_395:
        /* <DEDUP_REMOVED lines=28> */
.L_x_398:
[----:B------:R-:W-:Y:S05]  /*0d90*/  BSYNC.RECONVERGENT B0 ;  /* 0x0000000000007941 */ /* 0x000fea0003800200 */
.L_x_397:
        /* <DEDUP_REMOVED lines=28> */
.L_x_400:
[----:B------:R-:W-:Y:S05]  /*0f60*/  BSYNC.RECONVERGENT B0 ;  /* 0x0000000000007941 */ /* 0x000fea0003800200 */
.L_x_399:
        /* <DEDUP_REMOVED lines=28> */
.L_x_402:
[----:B------:R-:W-:Y:S05]  /*1130*/  BSYNC.RECONVERGENT B0 ;  /* 0x0000000000007941 */ /* 0x000fea0003800200 */
.L_x_401:
        /* <DEDUP_REMOVED lines=28> */
.L_x_404:
[----:B------:R-:W-:Y:S05]  /*1300*/  BSYNC.RECONVERGENT B0 ;  /* 0x0000000000007941 */ /* 0x000fea0003800200 */
.L_x_403:
[----:B------:R-:W-:Y:S05]  /*1310*/  @!P5 BRA `(.L_x_388) ;  /* 0x000000100008d947 */ /* 0x000fea0003800000 */
[----:B------:R-:W-:-:S07]  /*1320*/  HFMA2 R0, -RZ, RZ, 0, 4.76837158203125e-07 ;  /* 0x00000008ff007431 */ /* 0x000fce00000001ff */
.L_x_421:
        /* <DEDUP_REMOVED lines=46> */
.L_x_406:
[----:B------:R-:W-:Y:S05]  /*1610*/  BSYNC.RECONVERGENT B0 ;  /* 0x0000000000007941 */ /* 0x000fea0003800200 */
.L_x_405:
        /* <DEDUP_REMOVED lines=33> */
.L_x_408:
[----:B------:R-:W-:Y:S05]  /*1830*/  BSYNC.RECONVERGENT B0 ;  /* 0x0000000000007941 */ /* 0x000fea0003800200 */
.L_x_407:
        /* <DEDUP_REMOVED lines=29> */
.L_x_410:
[----:B------:R-:W-:Y:S05]  /*1a10*/  BSYNC.RECONVERGENT B0 ;  /* 0x0000000000007941 */ /* 0x000fea0003800200 */
.L_x_409:
        /* <DEDUP_REMOVED lines=28> */
.L_x_412:
[----:B------:R-:W-:Y:S05]  /*1be0*/  BSYNC.RECONVERGENT B0 ;  /* 0x0000000000007941 */ /* 0x000fea0003800200 */
.L_x_411:
        /* <DEDUP_REMOVED lines=28> */
.L_x_414:
[----:B------:R-:W-:Y:S05]  /*1db0*/  BSYNC.RECONVERGENT B0 ;  /* 0x0000000000007941 */ /* 0x000fea0003800200 */
.L_x_413:
        /* <DEDUP_REMOVED lines=28> */
.L_x_416:
[----:B------:R-:W-:Y:S05]  /*1f80*/  BSYNC.RECONVERGENT B0 ;  /* 0x0000000000007941 */ /* 0x000fea0003800200 */
.L_x_415:
        /* <DEDUP_REMOVED lines=28> */
.L_x_418:
[----:B------:R-:W-:Y:S05]  /*2150*/  BSYNC.RECONVERGENT B0 ;  /* 0x0000000000007941 */ /* 0x000fea0003800200 */
.L_x_417:
        /* <DEDUP_REMOVED lines=28> */
.L_x_420:
[----:B------:R-:W-:Y:S05]  /*2320*/  BSYNC.RECONVERGENT B0 ;  /* 0x0000000000007941 */ /* 0x000fea0003800200 */
.L_x_419:
[----:B------:R-:W-:Y:S05]  /*2330*/  @P5 BRA `(.L_x_421) ;  /* 0xffffffec00fc5947 */ /* 0x000fea000383ffff */
.L_x_388:
        /* <DEDUP_REMOVED lines=38> */
.L_x_424:
[----:B------:R-:W-:Y:S05]  /*25a0*/  BSYNC.RECONVERGENT B0 ;  /* 0x0000000000007941 */ /* 0x000fea0003800200 */
.L_x_423:
        /* <DEDUP_REMOVED lines=32> */
.L_x_426:
[----:B------:R-:W-:Y:S05]  /*27b0*/  BSYNC.RECONVERGENT B0 ;  /* 0x0000000000007941 */ /* 0x000fea0003800200 */
.L_x_425:
        /* <DEDUP_REMOVED lines=34> */
.L_x_428:
[----:B------:R-:W-:Y:S05]  /*29e0*/  BSYNC.RECONVERGENT B0 ;  /* 0x0000000000007941 */ /* 0x000fea0003800200 */
.L_x_427:
        /* <DEDUP_REMOVED lines=30> */
.L_x_430:
[----:B------:R-:W-:Y:S05]  /*2bd0*/  BSYNC.RECONVERGENT B0 ;  /* 0x0000000000007941 */ /* 0x000fea0003800200 */
.L_x_429:
[----:B------:R-:W-:-:S07]  /*2be0*/  VIADD R8, R8, 0x4 ;  /* 0x0000000408087836 */ /* 0x000fce0000000000 */
.L_x_422:
        /* <DEDUP_REMOVED lines=38> */
.L_x_433:
[----:B------:R-:W-:Y:S05]  /*2e50*/  BSYNC.RECONVERGENT B0 ;  /* 0x0000000000007941 */ /* 0x000fea0003800200 */
.L_x_432:
        /* <DEDUP_REMOVED lines=30> */
.L_x_435:
[----:B------:R-:W-:Y:S05]  /*3040*/  BSYNC.RECONVERGENT B0 ;  /* 0x0000000000007941 */ /* 0x000fea0003800200 */
.L_x_434:
[----:B------:R-:W-:-:S07]  /*3050*/  VIADD R8, R8, 0x2 ;  /* 0x0000000208087836 */ /* 0x000fce0000000000 */
.L_x_431:
        /* <DEDUP_REMOVED lines=35> */
.L_x_387:
        /* <DEDUP_REMOVED lines=9> */
.L_x_437:
        /* <DEDUP_REMOVED lines=217> */
.L_x_436:
        /* <DEDUP_REMOVED lines=113> */
.L_x_438:
        /* <DEDUP_REMOVED lines=61> */
.L_x_439:
        /* <DEDUP_REMOVED lines=31> */
.L_x_440:
        /* <DEDUP_REMOVED lines=16> */
.L_x_515:


//--------------------- .text._ZN3cub18CUB_300001_SM_10006detail9transform16transform_kernelINS2_10policy_hubILb1EN4cuda3std3__45tupleIJN6thrust24THRUST_300001_SM_1000_NS10device_ptrI11AutomobilisEEEEEE10policy1000EiNS7_10__identityEPSC_JSI_EEEvT0_iT1_T2_DpNS2_10kernel_argIT3_EE --------------------------
	.section	.text._ZN3cub18CUB_300001_SM_10006detail9transform16transform_kernelINS2_10policy_hubILb1EN4cuda3std3__45tupleIJN6thrust24THRUST_300001_SM_1000_NS10device_ptrI11AutomobilisEEEEEE10policy1000EiNS7_10__identityEPSC_JSI_EEEvT0_iT1_T2_DpNS2_10kernel_argIT3_EE,"ax",@progbits
	.align	128
        .global         _ZN3cub18CUB_300001_SM_10006detail9transform16transform_kernelINS2_10policy_hubILb1EN4cuda3std3__45tupleIJN6thrust24THRUST_300001_SM_1000_NS10device_ptrI11AutomobilisEEEEEE10policy1000EiNS7_10__identityEPSC_JSI_EEEvT0_iT1_T2_DpNS2_10kernel_argIT3_EE
        .type           _ZN3cub18CUB_300001_SM_10006detail9transform16transform_kernelINS2_10policy_hubILb1EN4cuda3std3__45tupleIJN6thrust24THRUST_300001_SM_1000_NS10device_ptrI11AutomobilisEEEEEE10policy1000EiNS7_10__identityEPSC_JSI_EEEvT0_iT1_T2_DpNS2_10kernel_argIT3_EE,@function
        .size           _ZN3cub18CUB_300001_SM_10006detail9transform16transform_kernelINS2_10policy_hubILb1EN4cuda3std3__45tupleIJN6thrust24THRUST_300001_SM_1000_NS10device_ptrI11AutomobilisEEEEEE10policy1000EiNS7_10__identityEPSC_JSI_EEEvT0_iT1_T2_DpNS2_10kernel_argIT3_EE,(.L_x_516 - _ZN3cub18CUB_300001_SM_10006detail9transform16transform_kernelINS2_10policy_hubILb1EN4cuda3std3__45tupleIJN6thrust24THRUST_300001_SM_1000_NS10device_ptrI11AutomobilisEEEEEE10policy1000EiNS7_10__identityEPSC_JSI_EEEvT0_iT1_T2_DpNS2_10kernel_argIT3_EE)
        .other          _ZN3cub18CUB_300001_SM_10006detail9transform16transform_kernelINS2_10policy_hubILb1EN4cuda3std3__45tupleIJN6thrust24THRUST_300001_SM_1000_NS10device_ptrI11AutomobilisEEEEEE10policy1000EiNS7_10__identityEPSC_JSI_EEEvT0_iT1_T2_DpNS2_10kernel_argIT3_EE,@"STO_CUDA_ENTRY STV_DEFAULT"
_ZN3cub18CUB_300001_SM_10006detail9transform16transform_kernelINS2_10policy_hubILb1EN4cuda3std3__45tupleIJN6thrust24THRUST_300001_SM_1000_NS10device_ptrI11AutomobilisEEEEEE10policy1000EiNS7_10__identityEPSC_JSI_EEEvT0_iT1_T2_DpNS2_10kernel_argIT3_EE:
.text._ZN3cub18CUB_300001_SM_10006detail9transform16transform_kernelINS2_10policy_hubILb1EN4cuda3std3__45tupleIJN6thrust24THRUST_300001_SM_1000_NS10device_ptrI11AutomobilisEEEEEE10policy1000EiNS7_10__identityEPSC_JSI_EEEvT0_iT1_T2_DpNS2_10kernel_argIT3_EE:
        /* <DEDUP_REMOVED lines=23> */
.L_x_443:
[----:B------:R-:W-:Y:S01]  /*0170*/  IADD3 R9, PT, PT, R9, 0x4000, RZ ;  /* 0x0000400009097810 */ /* 0x000fe20007ffe0ff */
[----:B------:R0:W-:Y:S03]  /*0180*/  CCTL.E.PF2 [R4] ;  /* 0x000000000400798f */ /* 0x0001e60000800100 */
[----:B------:R-:W-:Y:S02]  /*0190*/  ISETP.GE.AND P0, PT, R9, R8, PT ;  /* 0x000000080900720c */ /* 0x000fe40003f06270 */
[----:B0-----:R-:W-:-:S05]  /*01a0*/  IADD3 R4, P2, PT, R4, 0x4000, RZ ;  /* 0x0000400004047810 */ /* 0x001fca0007f5e0ff */
[----:B------:R-:W-:-:S06]  /*01b0*/  IMAD.X R5, RZ, RZ, R5, P2 ;  /* 0x000000ffff057224 */ /* 0x000fcc00010e0605 */
[----:B------:R-:W-:Y:S05]  /*01c0*/  @!P0 BRA `(.L_x_443) ;  /* 0xfffffffc00e88947 */ /* 0x000fea000383ffff */
.L_x_442:
[----:B---3--:R-:W-:Y:S05]  /*01d0*/  BSYNC.RECONVERGENT B0 ;  /* 0x0000000000007941 */ /* 0x008fea0003800200 */
.L_x_441:
        /* <DEDUP_REMOVED lines=12> */
.L_x_446:
        /* <DEDUP_REMOVED lines=218> */
.L_x_445:
        /* <DEDUP_REMOVED lines=115> */
.L_x_447:
        /* <DEDUP_REMOVED lines=61> */
.L_x_448:
        /* <DEDUP_REMOVED lines=35> */
.L_x_444:
        /* <DEDUP_REMOVED lines=9> */
.L_x_466:
        /* <DEDUP_REMOVED lines=52> */
.L_x_451:
[----:B------:R-:W-:Y:S05]  /*2140*/  BSYNC.RECONVERGENT B0 ;  /* 0x0000000000007941 */ /* 0x000fea0003800200 */
.L_x_450:
        /* <DEDUP_REMOVED lines=31> */
.L_x_453:
[----:B------:R-:W-:Y:S05]  /*2340*/  BSYNC.RECONVERGENT B0 ;  /* 0x0000000000007941 */ /* 0x000fea0003800200 */
.L_x_452:
        /* <DEDUP_REMOVED lines=28> */
.L_x_455:
[----:B------:R-:W-:Y:S05]  /*2510*/  BSYNC.RECONVERGENT B0 ;  /* 0x0000000000007941 */ /* 0x000fea0003800200 */
.L_x_454:
        /* <DEDUP_REMOVED lines=28> */
.L_x_457:
[----:B------:R-:W-:Y:S05]  /*26e0*/  BSYNC.RECONVERGENT B0 ;  /* 0x0000000000007941 */ /* 0x000fea0003800200 */
.L_x_456:
        /* <DEDUP_REMOVED lines=28> */
.L_x_459:
[----:B------:R-:W-:Y:S05]  /*28b0*/  BSYNC.RECONVERGENT B0 ;  /* 0x0000000000007941 */ /* 0x000fea0003800200 */
.L_x_458:
        /* <DEDUP_REMOVED lines=28> */
.L_x_461:
[----:B------:R-:W-:Y:S05]  /*2a80*/  BSYNC.RECONVERGENT B0 ;  /* 0x0000000000007941 */ /* 0x000fea0003800200 */
.L_x_460:
        /* <DEDUP_REMOVED lines=28> */
.L_x_463:
[----:B------:R-:W-:Y:S05]  /*2c50*/  BSYNC.RECONVERGENT B0 ;  /* 0x0000000000007941 */ /* 0x000fea0003800200 */
.L_x_462:
        /* <DEDUP_REMOVED lines=28> */
.L_x_465:
[----:B------:R-:W-:Y:S05]  /*2e20*/  BSYNC.RECONVERGENT B0 ;  /* 0x0000000000007941 */ /* 0x000fea0003800200 */
.L_x_464:
[----:B------:R-:W-:Y:S05]  /*2e30*/  BRA.U UP0, `(.L_x_466) ;  /* 0xffffffed00f07547 */ /* 0x000fea000b83ffff */
.L_x_449:
        /* <DEDUP_REMOVED lines=39> */
.L_x_469:
[----:B------:R-:W-:Y:S05]  /*30b0*/  BSYNC.RECONVERGENT B0 ;  /* 0x0000000000007941 */ /* 0x000fea0003800200 */
.L_x_468:
        /* <DEDUP_REMOVED lines=32> */
.L_x_471:
[----:B------:R-:W-:Y:S05]  /*32c0*/  BSYNC.RECONVERGENT B0 ;  /* 0x0000000000007941 */ /* 0x000fea0003800200 */
.L_x_470:
        /* <DEDUP_REMOVED lines=35> */
.L_x_473:
[----:B------:R-:W-:Y:S05]  /*3500*/  BSYNC.RECONVERGENT B0 ;  /* 0x0000000000007941 */ /* 0x000fea0003800200 */
.L_x_472:
        /* <DEDUP_REMOVED lines=30> */
.L_x_474:
[----:B------:R-:W-:Y:S05]  /*36f0*/  BSYNC.RECONVERGENT B0 ;  /* 0x0000000000007941 */ /* 0x000fea0003800200 */
.L_x_467:
        /* <DEDUP_REMOVED lines=40> */
.L_x_477:
[----:B------:R-:W-:Y:S05]  /*3980*/  BSYNC.RECONVERGENT B0 ;  /* 0x0000000000007941 */ /* 0x000fea0003800200 */
.L_x_476:
        /* <DEDUP_REMOVED lines=30> */
.L_x_478:
[----:B------:R-:W-:Y:S05]  /*3b70*/  BSYNC.RECONVERGENT B0 ;  /* 0x0000000000007941 */ /* 0x000fea0003800200 */
.L_x_475:
        /* <DEDUP_REMOVED lines=37> */
.L_x_479:
        /* <DEDUP_REMOVED lines=11> */
.L_x_516:


//--------------------- .text._ZN3cub18CUB_300001_SM_10006detail8for_each13static_kernelINS2_12policy_hub_t12policy_500_tElN6thrust24THRUST_300001_SM_1000_NS8cuda_cub20__uninitialized_copy7functorINS7_6detail15normal_iteratorINS7_10device_ptrIK11AutomobilisEEEENS7_7pointerISE_NS8_3tagENS7_11use_defaultESK_EEEEEEvT0_T1_ --------------------------
	.section	.text._ZN3cub18CUB_300001_SM_10006detail8for_each13static_kernelINS2_12policy_hub_t12policy_500_tElN6thrust24THRUST_300001_SM_1000_NS8cuda_cub20__uninitialized_copy7functorINS7_6detail15normal_iteratorINS7_10device_ptrIK11AutomobilisEEEENS7_7pointerISE_NS8_3tagENS7_11use_defaultESK_EEEEEEvT0_T1_,"ax",@progbits
	.align	128
        .global         _ZN3cub18CUB_300001_SM_10006detail8for_each13static_kernelINS2_12policy_hub_t12policy_500_tElN6thrust24THRUST_300001_SM_1000_NS8cuda_cub20__uninitialized_copy7functorINS7_6detail15normal_iteratorINS7_10device_ptrIK11AutomobilisEEEENS7_7pointerISE_NS8_3tagENS7_11use_defaultESK_EEEEEEvT0_T1_
        .type           _ZN3cub18CUB_300001_SM_10006detail8for_each13static_kernelINS2_12policy_hub_t12policy_500_tElN6thrust24THRUST_300001_SM_1000_NS8cuda_cub20__uninitialized_copy7functorINS7_6detail15normal_iteratorINS7_10device_ptrIK11AutomobilisEEEENS7_7pointerISE_NS8_3tagENS7_11use_defaultESK_EEEEEEvT0_T1_,@function
        .size           _ZN3cub18CUB_300001_SM_10006detail8for_each13static_kernelINS2_12policy_hub_t12policy_500_tElN6thrust24THRUST_300001_SM_1000_NS8cuda_cub20__uninitialized_copy7functorINS7_6detail15normal_iteratorINS7_10device_ptrIK11AutomobilisEEEENS7_7pointerISE_NS8_3tagENS7_11use_defaultESK_EEEEEEvT0_T1_,(.L_x_517 - _ZN3cub18CUB_300001_SM_10006detail8for_each13static_kernelINS2_12policy_hub_t12policy_500_tElN6thrust24THRUST_300001_SM_1000_NS8cuda_cub20__uninitialized_copy7functorINS7_6detail15normal_iteratorINS7_10device_ptrIK11AutomobilisEEEENS7_7pointerISE_NS8_3tagENS7_11use_defaultESK_EEEEEEvT0_T1_)
        .other          _ZN3cub18CUB_300001_SM_10006detail8for_each13static_kernelINS2_12policy_hub_t12policy_500_tElN6thrust24THRUST_300001_SM_1000_NS8cuda_cub20__uninitialized_copy7functorINS7_6detail15normal_iteratorINS7_10device_ptrIK11AutomobilisEEEENS7_7pointerISE_NS8_3tagENS7_11use_defaultESK_EEEEEEvT0_T1_,@"STO_CUDA_ENTRY STV_DEFAULT"
_ZN3cub18CUB_300001_SM_10006detail8for_each13static_kernelINS2_12policy_hub_t12policy_500_tElN6thrust24THRUST_300001_SM_1000_NS8cuda_cub20__uninitialized_copy7functorINS7_6detail15normal_iteratorINS7_10device_ptrIK11AutomobilisEEEENS7_7pointerISE_NS8_3tagENS7_11use_defaultESK_EEEEEEvT0_T1_:
.text._ZN3cub18CUB_300001_SM_10006detail8for_each13static_kernelINS2_12policy_hub_t12policy_500_tElN6thrust24THRUST_300001_SM_1000_NS8cuda_cub20__uninitialized_copy7functorINS7_6detail15normal_iteratorINS7_10device_ptrIK11AutomobilisEEEENS7_7pointerISE_NS8_3tagENS7_11use_defaultESK_EEEEEEvT0_T1_:
[----:B------:R-:W-:Y:S08]  /*0000*/  LDC R1, c[0x0][0x37c] ;  /* 0x0000df00ff017b82 */ /* 0x000ff00000000800 */
[----:B------:R-:W0:Y:S01]  /*0010*/  S2UR UR10, SR_CTAID.X ;  /* 0x00000000000a79c3 */ /* 0x000e220000002500 */
[----:B------:R-:W1:Y:S01]  /*0020*/  LDCU.64 UR4, c[0x0][0x380] ;  /* 0x00007000ff0477ac */ /* 0x000e620008000a00 */
[----:B------:R-:W2:Y:S01]  /*0030*/  LDCU.64 UR8, c[0x0][0x358] ;  /* 0x00006b00ff0877ac */ /* 0x000ea20008000a00 */
[----:B0-----:R-:W-:-:S04]  /*0040*/  UIMAD.WIDE.U32 UR6, UR10, 0x200, URZ ;  /* 0x000002000a0678a5 */ /* 0x001fc8000f8e00ff */
[----:B-1----:R-:W-:-:S04]  /*0050*/  UIADD3 UR4, UP0, UPT, -UR6, UR4, URZ ;  /* 0x0000000406047290 */ /* 0x002fc8000ff1e1ff */
[----:B------:R-:W-:Y:S02]  /*0060*/  UIADD3.X UR5, UPT, UPT, ~UR7, UR5, URZ, UP0, !UPT ;  /* 0x0000000507057290 */ /* 0x000fe400087fe5ff */
[----:B------:R-:W-:-:S04]  /*0070*/  UISETP.GE.U32.AND UP0, UPT, UR4, 0x200, UPT ;  /* 0x000002000400788c */ /* 0x000fc8000bf06070 */
[----:B------:R-:W-:-:S09]  /*0080*/  UISETP.GE.AND.EX UP0, UPT, UR5, URZ, UPT, UP0 ;  /* 0x000000ff0500728c */ /* 0x000fd2000bf06300 */
[----:B--2---:R-:W-:Y:S05]  /*0090*/  BRA.U !UP0, `(.L_x_480) ;  /* 0x0000000108fc7547 */ /* 0x004fea000b800000 */
[----:B------:R-:W0:Y:S01]  /*00a0*/  S2R R0, SR_TID.X ;  /* 0x0000000000007919 */ /* 0x000e220000002100 */
[----:B------:R-:W1:Y:S08]  /*00b0*/  LDC.64 R2, c[0x0][0x388] ;  /* 0x0000e200ff027b82 */ /* 0x000e700000000a00 */
[----:B------:R-:W2:Y:S01]  /*00c0*/  LDC.64 R4, c[0x0][0x390] ;  /* 0x0000e400ff047b82 */ /* 0x000ea20000000a00 */
[----:B0-----:R-:W-:-:S04]  /*00d0*/  IADD3 R33, P0, PT, R0, UR6, RZ ;  /* 0x0000000600217c10 */ /* 0x001fc8000ff1e0ff */
[----:B------:R-:W-:Y:S01]  /*00e0*/  IADD3.X R0, PT, PT, RZ, UR7, RZ, P0, !PT ;  /* 0x00000007ff007c10 */ /* 0x000fe200087fe4ff */
[----:B-1----:R-:W-:-:S04]  /*00f0*/  IMAD.WIDE.U32 R2, R33, 0x68, R2 ;  /* 0x0000006821027825 */ /* 0x002fc800078e0002 */
[----:B------:R-:W-:-:S04]  /*0100*/  IMAD R35, R0, 0x68, RZ ;  /* 0x0000006800237824 */ /* 0x000fc800078e02ff */
[----:B------:R-:W-:-:S05]  /*0110*/  IMAD.IADD R3, R3, 0x1, R35 ;  /* 0x0000000103037824 */ /* 0x000fca00078e0223 */
        /* <DEDUP_REMOVED lines=13> */
[----:B--2---:R-:W-:-:S05]  /*01f0*/  IMAD.WIDE.U32 R4, R33, 0x68, R4 ;  /* 0x0000006821047825 */ /* 0x004fca00078e0004 */
[----:B------:R-:W-:-:S05]  /*0200*/  IADD3 R5, PT, PT, R35, R5, RZ ;  /* 0x0000000523057210 */ /* 0x000fca0007ffe0ff */
        /* <DEDUP_REMOVED lines=26> */
[----:B------:R-:W-:Y:S04]  /*03b0*/  STG.E.64 desc[UR8][R4.64+0x6800], R6 ;  /* 0x0068000604007986 */ /* 0x000fe8000c101b08 */
[----:B------:R-:W-:Y:S04]  /*03c0*/  STG.E.64 desc[UR8][R4.64+0x6808], R8 ;  /* 0x0068080804007986 */ /* 0x000fe8000c101b08 */
        /* <DEDUP_REMOVED lines=12> */
.L_x_480:
[----:B------:R-:W0:Y:S01]  /*0490*/  S2R R0, SR_TID.X ;  /* 0x0000000000007919 */ /* 0x000e220000002100 */
[----:B------:R-:W-:Y:S01]  /*04a0*/  USHF.R.S32.HI UR5, URZ, 0x1f, UR4 ;  /* 0x0000001fff057899 */ /* 0x000fe20008011404 */
[----:B------:R-:W-:Y:S05]  /*04b0*/  BSSY.RECONVERGENT B0, `(.L_x_481) ;  /* 0x000002d000007945 */ /* 0x000fea0003800200 */
[----:B------:R-:W-:Y:S02]  /*04c0*/  MOV R3, UR5 ;  /* 0x0000000500037c02 */ /* 0x000fe40008000f00 */
[C---:B0-----:R-:W-:Y:S01]  /*04d0*/  ISETP.LT.U32.AND P0, PT, R0.reuse, UR4, PT ;  /* 0x0000000400007c0c */ /* 0x041fe2000bf01070 */
[----:B------:R-:W-:-:S03]  /*04e0*/  VIADD R2, R0, 0x100 ;  /* 0x0000010000027836 */ /* 0x000fc60000000000 */
[----:B------:R-:W-:Y:S02]  /*04f0*/  ISETP.GT.AND.EX P0, PT, R3, RZ, PT, P0 ;  /* 0x000000ff0300720c */ /* 0x000fe40003f04300 */
[----:B------:R-:W-:Y:S01]  /*0500*/  ISETP.LT.U32.AND P1, PT, R2, UR4, PT ;  /* 0x0000000402007c0c */ /* 0x000fe2000bf21070 */
[----:B------:R-:W-:-:S05]  /*0510*/  IMAD.U32 R2, RZ, RZ, UR5 ;  /* 0x00000005ff027e24 */ /* 0x000fca000f8e00ff */
[----:B------:R-:W-:-:S05]  /*0520*/  ISETP.GT.AND.EX P1, PT, R2, RZ, PT, P1 ;  /* 0x000000ff0200720c */ /* 0x000fca0003f24310 */
[----:B------:R-:W-:Y:S08]  /*0530*/  @!P0 BRA `(.L_x_482) ;  /* 0x0000000000908947 */ /* 0x000ff00003800000 */
[----:B------:R-:W0:Y:S01]  /*0540*/  LDC.64 R2, c[0x0][0x388] ;  /* 0x0000e200ff027b82 */ /* 0x000e220000000a00 */
[----:B------:R-:W-:-:S04]  /*0550*/  IADD3 R26, P0, PT, R0, UR6, RZ ;  /* 0x00000006001a7c10 */ /* 0x000fc8000ff1e0ff */
[----:B------:R-:W-:-:S03]  /*0560*/  IADD3.X R4, PT, PT, RZ, UR7, RZ, P0, !PT ;  /* 0x00000007ff047c10 */ /* 0x000fc600087fe4ff */
[----:B------:R-:W1:Y:S02]  /*0570*/  LDC.64 R32, c[0x0][0x390] ;  /* 0x0000e400ff207b82 */ /* 0x000e640000000a00 */
[----:B------:R-:W-:Y:S02]  /*0580*/  IMAD R27, R4, 0x68, RZ ;  /* 0x00000068041b7824 */ /* 0x000fe400078e02ff */
[----:B0-----:R-:W-:-:S04]  /*0590*/  IMAD.WIDE.U32 R2, R26, 0x68, R2 ;  /* 0x000000681a027825 */ /* 0x001fc800078e0002 */
[----:B------:R-:W-:Y:S01]  /*05a0*/  IMAD.IADD R31, R3, 0x1, R27 ;  /* 0x00000001031f7824 */ /* 0x000fe200078e021b */
[----:B------:R-:W-:-:S05]  /*05b0*/  MOV R30, R2 ;  /* 0x00000002001e7202 */ /* 0x000fca0000000f00 */
        /* <DEDUP_REMOVED lines=13> */
[----:B-1----:R-:W-:-:S04]  /*0690*/  IMAD.WIDE.U32 R32, R26, 0x68, R32 ;  /* 0x000000681a207825 */ /* 0x002fc800078e0020 */
[----:B------:R-:W-:-:S05]  /*06a0*/  IMAD.IADD R33, R27, 0x1, R33 ;  /* 0x000000011b217824 */ /* 0x000fca00078e0221 */
        /* <DEDUP_REMOVED lines=13> */
.L_x_482:
[----:B------:R-:W-:Y:S05]  /*0780*/  BSYNC.RECONVERGENT B0 ;  /* 0x0000000000007941 */ /* 0x000fea0003800200 */
.L_x_481:
[----:B------:R-:W-:Y:S05]  /*0790*/  @!P1 EXIT ;  /* 0x000000000000994d */ /* 0x000fea0003800000 */
[----:B0-----:R-:W0:Y:S01]  /*07a0*/  LDC.64 R2, c[0x0][0x388] ;  /* 0x0000e200ff027b82 */ /* 0x001e220000000a00 */
[----:B------:R-:W-:-:S06]  /*07b0*/  UIMAD.WIDE.U32 UR4, UR10, 0x200, URZ ;  /* 0x000002000a0478a5 */ /* 0x000fcc000f8e00ff */
[----:B------:R-:W-:Y:S01]  /*07c0*/  IADD3 R33, P0, PT, R0, UR4, RZ ;  /* 0x0000000400217c10 */ /* 0x000fe2000ff1e0ff */
[----:B------:R-:W1:Y:S03]  /*07d0*/  LDC.64 R28, c[0x0][0x390] ;  /* 0x0000e400ff1c7b82 */ /* 0x000e660000000a00 */
[----:B------:R-:W-:-:S05]  /*07e0*/  IADD3.X R0, PT, PT, RZ, UR5, RZ, P0, !PT ;  /* 0x00000005ff007c10 */ /* 0x000fca00087fe4ff */
        /* <DEDUP_REMOVED lines=17> */
[----:B-1----:R-:W-:-:S05]  /*0900*/  IMAD.WIDE.U32 R28, R33, 0x68, R28 ;  /* 0x00000068211c7825 */ /* 0x002fca00078e001c */
[----:B------:R-:W-:-:S05]  /*0910*/  IADD3 R29, PT, PT, R35, R29, RZ ;  /* 0x0000001d231d7210 */ /* 0x000fca0007ffe0ff */
        /* <DEDUP_REMOVED lines=14> */
.L_x_483:
        /* <DEDUP_REMOVED lines=16> */
.L_x_517:


//--------------------- .text._ZN3cub18CUB_300001_SM_10006detail8for_each13static_kernelINS2_12policy_hub_t12policy_500_tEmNS2_12op_wrapper_tImN6thrust24THRUST_300001_SM_1000_NS6detail23allocator_traits_detail24construct1_via_allocatorINS8_16device_allocatorI11AutomobilisEEEENS8_10device_ptrISD_EEEEEEvT0_T1_ --------------------------
	.section	.text._ZN3cub18CUB_300001_SM_10006detail8for_each13static_kernelINS2_12policy_hub_t12policy_500_tEmNS2_12op_wrapper_tImN6thrust24THRUST_300001_SM_1000_NS6detail23allocator_traits_detail24construct1_via_allocatorINS8_16device_allocatorI11AutomobilisEEEENS8_10device_ptrISD_EEEEEEvT0_T1_,"ax",@progbits
	.align	128
        .global         _ZN3cub18CUB_300001_SM_10006detail8for_each13static_kernelINS2_12policy_hub_t12policy_500_tEmNS2_12op_wrapper_tImN6thrust24THRUST_300001_SM_1000_NS6detail23allocator_traits_detail24construct1_via_allocatorINS8_16device_allocatorI11AutomobilisEEEENS8_10device_ptrISD_EEEEEEvT0_T1_
        .type           _ZN3cub18CUB_300001_SM_10006detail8for_each13static_kernelINS2_12policy_hub_t12policy_500_tEmNS2_12op_wrapper_tImN6thrust24THRUST_300001_SM_1000_NS6detail23allocator_traits_detail24construct1_via_allocatorINS8_16device_allocatorI11AutomobilisEEEENS8_10device_ptrISD_EEEEEEvT0_T1_,@function
        .size           _ZN3cub18CUB_300001_SM_10006detail8for_each13static_kernelINS2_12policy_hub_t12policy_500_tEmNS2_12op_wrapper_tImN6thrust24THRUST_300001_SM_1000_NS6detail23allocator_traits_detail24construct1_via_allocatorINS8_16device_allocatorI11AutomobilisEEEENS8_10device_ptrISD_EEEEEEvT0_T1_,(.L_x_518 - _ZN3cub18CUB_300001_SM_10006detail8for_each13static_kernelINS2_12policy_hub_t12policy_500_tEmNS2_12op_wrapper_tImN6thrust24THRUST_300001_SM_1000_NS6detail23allocator_traits_detail24construct1_via_allocatorINS8_16device_allocatorI11AutomobilisEEEENS8_10device_ptrISD_EEEEEEvT0_T1_)
        .other          _ZN3cub18CUB_300001_SM_10006detail8for_each13static_kernelINS2_12policy_hub_t12policy_500_tEmNS2_12op_wrapper_tImN6thrust24THRUST_300001_SM_1000_NS6detail23allocator_traits_detail24construct1_via_allocatorINS8_16device_allocatorI11AutomobilisEEEENS8_10device_ptrISD_EEEEEEvT0_T1_,@"STO_CUDA_ENTRY STV_DEFAULT"
_ZN3cub18CUB_300001_SM_10006detail8for_each13static_kernelINS2_12policy_hub_t12policy_500_tEmNS2_12op_wrapper_tImN6thrust24THRUST_300001_SM_1000_NS6detail23allocator_traits_detail24construct1_via_allocatorINS8_16device_allocatorI11AutomobilisEEEENS8_10device_ptrISD_EEEEEEvT0_T1_:
.text._ZN3cub18CUB_300001_SM_10006detail8for_each13static_kernelINS2_12policy_hub_t12policy_500_tEmNS2_12op_wrapper_tImN6thrust24THRUST_300001_SM_1000_NS6detail23allocator_traits_detail24construct1_via_allocatorINS8_16device_allocatorI11AutomobilisEEEENS8_10device_ptrISD_EEEEEEvT0_T1_:
        /* <DEDUP_REMOVED lines=8> */
[----:B------:R-:W-:-:S09]  /*0080*/  UISETP.GE.U32.AND.EX UP0, UPT, UR7, URZ, UPT, UP0 ;  /* 0x000000ff0700728c */ /* 0x000fd2000bf06100 */
[----:B--2---:R-:W-:Y:S05]  /*0090*/  BRA.U !UP0, `(.L_x_484) ;  /* 0x0000000508d47547 */ /* 0x004fea000b800000 */
[----:B------:R-:W0:Y:S01]  /*00a0*/  S2R R0, SR_TID.X ;  /* 0x0000000000007919 */ /* 0x000e220000002100 */
[----:B------:R-:W1:Y:S01]  /*00b0*/  LDC.64 R4, c[0x0][0x388] ;  /* 0x0000e200ff047b82 */ /* 0x000e620000000a00 */
[----:B0-----:R-:W-:Y:S01]  /*00c0*/  IADD3 R3, P0, PT, R0, UR4, RZ ;  /* 0x0000000400037c10 */ /* 0x001fe2000ff1e0ff */
[----:B------:R-:W-:-:S04]  /*00d0*/  UMOV UR4, URZ ;  /* 0x000000ff00047c82 */ /* 0x000fc80008000000 */
[----:B------:R-:W-:Y:S01]  /*00e0*/  IMAD.X R0, RZ, RZ, UR5, P0 ;  /* 0x00000005ff007e24 */ /* 0x000fe200080e06ff */
[----:B------:R-:W-:Y:S01]  /*00f0*/  UMOV UR5, 0x6800 ;  /* 0x0000680000057882 */ /* 0x000fe20000000000 */
[----:B-1----:R-:W-:-:S04]  /*0100*/  IMAD.WIDE.U32 R4, R3, 0x68, R4 ;  /* 0x0000006803047825 */ /* 0x002fc800078e0004 */
[----:B------:R-:W-:Y:S01]  /*0110*/  IMAD R3, R0, 0x68, RZ ;  /* 0x0000006800037824 */ /* 0x000fe200078e02ff */
[----:B------:R-:W-:Y:S01]  /*0120*/  MOV R2, R4 ;  /* 0x0000000400027202 */ /* 0x000fe20000000f00 */
[----:B------:R-:W-:Y:S02]  /*0130*/  IMAD.MOV.U32 R0, RZ, RZ, 0x20 ;  /* 0x00000020ff007424 */ /* 0x000fe400078e00ff */
[----:B------:R-:W-:-:S05]  /*0140*/  IMAD.IADD R3, R5, 0x1, R3 ;  /* 0x0000000105037824 */ /* 0x000fca00078e0203 */
[----:B------:R0:W-:Y:S04]  /*0150*/  STG.E desc[UR8][R2.64+0x5c], RZ ;  /* 0x00005cff02007986 */ /* 0x0001e8000c101908 */
[----:B------:R0:W-:Y:S04]  /*0160*/  STG.E.64 desc[UR8][R2.64+0x60], RZ ;  /* 0x000060ff02007986 */ /* 0x0001e8000c101b08 */
[----:B------:R0:W-:Y:S04]  /*0170*/  STG.E.U8 desc[UR8][R2.64], R0 ;  /* 0x0000000002007986 */ /* 0x0001e8000c101108 */
        /* <DEDUP_REMOVED lines=88> */
[----:B------:R0:W-:Y:S04]  /*0700*/  STG.E.U8 desc[UR8][R2.64+0x5a], RZ ;  /* 0x00005aff02007986 */ /* 0x0001e8000c101108 */
[----:B------:R0:W-:Y:S04]  /*0710*/  STG.E desc[UR8][R2.64+0x685c], RZ ;  /* 0x00685cff02007986 */ /* 0x0001e8000c101908 */
[----:B------:R0:W-:Y:S02]  /*0720*/  STG.E.64 desc[UR8][R2.64+0x6860], RZ ;  /* 0x006860ff02007986 */ /* 0x0001e4000c101b08 */
.L_x_485:
[----:B------:R-:W-:Y:S01]  /*0730*/  IADD3 R6, P0, PT, R4, UR5, RZ ;  /* 0x0000000504067c10 */ /* 0x000fe2000ff1e0ff */
[----:B------:R-:W-:Y:S02]  /*0740*/  UIADD3 UR6, UP0, UPT, UR5, -0x6800, URZ ;  /* 0xffff980005067890 */ /* 0x000fe4000ff1e0ff */
[----:B------:R-:W-:Y:S01]  /*0750*/  UIADD3 UR5, UP1, UPT, UR5, 0x1, URZ ;  /* 0x0000000105057890 */ /* 0x000fe2000ff3e0ff */
[----:B------:R-:W-:Y:S01]  /*0760*/  IADD3.X R7, PT, PT, R3, UR4, RZ, P0, !PT ;  /* 0x0000000403077c10 */ /* 0x000fe200087fe4ff */
[----:B------:R-:W-:Y:S02]  /*0770*/  UIADD3.X UR7, UPT, UPT, UR4, -0x1, URZ, UP0, !UPT ;  /* 0xffffffff04077890 */ /* 0x000fe400087fe4ff */
[----:B------:R-:W-:Y:S02]  /*0780*/  UISETP.GE.U32.AND UP0, UPT, UR6, 0x58, UPT ;  /* 0x000000580600788c */ /* 0x000fe4000bf06070 */
[----:B------:R1:W-:Y:S01]  /*0790*/  STG.E.U8 desc[UR8][R6.64], R0 ;  /* 0x0000000006007986 */ /* 0x0003e2000c101108 */
[----:B------:R-:W-:-:S02]  /*07a0*/  UIADD3.X UR4, UPT, UPT, URZ, UR4, URZ, UP1, !UPT ;  /* 0x00000004ff047290 */ /* 0x000fc40008ffe4ff */
[----:B------:R-:W-:-:S09]  /*07b0*/  UISETP.GE.U32.AND.EX UP0, UPT, UR7, URZ, UPT, UP0 ;  /* 0x000000ff0700728c */ /* 0x000fd2000bf06100 */
[----:B-1----:R-:W-:Y:S05]  /*07c0*/  BRA.U !UP0, `(.L_x_485) ;  /* 0xfffffffd08d87547 */ /* 0x002fea000b83ffff */
[----:B------:R-:W-:Y:S01]  /*07d0*/  STG.E.U8 desc[UR8][R2.64+0x685a], RZ ;  /* 0x00685aff02007986 */ /* 0x000fe2000c101108 */
[----:B------:R-:W-:Y:S05]  /*07e0*/  EXIT ;  /* 0x000000000000794d */ /* 0x000fea0003800000 */
.L_x_484:
[----:B------:R-:W0:Y:S01]  /*07f0*/  S2R R0, SR_TID.X ;  /* 0x0000000000007919 */ /* 0x000e220000002100 */
[----:B------:R-:W1:Y:S01]  /*0800*/  LDC.64 R2, c[0x0][0x388] ;  /* 0x0000e200ff027b82 */ /* 0x000e620000000a00 */
[----:B------:R-:W-:Y:S01]  /*0810*/  BSSY.RECONVERGENT B0, `(.L_x_486) ;  /* 0x000006c000007945 */ /* 0x000fe20003800200 */
[C---:B0-----:R-:W-:Y:S01]  /*0820*/  IADD3 R5, P0, PT, R0.reuse, UR4, RZ ;  /* 0x0000000400057c10 */ /* 0x041fe2000ff1e0ff */
[C---:B------:R-:W-:Y:S01]  /*0830*/  VIADD R4, R0.reuse, 0x100 ;  /* 0x0000010000047836 */ /* 0x040fe20000000000 */
[----:B------:R-:W-:-:S03]  /*0840*/  ISETP.LT.U32.AND P1, PT, R0, UR6, PT ;  /* 0x0000000600007c0c */ /* 0x000fc6000bf21070 */
[----:B------:R-:W-:Y:S01]  /*0850*/  IMAD.X R0, RZ, RZ, UR5, P0 ;  /* 0x00000005ff007e24 */ /* 0x000fe200080e06ff */
[----:B------:R-:W-:Y:S01]  /*0860*/  ISETP.LT.U32.AND P0, PT, R4, UR6, PT ;  /* 0x0000000604007c0c */ /* 0x000fe2000bf01070 */
[----:B-1----:R-:W-:Y:S01]  /*0870*/  IMAD.WIDE.U32 R4, R5, 0x68, R2 ;  /* 0x0000006805047825 */ /* 0x002fe200078e0002 */
[----:B------:R-:W-:-:S03]  /*0880*/  MOV R2, UR7 ;  /* 0x0000000700027c02 */ /* 0x000fc60008000f00 */
[----:B------:R-:W-:Y:S01]  /*0890*/  IMAD.U32 R3, RZ, RZ, UR7 ;  /* 0x00000007ff037e24 */ /* 0x000fe2000f8e00ff */
[----:B------:R-:W-:Y:S01]  /*08a0*/  ISETP.GT.U32.AND.EX P1, PT, R2, RZ, PT, P1 ;  /* 0x000000ff0200720c */ /* 0x000fe20003f24110 */
[----:B------:R-:W-:Y:S01]  /*08b0*/  IMAD R7, R0, 0x68, RZ ;  /* 0x0000006800077824 */ /* 0x000fe200078e02ff */
[----:B------:R-:W-:Y:S02]  /*08c0*/  MOV R6, R4 ;  /* 0x0000000400067202 */ /* 0x000fe40000000f00 */
[----:B------:R-:W-:Y:S01]  /*08d0*/  ISETP.GT.U32.AND.EX P0, PT, R3, RZ, PT, P0 ;  /* 0x000000ff0300720c */ /* 0x000fe20003f04100 */
[----:B------:R-:W-:-:S08]  /*08e0*/  IMAD.IADD R7, R5, 0x1, R7 ;  /* 0x0000000105077824 */ /* 0x000fd000078e0207 */
[----:B------:R-:W-:Y:S05]  /*08f0*/  @!P1 BRA `(.L_x_487) ;  /* 0x0000000400749947 */ /* 0x000fea0003800000 */
[----:B------:R-:W-:Y:S01]  /*0900*/  IMAD.MOV.U32 R3, RZ, RZ, 0x20 ;  /* 0x00000020ff037424 */ /* 0x000fe200078e00ff */
[----:B------:R0:W-:Y:S04]  /*0910*/  STG.E desc[UR8][R6.64+0x5c], RZ ;  /* 0x00005cff06007986 */ /* 0x0001e8000c101908 */
        /* <DEDUP_REMOVED lines=89> */
[----:B------:R0:W-:Y:S04]  /*0eb0*/  STG.E.64 desc[UR8][R6.64+0x60], RZ ;  /* 0x000060ff06007986 */ /* 0x0001e8000c101b08 */
[----:B------:R0:W-:Y:S02]  /*0ec0*/  STG.E.U8 desc[UR8][R6.64+0x5a], RZ ;  /* 0x00005aff06007986 */ /* 0x0001e4000c101108 */
.L_x_487:
[----:B------:R-:W-:Y:S05]  /*0ed0*/  BSYNC.RECONVERGENT B0 ;  /* 0x0000000000007941 */ /* 0x000fea0003800200 */
.L_x_486:
[----:B------:R-:W-:Y:S05]  /*0ee0*/  @!P0 EXIT ;  /* 0x000000000000894d */ /* 0x000fea0003800000 */
[----:B------:R1:W-:Y:S01]  /*0ef0*/  STG.E desc[UR8][R6.64+0x685c], RZ ;  /* 0x00685cff06007986 */ /* 0x0003e2000c101908 */
[----:B------:R-:W-:Y:S01]  /*0f00*/  HFMA2 R0, -RZ, RZ, 0, 1.9073486328125e-06 ;  /* 0x00000020ff007431 */ /* 0x000fe200000001ff */
[----:B------:R-:W-:Y:S01]  /*0f10*/  UMOV UR5, 0x6800 ;  /* 0x0000680000057882 */ /* 0x000fe20000000000 */
[----:B------:R-:W-:Y:S01]  /*0f20*/  UMOV UR4, URZ ;  /* 0x000000ff00047c82 */ /* 0x000fe20008000000 */
[----:B------:R1:W-:Y:S04]  /*0f30*/  STG.E.64 desc[UR8][R6.64+0x6860], RZ ;  /* 0x006860ff06007986 */ /* 0x0003e8000c101b08 */
.L_x_488:
[----:B------:R-:W-:Y:S01]  /*0f40*/  IADD3 R2, P0, PT, R4, UR5, RZ ;  /* 0x0000000504027c10 */ /* 0x000fe2000ff1e0ff */
[----:B------:R-:W-:Y:S02]  /*0f50*/  UIADD3 UR6, UP0, UPT, UR5, -0x6800, URZ ;  /* 0xffff980005067890 */ /* 0x000fe4000ff1e0ff */
[----:B------:R-:W-:Y:S01]  /*0f60*/  UIADD3 UR5, UP1, UPT, UR5, 0x1, URZ ;  /* 0x0000000105057890 */ /* 0x000fe2000ff3e0ff */
[----:B0-----:R-:W-:Y:S01]  /*0f70*/  IADD3.X R3, PT, PT, R7, UR4, RZ, P0, !PT ;  /* 0x0000000407037c10 */ /* 0x001fe200087fe4ff */
[----:B------:R-:W-:Y:S02]  /*0f80*/  UIADD3.X UR7, UPT, UPT, UR4, -0x1, URZ, UP0, !UPT ;  /* 0xffffffff04077890 */ /* 0x000fe400087fe4ff */
[----:B------:R-:W-:Y:S02]  /*0f90*/  UISETP.GE.U32.AND UP0, UPT, UR6, 0x58, UPT ;  /* 0x000000580600788c */ /* 0x000fe4000bf06070 */
[----:B------:R2:W-:Y:S01]  /*0fa0*/  STG.E.U8 desc[UR8][R2.64], R0 ;  /* 0x0000000002007986 */ /* 0x0005e2000c101108 */
[----:B------:R-:W-:-:S02]  /*0fb0*/  UIADD3.X UR4, UPT, UPT, URZ, UR4, URZ, UP1, !UPT ;  /* 0x00000004ff047290 */ /* 0x000fc40008ffe4ff */
[----:B------:R-:W-:-:S09]  /*0fc0*/  UISETP.GE.U32.AND.EX UP0, UPT, UR7, URZ, UPT, UP0 ;  /* 0x000000ff0700728c */ /* 0x000fd2000bf06100 */
[----:B--2---:R-:W-:Y:S05]  /*0fd0*/  BRA.U !UP0, `(.L_x_488) ;  /* 0xfffffffd08d87547 */ /* 0x004fea000b83ffff */
[----:B------:R-:W-:Y:S01]  /*0fe0*/  STG.E.U8 desc[UR8][R6.64+0x685a], RZ ;  /* 0x00685aff06007986 */ /* 0x000fe2000c101108 */
[----:B------:R-:W-:Y:S05]  /*0ff0*/  EXIT ;  /* 0x000000000000794d */ /* 0x000fea0003800000 */
.L_x_489:
        /* <DEDUP_REMOVED lines=16> */
.L_x_518:


//--------------------- .text._ZN3cub18CUB_300001_SM_10006detail8for_each13static_kernelINS2_12policy_hub_t12policy_500_tElNS2_12op_wrapper_tIlN6thrust24THRUST_300001_SM_1000_NS6detail23allocator_traits_detail5gozerENS8_10device_ptrI11AutomobilisEEEEEEvT0_T1_ --------------------------
	.section	.text._ZN3cub18CUB_300001_SM_10006detail8for_each13static_kernelINS2_12policy_hub_t12policy_500_tElNS2_12op_wrapper_tIlN6thrust24THRUST_300001_SM_1000_NS6detail23allocator_traits_detail5gozerENS8_10device_ptrI11AutomobilisEEEEEEvT0_T1_,"ax",@progbits
	.align	128
        .global         _ZN3cub18CUB_300001_SM_10006detail8for_each13static_kernelINS2_12policy_hub_t12policy_500_tElNS2_12op_wrapper_tIlN6thrust24THRUST_300001_SM_1000_NS6detail23allocator_traits_detail5gozerENS8_10device_ptrI11AutomobilisEEEEEEvT0_T1_
        .type           _ZN3cub18CUB_300001_SM_10006detail8for_each13static_kernelINS2_12policy_hub_t12policy_500_tElNS2_12op_wrapper_tIlN6thrust24THRUST_300001_SM_1000_NS6detail23allocator_traits_detail5gozerENS8_10device_ptrI11AutomobilisEEEEEEvT0_T1_,@function
        .size           _ZN3cub18CUB_300001_SM_10006detail8for_each13static_kernelINS2_12policy_hub_t12policy_500_tElNS2_12op_wrapper_tIlN6thrust24THRUST_300001_SM_1000_NS6detail23allocator_traits_detail5gozerENS8_10device_ptrI11AutomobilisEEEEEEvT0_T1_,(.L_x_519 - _ZN3cub18CUB_300001_SM_10006detail8for_each13static_kernelINS2_12policy_hub_t12policy_500_tElNS2_12op_wrapper_tIlN6thrust24THRUST_300001_SM_1000_NS6detail23allocator_traits_detail5gozerENS8_10device_ptrI11AutomobilisEEEEEEvT0_T1_)
        .other          _ZN3cub18CUB_300001_SM_10006detail8for_each13static_kernelINS2_12policy_hub_t12policy_500_tElNS2_12op_wrapper_tIlN6thrust24THRUST_300001_SM_1000_NS6detail23allocator_traits_detail5gozerENS8_10device_ptrI11AutomobilisEEEEEEvT0_T1_,@"STO_CUDA_ENTRY STV_DEFAULT"
_ZN3cub18CUB_300001_SM_10006detail8for_each13static_kernelINS2_12policy_hub_t12policy_500_tElNS2_12op_wrapper_tIlN6thrust24THRUST_300001_SM_1000_NS6detail23allocator_traits_detail5gozerENS8_10device_ptrI11AutomobilisEEEEEEvT0_T1_:
.text._ZN3cub18CUB_300001_SM_10006detail8for_each13static_kernelINS2_12policy_hub_t12policy_500_tElNS2_12op_wrapper_tIlN6thrust24THRUST_300001_SM_1000_NS6detail23allocator_traits_detail5gozerENS8_10device_ptrI11AutomobilisEEEEEEvT0_T1_:
[----:B------:R-:W-:Y:S01]  /*0000*/  LDC R1, c[0x0][0x37c] ;  /* 0x0000df00ff017b82 */ /* 0x000fe20000000800 */
[----:B------:R-:W-:Y:S05]  /*0010*/  EXIT ;  /* 0x000000000000794d */ /* 0x000fea0003800000 */
.L_x_490:
        /* <DEDUP_REMOVED lines=14> */
.L_x_519:


//--------------------- .text._ZN3cub18CUB_300001_SM_10006detail8for_each13static_kernelINS2_12policy_hub_t12policy_500_tElN6thrust24THRUST_300001_SM_1000_NS8cuda_cub20__uninitialized_copy7functorINS7_7pointerI11AutomobilisNS8_3tagENS7_11use_defaultESE_EESF_EEEEvT0_T1_ --------------------------
	.section	.text._ZN3cub18CUB_300001_SM_10006detail8for_each13static_kernelINS2_12policy_hub_t12policy_500_tElN6thrust24THRUST_300001_SM_1000_NS8cuda_cub20__uninitialized_copy7functorINS7_7pointerI11AutomobilisNS8_3tagENS7_11use_defaultESE_EESF_EEEEvT0_T1_,"ax",@progbits
	.align	128
        .global         _ZN3cub18CUB_300001_SM_10006detail8for_each13static_kernelINS2_12policy_hub_t12policy_500_tElN6thrust24THRUST_300001_SM_1000_NS8cuda_cub20__uninitialized_copy7functorINS7_7pointerI11AutomobilisNS8_3tagENS7_11use_defaultESE_EESF_EEEEvT0_T1_
        .type           _ZN3cub18CUB_300001_SM_10006detail8for_each13static_kernelINS2_12policy_hub_t12policy_500_tElN6thrust24THRUST_300001_SM_1000_NS8cuda_cub20__uninitialized_copy7functorINS7_7pointerI11AutomobilisNS8_3tagENS7_11use_defaultESE_EESF_EEEEvT0_T1_,@function
        .size           _ZN3cub18CUB_300001_SM_10006detail8for_each13static_kernelINS2_12policy_hub_t12policy_500_tElN6thrust24THRUST_300001_SM_1000_NS8cuda_cub20__uninitialized_copy7functorINS7_7pointerI11AutomobilisNS8_3tagENS7_11use_defaultESE_EESF_EEEEvT0_T1_,(.L_x_520 - _ZN3cub18CUB_300001_SM_10006detail8for_each13static_kernelINS2_12policy_hub_t12policy_500_tElN6thrust24THRUST_300001_SM_1000_NS8cuda_cub20__uninitialized_copy7functorINS7_7pointerI11AutomobilisNS8_3tagENS7_11use_defaultESE_EESF_EEEEvT0_T1_)
        .other          _ZN3cub18CUB_300001_SM_10006detail8for_each13static_kernelINS2_12policy_hub_t12policy_500_tElN6thrust24THRUST_300001_SM_1000_NS8cuda_cub20__uninitialized_copy7functorINS7_7pointerI11AutomobilisNS8_3tagENS7_11use_defaultESE_EESF_EEEEvT0_T1_,@"STO_CUDA_ENTRY STV_DEFAULT"
_ZN3cub18CUB_300001_SM_10006detail8for_each13static_kernelINS2_12policy_hub_t12policy_500_tElN6thrust24THRUST_300001_SM_1000_NS8cuda_cub20__uninitialized_copy7functorINS7_7pointerI11AutomobilisNS8_3tagENS7_11use_defaultESE_EESF_EEEEvT0_T1_:
.text._ZN3cub18CUB_300001_SM_10006detail8for_each13static_kernelINS2_12policy_hub_t12policy_500_tElN6thrust24THRUST_300001_SM_1000_NS8cuda_cub20__uninitialized_copy7functorINS7_7pointerI11AutomobilisNS8_3tagENS7_11use_defaultESE_EESF_EEEEvT0_T1_:
        /* <DEDUP_REMOVED lines=73> */
.L_x_491:
        /* <DEDUP_REMOVED lines=47> */
.L_x_493:
[----:B------:R-:W-:Y:S05]  /*0780*/  BSYNC.RECONVERGENT B0 ;  /* 0x0000000000007941 */ /* 0x000fea0003800200 */
.L_x_492:
        /* <DEDUP_REMOVED lines=39> */
.L_x_494:
        /* <DEDUP_REMOVED lines=16> */
.L_x_520:


//--------------------- .text._ZN3cub18CUB_300001_SM_10006detail8for_each13static_kernelINS2_12policy_hub_t12policy_500_tElN6thrust24THRUST_300001_SM_1000_NS8cuda_cub20__uninitialized_copy7functorINS7_10device_ptrI11AutomobilisEENS7_7pointerISC_NS8_3tagENS7_11use_defaultESG_EEEEEEvT0_T1_ --------------------------
	.section	.text._ZN3cub18CUB_300001_SM_10006detail8for_each13static_kernelINS2_12policy_hub_t12policy_500_tElN6thrust24THRUST_300001_SM_1000_NS8cuda_cub20__uninitialized_copy7functorINS7_10device_ptrI11AutomobilisEENS7_7pointerISC_NS8_3tagENS7_11use_defaultESG_EEEEEEvT0_T1_,"ax",@progbits
	.align	128
        .global         _ZN3cub18CUB_300001_SM_10006detail8for_each13static_kernelINS2_12policy_hub_t12policy_500_tElN6thrust24THRUST_300001_SM_1000_NS8cuda_cub20__uninitialized_copy7functorINS7_10device_ptrI11AutomobilisEENS7_7pointerISC_NS8_3tagENS7_11use_defaultESG_EEEEEEvT0_T1_
        .type           _ZN3cub18CUB_300001_SM_10006detail8for_each13static_kernelINS2_12policy_hub_t12policy_500_tElN6thrust24THRUST_300001_SM_1000_NS8cuda_cub20__uninitialized_copy7functorINS7_10device_ptrI11AutomobilisEENS7_7pointerISC_NS8_3tagENS7_11use_defaultESG_EEEEEEvT0_T1_,@function
        .size           _ZN3cub18CUB_300001_SM_10006detail8for_each13static_kernelINS2_12policy_hub_t12policy_500_tElN6thrust24THRUST_300001_SM_1000_NS8cuda_cub20__uninitialized_copy7functorINS7_10device_ptrI11AutomobilisEENS7_7pointerISC_NS8_3tagENS7_11use_defaultESG_EEEEEEvT0_T1_,(.L_x_521 - _ZN3cub18CUB_300001_SM_10006detail8for_each13static_kernelINS2_12policy_hub_t12policy_500_tElN6thrust24THRUST_300001_SM_1000_NS8cuda_cub20__uninitialized_copy7functorINS7_10device_ptrI11AutomobilisEENS7_7pointerISC_NS8_3tagENS7_11use_defaultESG_EEEEEEvT0_T1_)
        .other          _ZN3cub18CUB_300001_SM_10006detail8for_each13static_kernelINS2_12policy_hub_t12policy_500_tElN6thrust24THRUST_300001_SM_1000_NS8cuda_cub20__uninitialized_copy7functorINS7_10device_ptrI11AutomobilisEENS7_7pointerISC_NS8_3tagENS7_11use_defaultESG_EEEEEEvT0_T1_,@"STO_CUDA_ENTRY STV_DEFAULT"
_ZN3cub18CUB_300001_SM_10006detail8for_each13static_kernelINS2_12policy_hub_t12policy_500_tElN6thrust24THRUST_300001_SM_1000_NS8cuda_cub20__uninitialized_copy7functorINS7_10device_ptrI11AutomobilisEENS7_7pointerISC_NS8_3tagENS7_11use_defaultESG_EEEEEEvT0_T1_:
.text._ZN3cub18CUB_300001_SM_10006detail8for_each13static_kernelINS2_12policy_hub_t12policy_500_tElN6thrust24THRUST_300001_SM_1000_NS8cuda_cub20__uninitialized_copy7functorINS7_10device_ptrI11AutomobilisEENS7_7pointerISC_NS8_3tagENS7_11use_defaultESG_EEEEEEvT0_T1_:
        /* <DEDUP_REMOVED lines=73> */
.L_x_495:
        /* <DEDUP_REMOVED lines=47> */
.L_x_497:
[----:B------:R-:W-:Y:S05]  /*0780*/  BSYNC.RECONVERGENT B0 ;  /* 0x0000000000007941 */ /* 0x000fea0003800200 */
.L_x_496:
        /* <DEDUP_REMOVED lines=39> */
.L_x_498:
        /* <DEDUP_REMOVED lines=16> */
.L_x_521:


//--------------------- .text._ZN3cub18CUB_300001_SM_10006detail8for_each13static_kernelINS2_12policy_hub_t12policy_500_tElNS2_12op_wrapper_tIlN6thrust24THRUST_300001_SM_1000_NS6detail23allocator_traits_detail5gozerENS8_7pointerI11AutomobilisNS8_8cuda_cub3tagENS8_11use_defaultESG_EEEEEEvT0_T1_ --------------------------
	.section	.text._ZN3cub18CUB_300001_SM_10006detail8for_each13static_kernelINS2_12policy_hub_t12policy_500_tElNS2_12op_wrapper_tIlN6thrust24THRUST_300001_SM_1000_NS6detail23allocator_traits_detail5gozerENS8_7pointerI11AutomobilisNS8_8cuda_cub3tagENS8_11use_defaultESG_EEEEEEvT0_T1_,"ax",@progbits
	.align	128
        .global         _ZN3cub18CUB_300001_SM_10006detail8for_each13static_kernelINS2_12policy_hub_t12policy_500_tElNS2_12op_wrapper_tIlN6thrust24THRUST_300001_SM_1000_NS6detail23allocator_traits_detail5gozerENS8_7pointerI11AutomobilisNS8_8cuda_cub3tagENS8_11use_defaultESG_EEEEEEvT0_T1_
        .type           _ZN3cub18CUB_300001_SM_10006detail8for_each13static_kernelINS2_12policy_hub_t12policy_500_tElNS2_12op_wrapper_tIlN6thrust24THRUST_300001_SM_1000_NS6detail23allocator_traits_detail5gozerENS8_7pointerI11AutomobilisNS8_8cuda_cub3tagENS8_11use_defaultESG_EEEEEEvT0_T1_,@function
        .size           _ZN3cub18CUB_300001_SM_10006detail8for_each13static_kernelINS2_12policy_hub_t12policy_500_tElNS2_12op_wrapper_tIlN6thrust24THRUST_300001_SM_1000_NS6detail23allocator_traits_detail5gozerENS8_7pointerI11AutomobilisNS8_8cuda_cub3tagENS8_11use_defaultESG_EEEEEEvT0_T1_,(.L_x_522 - _ZN3cub18CUB_300001_SM_10006detail8for_each13static_kernelINS2_12policy_hub_t12policy_500_tElNS2_12op_wrapper_tIlN6thrust24THRUST_300001_SM_1000_NS6detail23allocator_traits_detail5gozerENS8_7pointerI11AutomobilisNS8_8cuda_cub3tagENS8_11use_defaultESG_EEEEEEvT0_T1_)
        .other          _ZN3cub18CUB_300001_SM_10006detail8for_each13static_kernelINS2_12policy_hub_t12policy_500_tElNS2_12op_wrapper_tIlN6thrust24THRUST_300001_SM_1000_NS6detail23allocator_traits_detail5gozerENS8_7pointerI11AutomobilisNS8_8cuda_cub3tagENS8_11use_defaultESG_EEEEEEvT0_T1_,@"STO_CUDA_ENTRY STV_DEFAULT"
_ZN3cub18CUB_300001_SM_10006detail8for_each13static_kernelINS2_12policy_hub_t12policy_500_tElNS2_12op_wrapper_tIlN6thrust24THRUST_300001_SM_1000_NS6detail23allocator_traits_detail5gozerENS8_7pointerI11AutomobilisNS8_8cuda_cub3tagENS8_11use_defaultESG_EEEEEEvT0_T1_:
.text._ZN3cub18CUB_300001_SM_10006detail8for_each13static_kernelINS2_12policy_hub_t12policy_500_tElNS2_12op_wrapper_tIlN6thrust24THRUST_300001_SM_1000_NS6detail23allocator_traits_detail5gozerENS8_7pointerI11AutomobilisNS8_8cuda_cub3tagENS8_11use_defaultESG_EEEEEEvT0_T1_:
[----:B------:R-:W-:Y:S01]  /*0000*/  LDC R1, c[0x0][0x37c] ;  /* 0x0000df00ff017b82 */ /* 0x000fe20000000800 */
[----:B------:R-:W-:Y:S05]  /*0010*/  EXIT ;  /* 0x000000000000794d */ /* 0x000fea0003800000 */
.L_x_499:
        /* <DEDUP_REMOVED lines=14> */
.L_x_522:


//--------------------- .text._ZN3cub18CUB_300001_SM_10006detail8for_each13static_kernelINS2_12policy_hub_t12policy_500_tEmNS2_12op_wrapper_tImN6thrust24THRUST_300001_SM_1000_NS6detail23allocator_traits_detail24construct1_via_allocatorINS9_18no_throw_allocatorINS9_19temporary_allocatorI11AutomobilisNS8_8cuda_cub3tagEEEEEEENS8_7pointerISE_SG_NS8_11use_defaultESL_EEEEEEvT0_T1_ --------------------------
	.section	.text._ZN3cub18CUB_300001_SM_10006detail8for_each13static_kernelINS2_12policy_hub_t12policy_500_tEmNS2_12op_wrapper_tImN6thrust24THRUST_300001_SM_1000_NS6detail23allocator_traits_detail24construct1_via_allocatorINS9_18no_throw_allocatorINS9_19temporary_allocatorI11AutomobilisNS8_8cuda_cub3tagEEEEEEENS8_7pointerISE_SG_NS8_11use_defaultESL_EEEEEEvT0_T1_,"ax",@progbits
	.align	128
        .global         _ZN3cub18CUB_300001_SM_10006detail8for_each13static_kernelINS2_12policy_hub_t12policy_500_tEmNS2_12op_wrapper_tImN6thrust24THRUST_300001_SM_1000_NS6detail23allocator_traits_detail24construct1_via_allocatorINS9_18no_throw_allocatorINS9_19temporary_allocatorI11AutomobilisNS8_8cuda_cub3tagEEEEEEENS8_7pointerISE_SG_NS8_11use_defaultESL_EEEEEEvT0_T1_
        .type           _ZN3cub18CUB_300001_SM_10006detail8for_each13static_kernelINS2_12policy_hub_t12policy_500_tEmNS2_12op_wrapper_tImN6thrust24THRUST_300001_SM_1000_NS6detail23allocator_traits_detail24construct1_via_allocatorINS9_18no_throw_allocatorINS9_19temporary_allocatorI11AutomobilisNS8_8cuda_cub3tagEEEEEEENS8_7pointerISE_SG_NS8_11use_defaultESL_EEEEEEvT0_T1_,@function
        .size           _ZN3cub18CUB_300001_SM_10006detail8for_each13static_kernelINS2_12policy_hub_t12policy_500_tEmNS2_12op_wrapper_tImN6thrust24THRUST_300001_SM_1000_NS6detail23allocator_traits_detail24construct1_via_allocatorINS9_18no_throw_allocatorINS9_19temporary_allocatorI11AutomobilisNS8_8cuda_cub3tagEEEEEEENS8_7pointerISE_SG_NS8_11use_defaultESL_EEEEEEvT0_T1_,(.L_x_523 - _ZN3cub18CUB_300001_SM_10006detail8for_each13static_kernelINS2_12policy_hub_t12policy_500_tEmNS2_12op_wrapper_tImN6thrust24THRUST_300001_SM_1000_NS6detail23allocator_traits_detail24construct1_via_allocatorINS9_18no_throw_allocatorINS9_19temporary_allocatorI11AutomobilisNS8_8cuda_cub3tagEEEEEEENS8_7pointerISE_SG_NS8_11use_defaultESL_EEEEEEvT0_T1_)
        .other          _ZN3cub18CUB_300001_SM_10006detail8for_each13static_kernelINS2_12policy_hub_t12policy_500_tEmNS2_12op_wrapper_tImN6thrust24THRUST_300001_SM_1000_NS6detail23allocator_traits_detail24construct1_via_allocatorINS9_18no_throw_allocatorINS9_19temporary_allocatorI11AutomobilisNS8_8cuda_cub3tagEEEEEEENS8_7pointerISE_SG_NS8_11use_defaultESL_EEEEEEvT0_T1_,@"STO_CUDA_ENTRY STV_DEFAULT"
_ZN3cub18CUB_300001_SM_10006detail8for_each13static_kernelINS2_12policy_hub_t12policy_500_tEmNS2_12op_wrapper_tImN6thrust24THRUST_300001_SM_1000_NS6detail23allocator_traits_detail24construct1_via_allocatorINS9_18no_throw_allocatorINS9_19temporary_allocatorI11AutomobilisNS8_8cuda_cub3tagEEEEEEENS8_7pointerISE_SG_NS8_11use_defaultESL_EEEEEEvT0_T1_:
.text._ZN3cub18CUB_300001_SM_10006detail8for_each13static_kernelINS2_12policy_hub_t12policy_500_tEmNS2_12op_wrapper_tImN6thrust24THRUST_300001_SM_1000_NS6detail23allocator_traits_detail24construct1_via_allocatorINS9_18no_throw_allocatorINS9_19temporary_allocatorI11AutomobilisNS8_8cuda_cub3tagEEEEEEENS8_7pointerISE_SG_NS8_11use_defaultESL_EEEEEEvT0_T1_:
        /* <DEDUP_REMOVED lines=115> */
.L_x_501:
        /* <DEDUP_REMOVED lines=12> */
.L_x_500:
        /* <DEDUP_REMOVED lines=110> */
.L_x_503:
[----:B------:R-:W-:Y:S05]  /*0ed0*/  BSYNC.RECONVERGENT B0 ;  /* 0x0000000000007941 */ /* 0x000fea0003800200 */
.L_x_502:
[----:B------:R-:W-:Y:S05]  /*0ee0*/  @!P0 EXIT ;  /* 0x000000000000894d */ /* 0x000fea0003800000 */
[----:B------:R1:W-:Y:S01]  /*0ef0*/  STG.E desc[UR8][R6.64+0x685c], RZ ;  /* 0x00685cff06007986 */ /* 0x0003e2000c101908 */
[----:B------:R-:W-:Y:S01]  /*0f00*/  HFMA2 R0, -RZ, RZ, 0, 1.9073486328125e-06 ;  /* 0x00000020ff007431 */ /* 0x000fe200000001ff */
[----:B------:R-:W-:Y:S01]  /*0f10*/  UMOV UR5, 0x6800 ;  /* 0x0000680000057882 */ /* 0x000fe20000000000 */
[----:B------:R-:W-:Y:S01]  /*0f20*/  UMOV UR4, URZ ;  /* 0x000000ff00047c82 */ /* 0x000fe20008000000 */
[----:B------:R1:W-:Y:S04]  /*0f30*/  STG.E.64 desc[UR8][R6.64+0x6860], RZ ;  /* 0x006860ff06007986 */ /* 0x0003e8000c101b08 */
.L_x_504:
        /* <DEDUP_REMOVED lines=12> */
.L_x_505:
        /* <DEDUP_REMOVED lines=16> */
.L_x_523:


//--------------------- .text._ZN3cub18CUB_300001_SM_10006detail11EmptyKernelIvEEvv --------------------------
	.section	.text._ZN3cub18CUB_300001_SM_10006detail11EmptyKernelIvEEvv,"ax",@progbits
	.align	128
        .global         _ZN3cub18CUB_300001_SM_10006detail11EmptyKernelIvEEvv
        .type           _ZN3cub18CUB_300001_SM_10006detail11EmptyKernelIvEEvv,@function
        .size           _ZN3cub18CUB_300001_SM_10006detail11EmptyKernelIvEEvv,(.L_x_524 - _ZN3cub18CUB_300001_SM_10006detail11EmptyKernelIvEEvv)
        .other          _ZN3cub18CUB_300001_SM_10006detail11EmptyKernelIvEEvv,@"STO_CUDA_ENTRY STV_DEFAULT"
_ZN3cub18CUB_300001_SM_10006detail11EmptyKernelIvEEvv:
.text._ZN3cub18CUB_300001_SM_10006detail11EmptyKernelIvEEvv:
[----:B------:R-:W-:Y:S01]  /*0000*/  LDC R1, c[0x0][0x37c] ;  /* 0x0000df00ff017b82 */ /* 0x000fe20000000800 */
[----:B------:R-:W-:Y:S05]  /*0010*/  EXIT ;  /* 0x000000000000794d */ /* 0x000fea0003800000 */
.L_x_506:
        /* <DEDUP_REMOVED lines=14> */
.L_x_524:


//--------------------- .nv.shared.reserved.0     --------------------------
	.section	.nv.shared.reserved.0,"aw",@nobits
	.weak		__nv_reservedSMEM_offset_0_alias
	.size		__nv_reservedSMEM_offset_0_alias, 0, 64
	.other		__nv_reservedSMEM_offset_0_alias,@"STO_CUDA_RESERVED_SHARED STV_DEFAULT"
__nv_reservedSMEM_offset_0_alias:
	.zero		0
	.zero		64


//--------------------- .nv.global                --------------------------
	.section	.nv.global,"aw",@nobits
.nv.global:
	.type		_ZN30_INTERNAL_c3635e18_4_k_cu_main6thrust24THRUST_300001_SM_1000_NS3seqE,@object
	.size		_ZN30_INTERNAL_c3635e18_4_k_cu_main6thrust24THRUST_300001_SM_1000_NS3seqE,(_ZN30_INTERNAL_c3635e18_4_k_cu_main4cuda3std3__48in_placeE - _ZN30_INTERNAL_c3635e18_4_k_cu_main6thrust24THRUST_300001_SM_1000_NS3seqE)
_ZN30_INTERNAL_c3635e18_4_k_cu_main6thrust24THRUST_300001_SM_1000_NS3seqE:
	.zero		1
	.type		_ZN30_INTERNAL_c3635e18_4_k_cu_main4cuda3std3__48in_placeE,@object
	.size		_ZN30_INTERNAL_c3635e18_4_k_cu_main4cuda3std3__48in_placeE,(_ZN30_INTERNAL_c3635e18_4_k_cu_main4cuda3std6ranges3__45__cpo4sizeE - _ZN30_INTERNAL_c3635e18_4_k_cu_main4cuda3std3__48in_placeE)
_ZN30_INTERNAL_c3635e18_4_k_cu_main4cuda3std3__48in_placeE:
	.zero		1
	.type		_ZN30_INTERNAL_c3635e18_4_k_cu_main4cuda3std6ranges3__45__cpo4sizeE,@object
	.size		_ZN30_INTERNAL_c3635e18_4_k_cu_main4cuda3std6ranges3__45__cpo4sizeE,(_ZN30_INTERNAL_c3635e18_4_k_cu_main6thrust24THRUST_300001_SM_1000_NS12placeholders2_3E - _ZN30_INTERNAL_c3635e18_4_k_cu_main4cuda3std6ranges3__45__cpo4sizeE)
_ZN30_INTERNAL_c3635e18_4_k_cu_main4cuda3std6ranges3__45__cpo4sizeE:
	.zero		1
	.type		_ZN30_INTERNAL_c3635e18_4_k_cu_main6thrust24THRUST_300001_SM_1000_NS12placeholders2_3E,@object
	.size		_ZN30_INTERNAL_c3635e18_4_k_cu_main6thrust24THRUST_300001_SM_1000_NS12placeholders2_3E,(_ZN30_INTERNAL_c3635e18_4_k_cu_main4cuda3std3__45__cpo6cbeginE - _ZN30_INTERNAL_c3635e18_4_k_cu_main6thrust24THRUST_300001_SM_1000_NS12placeholders2_3E)
_ZN30_INTERNAL_c3635e18_4_k_cu_main6thrust24THRUST_300001_SM_1000_NS12placeholders2_3E:
	.zero		1
	.type		_ZN30_INTERNAL_c3635e18_4_k_cu_main4cuda3std3__45__cpo6cbeginE,@object
	.size		_ZN30_INTERNAL_c3635e18_4_k_cu_main4cuda3std3__45__cpo6cbeginE,(_ZN30_INTERNAL_c3635e18_4_k_cu_main4cuda3std6ranges3__45__cpo6cbeginE - _ZN30_INTERNAL_c3635e18_4_k_cu_main4cuda3std3__45__cpo6cbeginE)
_ZN30_INTERNAL_c3635e18_4_k_cu_main4cuda3std3__45__cpo6cbeginE:
	.zero		1
	.type		_ZN30_INTERNAL_c3635e18_4_k_cu_main4cuda3std6ranges3__45__cpo6cbeginE,@object
	.size		_ZN30_INTERNAL_c3635e18_4_k_cu_main4cuda3std6ranges3__45__cpo6cbeginE,(_ZN30_INTERNAL_c3635e18_4_k_cu_main6thrust24THRUST_300001_SM_1000_NS12placeholders2_7E - _ZN30_INTERNAL_c3635e18_4_k_cu_main4cuda3std6ranges3__45__cpo6cbeginE)
_ZN30_INTERNAL_c3635e18_4_k_cu_main4cuda3std6ranges3__45__cpo6cbeginE:
	.zero		1
	.type		_ZN30_INTERNAL_c3635e18_4_k_cu_main6thrust24THRUST_300001_SM_1000_NS12placeholders2_7E,@object
	.size		_ZN30_INTERNAL_c3635e18_4_k_cu_main6thrust24THRUST_300001_SM_1000_NS12placeholders2_7E,(_ZN30_INTERNAL_c3635e18_4_k_cu_main4cuda3std3__45__cpo7crbeginE - _ZN30_INTERNAL_c3635e18_4_k_cu_main6thrust24THRUST_300001_SM_1000_NS12placeholders2_7E)
_ZN30_INTERNAL_c3635e18_4_k_cu_main6thrust24THRUST_300001_SM_1000_NS12placeholders2_7E:
	.zero		1
	.type		_ZN30_INTERNAL_c3635e18_4_k_cu_main4cuda3std3__45__cpo7crbeginE,@object
	.size		_ZN30_INTERNAL_c3635e18_4_k_cu_main4cuda3std3__45__cpo7crbeginE,(_ZN30_INTERNAL_c3635e18_4_k_cu_main4cuda3std6ranges3__45__cpo4nextE - _ZN30_INTERNAL_c3635e18_4_k_cu_main4cuda3std3__45__cpo7crbeginE)
_ZN30_INTERNAL_c3635e18_4_k_cu_main4cuda3std3__45__cpo7crbeginE:
	.zero		1
	.type		_ZN30_INTERNAL_c3635e18_4_k_cu_main4cuda3std6ranges3__45__cpo4nextE,@object
	.size		_ZN30_INTERNAL_c3635e18_4_k_cu_main4cuda3std6ranges3__45__cpo4nextE,(_ZN30_INTERNAL_c3635e18_4_k_cu_main4cuda3std6ranges3__45__cpo4swapE - _ZN30_INTERNAL_c3635e18_4_k_cu_main4cuda3std6ranges3__45__cpo4nextE)
_ZN30_INTERNAL_c3635e18_4_k_cu_main4cuda3std6ranges3__45__cpo4nextE:
	.zero		1
	.type		_ZN30_INTERNAL_c3635e18_4_k_cu_main4cuda3std6ranges3__45__cpo4swapE,@object
	.size		_ZN30_INTERNAL_c3635e18_4_k_cu_main4cuda3std6ranges3__45__cpo4swapE,(_ZN30_INTERNAL_c3635e18_4_k_cu_main6thrust24THRUST_300001_SM_1000_NS8cuda_cub10par_nosyncE - _ZN30_INTERNAL_c3635e18_4_k_cu_main4cuda3std6ranges3__45__cpo4swapE)
_ZN30_INTERNAL_c3635e18_4_k_cu_main4cuda3std6ranges3__45__cpo4swapE:
	.zero		1
	.type		_ZN30_INTERNAL_c3635e18_4_k_cu_main6thrust24THRUST_300001_SM_1000_NS8cuda_cub10par_nosyncE,@object
	.size		_ZN30_INTERNAL_c3635e18_4_k_cu_main6thrust24THRUST_300001_SM_1000_NS8cuda_cub10par_nosyncE,(_ZN30_INTERNAL_c3635e18_4_k_cu_main6thrust24THRUST_300001_SM_1000_NS12placeholders2_9E - _ZN30_INTERNAL_c3635e18_4_k_cu_main6thrust24THRUST_300001_SM_1000_NS8cuda_cub10par_nosyncE)
_ZN30_INTERNAL_c3635e18_4_k_cu_main6thrust24THRUST_300001_SM_1000_NS8cuda_cub10par_nosyncE:
	.zero		1
	.type		_ZN30_INTERNAL_c3635e18_4_k_cu_main6thrust24THRUST_300001_SM_1000_NS12placeholders2_9E,@object
	.size		_ZN30_INTERNAL_c3635e18_4_k_cu_main6thrust24THRUST_300001_SM_1000_NS12placeholders2_9E,(_ZN30_INTERNAL_c3635e18_4_k_cu_main4cuda3std3__432_GLOBAL__N__c3635e18_4_k_cu_main6ignoreE - _ZN30_INTERNAL_c3635e18_4_k_cu_main6thrust24THRUST_300001_SM_1000_NS12placeholders2_9E)
_ZN30_INTERNAL_c3635e18_4_k_cu_main6thrust24THRUST_300001_SM_1000_NS12placeholders2_9E:
	.zero		1
	.type		_ZN30_INTERNAL_c3635e18_4_k_cu_main4cuda3std3__432_GLOBAL__N__c3635e18_4_k_cu_main6ignoreE,@object
	.size		_ZN30_INTERNAL_c3635e18_4_k_cu_main4cuda3std3__432_GLOBAL__N__c3635e18_4_k_cu_main6ignoreE,(_ZN30_INTERNAL_c3635e18_4_k_cu_main4cuda3std6ranges3__45__cpo4dataE - _ZN30_INTERNAL_c3635e18_4_k_cu_main4cuda3std3__432_GLOBAL__N__c3635e18_4_k_cu_main6ignoreE)
_ZN30_INTERNAL_c3635e18_4_k_cu_main4cuda3std3__432_GLOBAL__N__c3635e18_4_k_cu_main6ignoreE:
	.zero		1
	.type		_ZN30_INTERNAL_c3635e18_4_k_cu_main4cuda3std6ranges3__45__cpo4dataE,@object
	.size		_ZN30_INTERNAL_c3635e18_4_k_cu_main4cuda3std6ranges3__45__cpo4dataE,(_ZN30_INTERNAL_c3635e18_4_k_cu_main6thrust24THRUST_300001_SM_1000_NS12placeholders2_1E - _ZN30_INTERNAL_c3635e18_4_k_cu_main4cuda3std6ranges3__45__cpo4dataE)
_ZN30_INTERNAL_c3635e18_4_k_cu_main4cuda3std6ranges3__45__cpo4dataE:
	.zero		1
	.type		_ZN30_INTERNAL_c3635e18_4_k_cu_main6thrust24THRUST_300001_SM_1000_NS12placeholders2_1E,@object
	.size		_ZN30_INTERNAL_c3635e18_4_k_cu_main6thrust24THRUST_300001_SM_1000_NS12placeholders2_1E,(_ZN30_INTERNAL_c3635e18_4_k_cu_main4cuda3std3__45__cpo5beginE - _ZN30_INTERNAL_c3635e18_4_k_cu_main6thrust24THRUST_300001_SM_1000_NS12placeholders2_1E)
_ZN30_INTERNAL_c3635e18_4_k_cu_main6thrust24THRUST_300001_SM_1000_NS12placeholders2_1E:
	.zero		1
	.type		_ZN30_INTERNAL_c3635e18_4_k_cu_main4cuda3std3__45__cpo5beginE,@object
	.size		_ZN30_INTERNAL_c3635e18_4_k_cu_main4cuda3std3__45__cpo5beginE,(_ZN30_INTERNAL_c3635e18_4_k_cu_main4cuda3std6ranges3__45__cpo5beginE - _ZN30_INTERNAL_c3635e18_4_k_cu_main4cuda3std3__45__cpo5beginE)
_ZN30_INTERNAL_c3635e18_4_k_cu_main4cuda3std3__45__cpo5beginE:
	.zero		1
	.type		_ZN30_INTERNAL_c3635e18_4_k_cu_main4cuda3std6ranges3__45__cpo5beginE,@object
	.size		_ZN30_INTERNAL_c3635e18_4_k_cu_main4cuda3std6ranges3__45__cpo5beginE,(_ZN30_INTERNAL_c3635e18_4_k_cu_main6thrust24THRUST_300001_SM_1000_NS12placeholders2_5E - _ZN30_INTERNAL_c3635e18_4_k_cu_main4cuda3std6ranges3__45__cpo5beginE)
_ZN30_INTERNAL_c3635e18_4_k_cu_main4cuda3std6ranges3__45__cpo5beginE:
	.zero		1
	.type		_ZN30_INTERNAL_c3635e18_4_k_cu_main6thrust24THRUST_300001_SM_1000_NS12placeholders2_5E,@object
	.size		_ZN30_INTERNAL_c3635e18_4_k_cu_main6thrust24THRUST_300001_SM_1000_NS12placeholders2_5E,(_ZN30_INTERNAL_c3635e18_4_k_cu_main4cuda3std3__45__cpo6rbeginE - _ZN30_INTERNAL_c3635e18_4_k_cu_main6thrust24THRUST_300001_SM_1000_NS12placeholders2_5E)
_ZN30_INTERNAL_c3635e18_4_k_cu_main6thrust24THRUST_300001_SM_1000_NS12placeholders2_5E:
	.zero		1
	.type		_ZN30_INTERNAL_c3635e18_4_k_cu_main4cuda3std3__45__cpo6rbeginE,@object
	.size		_ZN30_INTERNAL_c3635e18_4_k_cu_main4cuda3std3__45__cpo6rbeginE,(_ZN30_INTERNAL_c3635e18_4_k_cu_main4cuda3std6ranges3__45__cpo7advanceE - _ZN30_INTERNAL_c3635e18_4_k_cu_main4cuda3std3__45__cpo6rbeginE)
_ZN30_INTERNAL_c3635e18_4_k_cu_main4cuda3std3__45__cpo6rbeginE:
	.zero		1
	.type		_ZN30_INTERNAL_c3635e18_4_k_cu_main4cuda3std6ranges3__45__cpo7advanceE,@object
	.size		_ZN30_INTERNAL_c3635e18_4_k_cu_main4cuda3std6ranges3__45__cpo7advanceE,(_ZN30_INTERNAL_c3635e18_4_k_cu_main4cuda3std3__47nulloptE - _ZN30_INTERNAL_c3635e18_4_k_cu_main4cuda3std6ranges3__45__cpo7advanceE)
_ZN30_INTERNAL_c3635e18_4_k_cu_main4cuda3std6ranges3__45__cpo7advanceE:
	.zero		1
	.type		_ZN30_INTERNAL_c3635e18_4_k_cu_main4cuda3std3__47nulloptE,@object
	.size		_ZN30_INTERNAL_c3635e18_4_k_cu_main4cuda3std3__47nulloptE,(_ZN30_INTERNAL_c3635e18_4_k_cu_main4cuda3std6ranges3__45__cpo8distanceE - _ZN30_INTERNAL_c3635e18_4_k_cu_main4cuda3std3__47nulloptE)
_ZN30_INTERNAL_c3635e18_4_k_cu_main4cuda3std3__47nulloptE:
	.zero		1
	.type		_ZN30_INTERNAL_c3635e18_4_k_cu_main4cuda3std6ranges3__45__cpo8distanceE,@object
	.size		_ZN30_INTERNAL_c3635e18_4_k_cu_main4cuda3std6ranges3__45__cpo8distanceE,(_ZN30_INTERNAL_c3635e18_4_k_cu_main6thrust24THRUST_300001_SM_1000_NS12placeholders3_10E - _ZN30_INTERNAL_c3635e18_4_k_cu_main4cuda3std6ranges3__45__cpo8distanceE)
_ZN30_INTERNAL_c3635e18_4_k_cu_main4cuda3std6ranges3__45__cpo8distanceE:
	.zero		1
	.type		_ZN30_INTERNAL_c3635e18_4_k_cu_main6thrust24THRUST_300001_SM_1000_NS12placeholders3_10E,@object
	.size		_ZN30_INTERNAL_c3635e18_4_k_cu_main6thrust24THRUST_300001_SM_1000_NS12placeholders3_10E,(_ZN30_INTERNAL_c3635e18_4_k_cu_main4cuda3std3__419piecewise_constructE - _ZN30_INTERNAL_c3635e18_4_k_cu_main6thrust24THRUST_300001_SM_1000_NS12placeholders3_10E)
_ZN30_INTERNAL_c3635e18_4_k_cu_main6thrust24THRUST_300001_SM_1000_NS12placeholders3_10E:
	.zero		1
	.type		_ZN30_INTERNAL_c3635e18_4_k_cu_main4cuda3std3__419piecewise_constructE,@object
	.size		_ZN30_INTERNAL_c3635e18_4_k_cu_main4cuda3std3__419piecewise_constructE,(_ZN30_INTERNAL_c3635e18_4_k_cu_main4cuda3std6ranges3__45__cpo5cdataE - _ZN30_INTERNAL_c3635e18_4_k_cu_main4cuda3std3__419piecewise_constructE)
_ZN30_INTERNAL_c3635e18_4_k_cu_main4cuda3std3__419piecewise_constructE:
	.zero		1
	.type		_ZN30_INTERNAL_c3635e18_4_k_cu_main4cuda3std6ranges3__45__cpo5cdataE,@object
	.size		_ZN30_INTERNAL_c3635e18_4_k_cu_main4cuda3std6ranges3__45__cpo5cdataE,(_ZN30_INTERNAL_c3635e18_4_k_cu_main6thrust24THRUST_300001_SM_1000_NS12placeholders2_2E - _ZN30_INTERNAL_c3635e18_4_k_cu_main4cuda3std6ranges3__45__cpo5cdataE)
_ZN30_INTERNAL_c3635e18_4_k_cu_main4cuda3std6ranges3__45__cpo5cdataE:
	.zero		1
	.type		_ZN30_INTERNAL_c3635e18_4_k_cu_main6thrust24THRUST_300001_SM_1000_NS12placeholders2_2E,@object
	.size		_ZN30_INTERNAL_c3635e18_4_k_cu_main6thrust24THRUST_300001_SM_1000_NS12placeholders2_2E,(_ZN30_INTERNAL_c3635e18_4_k_cu_main4cuda3std3__45__cpo3endE - _ZN30_INTERNAL_c3635e18_4_k_cu_main6thrust24THRUST_300001_SM_1000_NS12placeholders2_2E)
_ZN30_INTERNAL_c3635e18_4_k_cu_main6thrust24THRUST_300001_SM_1000_NS12placeholders2_2E:
	.zero		1
	.type		_ZN30_INTERNAL_c3635e18_4_k_cu_main4cuda3std3__45__cpo3endE,@object
	.size		_ZN30_INTERNAL_c3635e18_4_k_cu_main4cuda3std3__45__cpo3endE,(_ZN30_INTERNAL_c3635e18_4_k_cu_main4cuda3std6ranges3__45__cpo3endE - _ZN30_INTERNAL_c3635e18_4_k_cu_main4cuda3std3__45__cpo3endE)
_ZN30_INTERNAL_c3635e18_4_k_cu_main4cuda3std3__45__cpo3endE:
	.zero		1
	.type		_ZN30_INTERNAL_c3635e18_4_k_cu_main4cuda3std6ranges3__45__cpo3endE,@object
	.size		_ZN30_INTERNAL_c3635e18_4_k_cu_main4cuda3std6ranges3__45__cpo3endE,(_ZN30_INTERNAL_c3635e18_4_k_cu_main6thrust24THRUST_300001_SM_1000_NS12placeholders2_6E - _ZN30_INTERNAL_c3635e18_4_k_cu_main4cuda3std6ranges3__45__cpo3endE)
_ZN30_INTERNAL_c3635e18_4_k_cu_main4cuda3std6ranges3__45__cpo3endE:
	.zero		1
	.type		_ZN30_INTERNAL_c3635e18_4_k_cu_main6thrust24THRUST_300001_SM_1000_NS12placeholders2_6E,@object
	.size		_ZN30_INTERNAL_c3635e18_4_k_cu_main6thrust24THRUST_300001_SM_1000_NS12placeholders2_6E,(_ZN30_INTERNAL_c3635e18_4_k_cu_main4cuda3std3__45__cpo4rendE - _ZN30_INTERNAL_c3635e18_4_k_cu_main6thrust24THRUST_300001_SM_1000_NS12placeholders2_6E)
_ZN30_INTERNAL_c3635e18_4_k_cu_main6thrust24THRUST_300001_SM_1000_NS12placeholders2_6E:
	.zero		1
	.type		_ZN30_INTERNAL_c3635e18_4_k_cu_main4cuda3std3__45__cpo4rendE,@object
	.size		_ZN30_INTERNAL_c3635e18_4_k_cu_main4cuda3std3__45__cpo4rendE,(_ZN30_INTERNAL_c3635e18_4_k_cu_main4cuda3std6ranges3__45__cpo9iter_swapE - _ZN30_INTERNAL_c3635e18_4_k_cu_main4cuda3std3__45__cpo4rendE)
_ZN30_INTERNAL_c3635e18_4_k_cu_main4cuda3std3__45__cpo4rendE:
	.zero		1
	.type		_ZN30_INTERNAL_c3635e18_4_k_cu_main4cuda3std6ranges3__45__cpo9iter_swapE,@object
	.size		_ZN30_INTERNAL_c3635e18_4_k_cu_main4cuda3std6ranges3__45__cpo9iter_swapE,(_ZN30_INTERNAL_c3635e18_4_k_cu_main4cuda3std3__48unexpectE - _ZN30_INTERNAL_c3635e18_4_k_cu_main4cuda3std6ranges3__45__cpo9iter_swapE)
_ZN30_INTERNAL_c3635e18_4_k_cu_main4cuda3std6ranges3__45__cpo9iter_swapE:
	.zero		1
	.type		_ZN30_INTERNAL_c3635e18_4_k_cu_main4cuda3std3__48unexpectE,@object
	.size		_ZN30_INTERNAL_c3635e18_4_k_cu_main4cuda3std3__48unexpectE,(_ZN30_INTERNAL_c3635e18_4_k_cu_main6thrust24THRUST_300001_SM_1000_NS8cuda_cub3parE - _ZN30_INTERNAL_c3635e18_4_k_cu_main4cuda3std3__48unexpectE)
_ZN30_INTERNAL_c3635e18_4_k_cu_main4cuda3std3__48unexpectE:
	.zero		1
	.type		_ZN30_INTERNAL_c3635e18_4_k_cu_main6thrust24THRUST_300001_SM_1000_NS8cuda_cub3parE,@object
	.size		_ZN30_INTERNAL_c3635e18_4_k_cu_main6thrust24THRUST_300001_SM_1000_NS8cuda_cub3parE,(_ZN30_INTERNAL_c3635e18_4_k_cu_main6thrust24THRUST_300001_SM_1000_NS12placeholders2_4E - _ZN30_INTERNAL_c3635e18_4_k_cu_main6thrust24THRUST_300001_SM_1000_NS8cuda_cub3parE)
_ZN30_INTERNAL_c3635e18_4_k_cu_main6thrust24THRUST_300001_SM_1000_NS8cuda_cub3parE:
	.zero		1
	.type		_ZN30_INTERNAL_c3635e18_4_k_cu_main6thrust24THRUST_300001_SM_1000_NS12placeholders2_4E,@object
	.size		_ZN30_INTERNAL_c3635e18_4_k_cu_main6thrust24THRUST_300001_SM_1000_NS12placeholders2_4E,(_ZN30_INTERNAL_c3635e18_4_k_cu_main4cuda3std3__45__cpo4cendE - _ZN30_INTERNAL_c3635e18_4_k_cu_main6thrust24THRUST_300001_SM_1000_NS12placeholders2_4E)
_ZN30_INTERNAL_c3635e18_4_k_cu_main6thrust24THRUST_300001_SM_1000_NS12placeholders2_4E:
	.zero		1
	.type		_ZN30_INTERNAL_c3635e18_4_k_cu_main4cuda3std3__45__cpo4cendE,@object
	.size		_ZN30_INTERNAL_c3635e18_4_k_cu_main4cuda3std3__45__cpo4cendE,(_ZN30_INTERNAL_c3635e18_4_k_cu_main4cuda3std6ranges3__45__cpo4cendE - _ZN30_INTERNAL_c3635e18_4_k_cu_main4cuda3std3__45__cpo4cendE)
_ZN30_INTERNAL_c3635e18_4_k_cu_main4cuda3std3__45__cpo4cendE:
	.zero		1
	.type		_ZN30_INTERNAL_c3635e18_4_k_cu_main4cuda3std6ranges3__45__cpo4cendE,@object
	.size		_ZN30_INTERNAL_c3635e18_4_k_cu_main4cuda3std6ranges3__45__cpo4cendE,(_ZN30_INTERNAL_c3635e18_4_k_cu_main4cuda3std3__420unreachable_sentinelE - _ZN30_INTERNAL_c3635e18_4_k_cu_main4cuda3std6ranges3__45__cpo4cendE)
_ZN30_INTERNAL_c3635e18_4_k_cu_main4cuda3std6ranges3__45__cpo4cendE:
	.zero		1
	.type		_ZN30_INTERNAL_c3635e18_4_k_cu_main4cuda3std3__420unreachable_sentinelE,@object
	.size		_ZN30_INTERNAL_c3635e18_4_k_cu_main4cuda3std3__420unreachable_sentinelE,(_ZN30_INTERNAL_c3635e18_4_k_cu_main4cuda3std6ranges3__45__cpo5ssizeE - _ZN30_INTERNAL_c3635e18_4_k_cu_main4cuda3std3__420unreachable_sentinelE)
_ZN30_INTERNAL_c3635e18_4_k_cu_main4cuda3std3__420unreachable_sentinelE:
	.zero		1
	.type		_ZN30_INTERNAL_c3635e18_4_k_cu_main4cuda3std6ranges3__45__cpo5ssizeE,@object
	.size		_ZN30_INTERNAL_c3635e18_4_k_cu_main4cuda3std6ranges3__45__cpo5ssizeE,(_ZN30_INTERNAL_c3635e18_4_k_cu_main6thrust24THRUST_300001_SM_1000_NS12placeholders2_8E - _ZN30_INTERNAL_c3635e18_4_k_cu_main4cuda3std6ranges3__45__cpo5ssizeE)
_ZN30_INTERNAL_c3635e18_4_k_cu_main4cuda3std6ranges3__45__cpo5ssizeE:
	.zero		1
	.type		_ZN30_INTERNAL_c3635e18_4_k_cu_main6thrust24THRUST_300001_SM_1000_NS12placeholders2_8E,@object
	.size		_ZN30_INTERNAL_c3635e18_4_k_cu_main6thrust24THRUST_300001_SM_1000_NS12placeholders2_8E,(_ZN30_INTERNAL_c3635e18_4_k_cu_main4cuda3std3__45__cpo5crendE - _ZN30_INTERNAL_c3635e18_4_k_cu_main6thrust24THRUST_300001_SM_1000_NS12placeholders2_8E)
_ZN30_INTERNAL_c3635e18_4_k_cu_main6thrust24THRUST_300001_SM_1000_NS12placeholders2_8E:
	.zero		1
	.type		_ZN30_INTERNAL_c3635e18_4_k_cu_main4cuda3std3__45__cpo5crendE,@object
	.size		_ZN30_INTERNAL_c3635e18_4_k_cu_main4cuda3std3__45__cpo5crendE,(_ZN30_INTERNAL_c3635e18_4_k_cu_main4cuda3std6ranges3__45__cpo4prevE - _ZN30_INTERNAL_c3635e18_4_k_cu_main4cuda3std3__45__cpo5crendE)
_ZN30_INTERNAL_c3635e18_4_k_cu_main4cuda3std3__45__cpo5crendE:
	.zero		1
	.type		_ZN30_INTERNAL_c3635e18_4_k_cu_main4cuda3std6ranges3__45__cpo4prevE,@object
	.size		_ZN30_INTERNAL_c3635e18_4_k_cu_main4cuda3std6ranges3__45__cpo4prevE,(_ZN30_INTERNAL_c3635e18_4_k_cu_main4cuda3std6ranges3__45__cpo9iter_moveE - _ZN30_INTERNAL_c3635e18_4_k_cu_main4cuda3std6ranges3__45__cpo4prevE)
_ZN30_INTERNAL_c3635e18_4_k_cu_main4cuda3std6ranges3__45__cpo4prevE:
	.zero		1
	.type		_ZN30_INTERNAL_c3635e18_4_k_cu_main4cuda3std6ranges3__45__cpo9iter_moveE,@object
	.size		_ZN30_INTERNAL_c3635e18_4_k_cu_main4cuda3std6ranges3__45__cpo9iter_moveE,(_ZN30_INTERNAL_c3635e18_4_k_cu_main6thrust24THRUST_300001_SM_1000_NS6system6detail10sequential3seqE - _ZN30_INTERNAL_c3635e18_4_k_cu_main4cuda3std6ranges3__45__cpo9iter_moveE)
_ZN30_INTERNAL_c3635e18_4_k_cu_main4cuda3std6ranges3__45__cpo9iter_moveE:
	.zero		1
	.type		_ZN30_INTERNAL_c3635e18_4_k_cu_main6thrust24THRUST_300001_SM_1000_NS6system6detail10sequential3seqE,@object
	.size		_ZN30_INTERNAL_c3635e18_4_k_cu_main6thrust24THRUST_300001_SM_1000_NS6system6detail10sequential3seqE,(.L_31 - _ZN30_INTERNAL_c3635e18_4_k_cu_main6thrust24THRUST_300001_SM_1000_NS6system6detail10sequential3seqE)
_ZN30_INTERNAL_c3635e18_4_k_cu_main6thrust24THRUST_300001_SM_1000_NS6system6detail10sequential3seqE:
	.zero		1
.L_31:


//--------------------- .nv.constant0._ZN3cub18CUB_300001_SM_10006detail9transform16transform_kernelINS2_10policy_hubILb1EN4cuda3std3__45tupleIJN6thrust24THRUST_300001_SM_1000_NS7pointerI11AutomobilisNSA_8cuda_cub3tagENSA_11use_defaultESF_EEEEEE10policy1000ElNS7_10__identityENSA_6detail15normal_iteratorINSA_10device_ptrISC_EEEEJPSC_EEEvT0_iT1_T2_DpNS2_10kernel_argIT3_EE --------------------------
	.section	.nv.constant0._ZN3cub18CUB_300001_SM_10006detail9transform16transform_kernelINS2_10policy_hubILb1EN4cuda3std3__45tupleIJN6thrust24THRUST_300001_SM_1000_NS7pointerI11AutomobilisNSA_8cuda_cub3tagENSA_11use_defaultESF_EEEEEE10policy1000ElNS7_10__identityENSA_6detail15normal_iteratorINSA_10device_ptrISC_EEEEJPSC_EEEvT0_iT1_T2_DpNS2_10kernel_argIT3_EE,"a",@progbits
	.sectionflags	@""
	.align	4
.nv.constant0._ZN3cub18CUB_300001_SM_10006detail9transform16transform_kernelINS2_10policy_hubILb1EN4cuda3std3__45tupleIJN6thrust24THRUST_300001_SM_1000_NS7pointerI11AutomobilisNSA_8cuda_cub3tagENSA_11use_defaultESF_EEEEEE10policy1000ElNS7_10__identityENSA_6detail15normal_iteratorINSA_10device_ptrISC_EEEEJPSC_EEEvT0_iT1_T2_DpNS2_10kernel_argIT3_EE:
	.zero		936


//--------------------- .nv.constant0._ZN3cub18CUB_300001_SM_10006detail9transform16transform_kernelINS2_10policy_hubILb1EN4cuda3std3__45tupleIJN6thrust24THRUST_300001_SM_1000_NS7pointerI11AutomobilisNSA_8cuda_cub3tagENSA_11use_defaultESF_EEEEEE10policy1000EiNS7_10__identityENSA_6detail15normal_iteratorINSA_10device_ptrISC_EEEEJPSC_EEEvT0_iT1_T2_DpNS2_10kernel_argIT3_EE --------------------------
	.section	.nv.constant0._ZN3cub18CUB_300001_SM_10006detail9transform16transform_kernelINS2_10policy_hubILb1EN4cuda3std3__45tupleIJN6thrust24THRUST_300001_SM_1000_NS7pointerI11AutomobilisNSA_8cuda_cub3tagENSA_11use_defaultESF_EEEEEE10policy1000EiNS7_10__identityENSA_6detail15normal_iteratorINSA_10device_ptrISC_EEEEJPSC_EEEvT0_iT1_T2_DpNS2_10kernel_argIT3_EE,"a",@progbits
	.sectionflags	@""
	.align	4
.nv.constant0._ZN3cub18CUB_300001_SM_10006detail9transform16transform_kernelINS2_10policy_hubILb1EN4cuda3std3__45tupleIJN6thrust24THRUST_300001_SM_1000_NS7pointerI11AutomobilisNSA_8cuda_cub3tagENSA_11use_defaultESF_EEEEEE10policy1000EiNS7_10__identityENSA_6detail15normal_iteratorINSA_10device_ptrISC_EEEEJPSC_EEEvT0_iT1_T2_DpNS2_10kernel_argIT3_EE:
	.zero		936


//--------------------- .nv.constant0._ZN3cub18CUB_300001_SM_10006detail9transform16transform_kernelINS2_10policy_hubILb1EN4cuda3std3__45tupleIJPK11AutomobilisEEEE10policy1000ElNS7_10__identityEN6thrust24THRUST_300001_SM_1000_NS10device_ptrIS9_EEJSB_EEEvT0_iT1_T2_DpNS2_10kernel_argIT3_EE --------------------------
	.section	.nv.constant0._ZN3cub18CUB_300001_SM_10006detail9transform16transform_kernelINS2_10policy_hubILb1EN4cuda3std3__45tupleIJPK11AutomobilisEEEE10policy1000ElNS7_10__identityEN6thrust24THRUST_300001_SM_1000_NS10device_ptrIS9_EEJSB_EEEvT0_iT1_T2_DpNS2_10kernel_argIT3_EE,"a",@progbits
	.sectionflags	@""
	.align	4
.nv.constant0._ZN3cub18CUB_300001_SM_10006detail9transform16transform_kernelINS2_10policy_hubILb1EN4cuda3std3__45tupleIJPK11AutomobilisEEEE10policy1000ElNS7_10__identityEN6thrust24THRUST_300001_SM_1000_NS10device_ptrIS9_EEJSB_EEEvT0_iT1_T2_DpNS2_10kernel_argIT3_EE:
	.zero		936


//--------------------- .nv.constant0._ZN3cub18CUB_300001_SM_10006detail9transform16transform_kernelINS2_10policy_hubILb1EN4cuda3std3__45tupleIJPK11AutomobilisEEEE10policy1000EiNS7_10__identityEN6thrust24THRUST_300001_SM_1000_NS10device_ptrIS9_EEJSB_EEEvT0_iT1_T2_DpNS2_10kernel_argIT3_EE --------------------------
	.section	.nv.constant0._ZN3cub18CUB_300001_SM_10006detail9transform16transform_kernelINS2_10policy_hubILb1EN4cuda3std3__45tupleIJPK11AutomobilisEEEE10policy1000EiNS7_10__identityEN6thrust24THRUST_300001_SM_1000_NS10device_ptrIS9_EEJSB_EEEvT0_iT1_T2_DpNS2_10kernel_argIT3_EE,"a",@progbits
	.sectionflags	@""
	.align	4
.nv.constant0._ZN3cub18CUB_300001_SM_10006detail9transform16transform_kernelINS2_10policy_hubILb1EN4cuda3std3__45tupleIJPK11AutomobilisEEEE10policy1000EiNS7_10__identityEN6thrust24THRUST_300001_SM_1000_NS10device_ptrIS9_EEJSB_EEEvT0_iT1_T2_DpNS2_10kernel_argIT3_EE:
	.zero		936


//--------------------- .nv.constant0._ZN3cub18CUB_300001_SM_10006detail9transform16transform_kernelINS2_10policy_hubILb1EN4cuda3std3__45tupleIJN6thrust24THRUST_300001_SM_1000_NS7pointerI11AutomobilisNSA_8cuda_cub3tagENSA_11use_defaultESF_EEEEEE10policy1000ElNS7_10__identityEPSC_JSL_EEEvT0_iT1_T2_DpNS2_10kernel_argIT3_EE --------------------------
	.section	.nv.constant0._ZN3cub18CUB_300001_SM_10006detail9transform16transform_kernelINS2_10policy_hubILb1EN4cuda3std3__45tupleIJN6thrust24THRUST_300001_SM_1000_NS7pointerI11AutomobilisNSA_8cuda_cub3tagENSA_11use_defaultESF_EEEEEE10policy1000ElNS7_10__identityEPSC_JSL_EEEvT0_iT1_T2_DpNS2_10kernel_argIT3_EE,"a",@progbits
	.sectionflags	@""
	.align	4
.nv.constant0._ZN3cub18CUB_300001_SM_10006detail9transform16transform_kernelINS2_10policy_hubILb1EN4cuda3std3__45tupleIJN6thrust24THRUST_300001_SM_1000_NS7pointerI11AutomobilisNSA_8cuda_cub3tagENSA_11use_defaultESF_EEEEEE10policy1000ElNS7_10__identityEPSC_JSL_EEEvT0_iT1_T2_DpNS2_10kernel_argIT3_EE:
	.zero		936


//--------------------- .nv.constant0._ZN3cub18CUB_300001_SM_10006detail9transform16transform_kernelINS2_10policy_hubILb1EN4cuda3std3__45tupleIJN6thrust24THRUST_300001_SM_1000_NS7pointerI11AutomobilisNSA_8cuda_cub3tagENSA_11use_defaultESF_EEEEEE10policy1000EiNS7_10__identityEPSC_JSL_EEEvT0_iT1_T2_DpNS2_10kernel_argIT3_EE --------------------------
	.section	.nv.constant0._ZN3cub18CUB_300001_SM_10006detail9transform16transform_kernelINS2_10policy_hubILb1EN4cuda3std3__45tupleIJN6thrust24THRUST_300001_SM_1000_NS7pointerI11AutomobilisNSA_8cuda_cub3tagENSA_11use_defaultESF_EEEEEE10policy1000EiNS7_10__identityEPSC_JSL_EEEvT0_iT1_T2_DpNS2_10kernel_argIT3_EE,"a",@progbits
	.sectionflags	@""
	.align	4
.nv.constant0._ZN3cub18CUB_300001_SM_10006detail9transform16transform_kernelINS2_10policy_hubILb1EN4cuda3std3__45tupleIJN6thrust24THRUST_300001_SM_1000_NS7pointerI11AutomobilisNSA_8cuda_cub3tagENSA_11use_defaultESF_EEEEEE10policy1000EiNS7_10__identityEPSC_JSL_EEEvT0_iT1_T2_DpNS2_10kernel_argIT3_EE:
	.zero		936


//--------------------- .nv.constant0._ZN3cub18CUB_300001_SM_10006detail9transform16transform_kernelINS2_10policy_hubILb1EN4cuda3std3__45tupleIJN6thrust24THRUST_300001_SM_1000_NS7pointerI11AutomobilisNSA_8cuda_cub3tagENSA_11use_defaultESF_EEEEEE10policy1000ElNS7_10__identityENSA_10device_ptrISC_EEJPSC_EEEvT0_iT1_T2_DpNS2_10kernel_argIT3_EE --------------------------
	.section	.nv.constant0._ZN3cub18CUB_300001_SM_10006detail9transform16transform_kernelINS2_10policy_hubILb1EN4cuda3std3__45tupleIJN6thrust24THRUST_300001_SM_1000_NS7pointerI11AutomobilisNSA_8cuda_cub3tagENSA_11use_defaultESF_EEEEEE10policy1000ElNS7_10__identityENSA_10device_ptrISC_EEJPSC_EEEvT0_iT1_T2_DpNS2_10kernel_argIT3_EE,"a",@progbits
	.sectionflags	@""
	.align	4
.nv.constant0._ZN3cub18CUB_300001_SM_10006detail9transform16transform_kernelINS2_10policy_hubILb1EN4cuda3std3__45tupleIJN6thrust24THRUST_300001_SM_1000_NS7pointerI11AutomobilisNSA_8cuda_cub3tagENSA_11use_defaultESF_EEEEEE10policy1000ElNS7_10__identityENSA_10device_ptrISC_EEJPSC_EEEvT0_iT1_T2_DpNS2_10kernel_argIT3_EE:
	.zero		936


//--------------------- .nv.constant0._ZN3cub18CUB_300001_SM_10006detail9transform16transform_kernelINS2_10policy_hubILb1EN4cuda3std3__45tupleIJN6thrust24THRUST_300001_SM_1000_NS7pointerI11AutomobilisNSA_8cuda_cub3tagENSA_11use_defaultESF_EEEEEE10policy1000EiNS7_10__identityENSA_10device_ptrISC_EEJPSC_EEEvT0_iT1_T2_DpNS2_10kernel_argIT3_EE --------------------------
	.section	.nv.constant0._ZN3cub18CUB_300001_SM_10006detail9transform16transform_kernelINS2_10policy_hubILb1EN4cuda3std3__45tupleIJN6thrust24THRUST_300001_SM_1000_NS7pointerI11AutomobilisNSA_8cuda_cub3tagENSA_11use_defaultESF_EEEEEE10policy1000EiNS7_10__identityENSA_10device_ptrISC_EEJPSC_EEEvT0_iT1_T2_DpNS2_10kernel_argIT3_EE,"a",@progbits
	.sectionflags	@""
	.align	4
.nv.constant0._ZN3cub18CUB_300001_SM_10006detail9transform16transform_kernelINS2_10policy_hubILb1EN4cuda3std3__45tupleIJN6thrust24THRUST_300001_SM_1000_NS7pointerI11AutomobilisNSA_8cuda_cub3tagENSA_11use_defaultESF_EEEEEE10policy1000EiNS7_10__identityENSA_10device_ptrISC_EEJPSC_EEEvT0_iT1_T2_DpNS2_10kernel_argIT3_EE:
	.zero		936


//--------------------- .nv.constant0._ZN3cub18CUB_300001_SM_10006detail9transform16transform_kernelINS2_10policy_hubILb1EN4cuda3std3__45tupleIJN6thrust24THRUST_300001_SM_1000_NS10device_ptrI11AutomobilisEEEEEE10policy1000ElNS7_10__identityEPSC_JSI_EEEvT0_iT1_T2_DpNS2_10kernel_argIT3_EE --------------------------
	.section	.nv.constant0._ZN3cub18CUB_300001_SM_10006detail9transform16transform_kernelINS2_10policy_hubILb1EN4cuda3std3__45tupleIJN6thrust24THRUST_300001_SM_1000_NS10device_ptrI11AutomobilisEEEEEE10policy1000ElNS7_10__identityEPSC_JSI_EEEvT0_iT1_T2_DpNS2_10kernel_argIT3_EE,"a",@progbits
	.sectionflags	@""
	.align	4
.nv.constant0._ZN3cub18CUB_300001_SM_10006detail9transform16transform_kernelINS2_10policy_hubILb1EN4cuda3std3__45tupleIJN6thrust24THRUST_300001_SM_1000_NS10device_ptrI11AutomobilisEEEEEE10policy1000ElNS7_10__identityEPSC_JSI_EEEvT0_iT1_T2_DpNS2_10kernel_argIT3_EE:
	.zero		936


//--------------------- .nv.constant0._ZN3cub18CUB_300001_SM_10006detail9transform16transform_kernelINS2_10policy_hubILb1EN4cuda3std3__45tupleIJN6thrust24THRUST_300001_SM_1000_NS10device_ptrI11AutomobilisEEEEEE10policy1000EiNS7_10__identityEPSC_JSI_EEEvT0_iT1_T2_DpNS2_10kernel_argIT3_EE --------------------------
	.section	.nv.constant0._ZN3cub18CUB_300001_SM_10006detail9transform16transform_kernelINS2_10policy_hubILb1EN4cuda3std3__45tupleIJN6thrust24THRUST_300001_SM_1000_NS10device_ptrI11AutomobilisEEEEEE10policy1000EiNS7_10__identityEPSC_JSI_EEEvT0_iT1_T2_DpNS2_10kernel_argIT3_EE,"a",@progbits
	.sectionflags	@""
	.align	4
.nv.constant0._ZN3cub18CUB_300001_SM_10006detail9transform16transform_kernelINS2_10policy_hubILb1EN4cuda3std3__45tupleIJN6thrust24THRUST_300001_SM_1000_NS10device_ptrI11AutomobilisEEEEEE10policy1000EiNS7_10__identityEPSC_JSI_EEEvT0_iT1_T2_DpNS2_10kernel_argIT3_EE:
	.zero		936


//--------------------- .nv.constant0._ZN3cub18CUB_300001_SM_10006detail8for_each13static_kernelINS2_12policy_hub_t12policy_500_tElN6thrust24THRUST_300001_SM_1000_NS8cuda_cub20__uninitialized_copy7functorINS7_6detail15normal_iteratorINS7_10device_ptrIK11AutomobilisEEEENS7_7pointerISE_NS8_3tagENS7_11use_defaultESK_EEEEEEvT0_T1_ --------------------------
	.section	.nv.constant0._ZN3cub18CUB_300001_SM_10006detail8for_each13static_kernelINS2_12policy_hub_t12policy_500_tElN6thrust24THRUST_300001_SM_1000_NS8cuda_cub20__uninitialized_copy7functorINS7_6detail15normal_iteratorINS7_10device_ptrIK11AutomobilisEEEENS7_7pointerISE_NS8_3tagENS7_11use_defaultESK_EEEEEEvT0_T1_,"a",@progbits
	.sectionflags	@""
	.align	4
.nv.constant0._ZN3cub18CUB_300001_SM_10006detail8for_each13static_kernelINS2_12policy_hub_t12policy_500_tElN6thrust24THRUST_300001_SM_1000_NS8cuda_cub20__uninitialized_copy7functorINS7_6detail15normal_iteratorINS7_10device_ptrIK11AutomobilisEEEENS7_7pointerISE_NS8_3tagENS7_11use_defaultESK_EEEEEEvT0_T1_:
	.zero		920


//--------------------- .nv.constant0._ZN3cub18CUB_300001_SM_10006detail8for_each13static_kernelINS2_12policy_hub_t12policy_500_tEmNS2_12op_wrapper_tImN6thrust24THRUST_300001_SM_1000_NS6detail23allocator_traits_detail24construct1_via_allocatorINS8_16device_allocatorI11AutomobilisEEEENS8_10device_ptrISD_EEEEEEvT0_T1_ --------------------------
	.section	.nv.constant0._ZN3cub18CUB_300001_SM_10006detail8for_each13static_kernelINS2_12policy_hub_t12policy_500_tEmNS2_12op_wrapper_tImN6thrust24THRUST_300001_SM_1000_NS6detail23allocator_traits_detail24construct1_via_allocatorINS8_16device_allocatorI11AutomobilisEEEENS8_10device_ptrISD_EEEEEEvT0_T1_,"a",@progbits
	.sectionflags	@""
	.align	4
.nv.constant0._ZN3cub18CUB_300001_SM_10006detail8for_each13static_kernelINS2_12policy_hub_t12policy_500_tEmNS2_12op_wrapper_tImN6thrust24THRUST_300001_SM_1000_NS6detail23allocator_traits_detail24construct1_via_allocatorINS8_16device_allocatorI11AutomobilisEEEENS8_10device_ptrISD_EEEEEEvT0_T1_:
	.zero		920


//--------------------- .nv.constant0._ZN3cub18CUB_300001_SM_10006detail8for_each13static_kernelINS2_12policy_hub_t12policy_500_tElNS2_12op_wrapper_tIlN6thrust24THRUST_300001_SM_1000_NS6detail23allocator_traits_detail5gozerENS8_10device_ptrI11AutomobilisEEEEEEvT0_T1_ --------------------------
	.section	.nv.constant0._ZN3cub18CUB_300001_SM_10006detail8for_each13static_kernelINS2_12policy_hub_t12policy_500_tElNS2_12op_wrapper_tIlN6thrust24THRUST_300001_SM_1000_NS6detail23allocator_traits_detail5gozerENS8_10device_ptrI11AutomobilisEEEEEEvT0_T1_,"a",@progbits
	.sectionflags	@""
	.align	4
.nv.constant0._ZN3cub18CUB_300001_SM_10006detail8for_each13static_kernelINS2_12policy_hub_t12policy_500_tElNS2_12op_wrapper_tIlN6thrust24THRUST_300001_SM_1000_NS6detail23allocator_traits_detail5gozerENS8_10device_ptrI11AutomobilisEEEEEEvT0_T1_:
	.zero		920


//--------------------- .nv.constant0._ZN3cub18CUB_300001_SM_10006detail8for_each13static_kernelINS2_12policy_hub_t12policy_500_tElN6thrust24THRUST_300001_SM_1000_NS8cuda_cub20__uninitialized_copy7functorINS7_7pointerI11AutomobilisNS8_3tagENS7_11use_defaultESE_EESF_EEEEvT0_T1_ --------------------------
	.section	.nv.constant0._ZN3cub18CUB_300001_SM_10006detail8for_each13static_kernelINS2_12policy_hub_t12policy_500_tElN6thrust24THRUST_300001_SM_1000_NS8cuda_cub20__uninitialized_copy7functorINS7_7pointerI11AutomobilisNS8_3tagENS7_11use_defaultESE_EESF_EEEEvT0_T1_,"a",@progbits
	.sectionflags	@""
	.align	4
.nv.constant0._ZN3cub18CUB_300001_SM_10006detail8for_each13static_kernelINS2_12policy_hub_t12policy_500_tElN6thrust24THRUST_300001_SM_1000_NS8cuda_cub20__uninitialized_copy7functorINS7_7pointerI11AutomobilisNS8_3tagENS7_11use_defaultESE_EESF_EEEEvT0_T1_:
	.zero		920


//--------------------- .nv.constant0._ZN3cub18CUB_300001_SM_10006detail8for_each13static_kernelINS2_12policy_hub_t12policy_500_tElN6thrust24THRUST_300001_SM_1000_NS8cuda_cub20__uninitialized_copy7functorINS7_10device_ptrI11AutomobilisEENS7_7pointerISC_NS8_3tagENS7_11use_defaultESG_EEEEEEvT0_T1_ --------------------------
	.section	.nv.constant0._ZN3cub18CUB_300001_SM_10006detail8for_each13static_kernelINS2_12policy_hub_t12policy_500_tElN6thrust24THRUST_300001_SM_1000_NS8cuda_cub20__uninitialized_copy7functorINS7_10device_ptrI11AutomobilisEENS7_7pointerISC_NS8_3tagENS7_11use_defaultESG_EEEEEEvT0_T1_,"a",@progbits
	.sectionflags	@""
	.align	4
.nv.constant0._ZN3cub18CUB_300001_SM_10006detail8for_each13static_kernelINS2_12policy_hub_t12policy_500_tElN6thrust24THRUST_300001_SM_1000_NS8cuda_cub20__uninitialized_copy7functorINS7_10device_ptrI11AutomobilisEENS7_7pointerISC_NS8_3tagENS7_11use_defaultESG_EEEEEEvT0_T1_:
	.zero		920


//--------------------- .nv.constant0._ZN3cub18CUB_300001_SM_10006detail8for_each13static_kernelINS2_12policy_hub_t12policy_500_tElNS2_12op_wrapper_tIlN6thrust24THRUST_300001_SM_1000_NS6detail23allocator_traits_detail5gozerENS8_7pointerI11AutomobilisNS8_8cuda_cub3tagENS8_11use_defaultESG_EEEEEEvT0_T1_ --------------------------
	.section	.nv.constant0._ZN3cub18CUB_300001_SM_10006detail8for_each13static_kernelINS2_12policy_hub_t12policy_500_tElNS2_12op_wrapper_tIlN6thrust24THRUST_300001_SM_1000_NS6detail23allocator_traits_detail5gozerENS8_7pointerI11AutomobilisNS8_8cuda_cub3tagENS8_11use_defaultESG_EEEEEEvT0_T1_,"a",@progbits
	.sectionflags	@""
	.align	4
.nv.constant0._ZN3cub18CUB_300001_SM_10006detail8for_each13static_kernelINS2_12policy_hub_t12policy_500_tElNS2_12op_wrapper_tIlN6thrust24THRUST_300001_SM_1000_NS6detail23allocator_traits_detail5gozerENS8_7pointerI11AutomobilisNS8_8cuda_cub3tagENS8_11use_defaultESG_EEEEEEvT0_T1_:
	.zero		920


//--------------------- .nv.constant0._ZN3cub18CUB_300001_SM_10006detail8for_each13static_kernelINS2_12policy_hub_t12policy_500_tEmNS2_12op_wrapper_tImN6thrust24THRUST_300001_SM_1000_NS6detail23allocator_traits_detail24construct1_via_allocatorINS9_18no_throw_allocatorINS9_19temporary_allocatorI11AutomobilisNS8_8cuda_cub3tagEEEEEEENS8_7pointerISE_SG_NS8_11use_defaultESL_EEEEEEvT0_T1_ --------------------------
	.section	.nv.constant0._ZN3cub18CUB_300001_SM_10006detail8for_each13static_kernelINS2_12policy_hub_t12policy_500_tEmNS2_12op_wrapper_tImN6thrust24THRUST_300001_SM_1000_NS6detail23allocator_traits_detail24construct1_via_allocatorINS9_18no_throw_allocatorINS9_19temporary_allocatorI11AutomobilisNS8_8cuda_cub3tagEEEEEEENS8_7pointerISE_SG_NS8_11use_defaultESL_EEEEEEvT0_T1_,"a",@progbits
	.sectionflags	@""
	.align	4
.nv.constant0._ZN3cub18CUB_300001_SM_10006detail8for_each13static_kernelINS2_12policy_hub_t12policy_500_tEmNS2_12op_wrapper_tImN6thrust24THRUST_300001_SM_1000_NS6detail23allocator_traits_detail24construct1_via_allocatorINS9_18no_throw_allocatorINS9_19temporary_allocatorI11AutomobilisNS8_8cuda_cub3tagEEEEEEENS8_7pointerISE_SG_NS8_11use_defaultESL_EEEEEEvT0_T1_:
	.zero		920


//--------------------- .nv.constant0._ZN3cub18CUB_300001_SM_10006detail11EmptyKernelIvEEvv --------------------------
	.section	.nv.constant0._ZN3cub18CUB_300001_SM_10006detail11EmptyKernelIvEEvv,"a",@progbits
	.sectionflags	@""
	.align	4
.nv.constant0._ZN3cub18CUB_300001_SM_10006detail11EmptyKernelIvEEvv:
	.zero		896


//--------------------- SYMBOLS --------------------------

	.type		.nv.reservedSmem.offset0,@object
	.size		.nv.reservedSmem.offset0,0x4
